//
// Generated by NVIDIA NVVM Compiler
//
// Compiler Build ID: CL-36424714
// Cuda compilation tools, release 13.0, V13.0.88
// Based on NVVM 20.0.0
//

.version 9.0
.target sm_100
.address_size 64

	// .globl	_Z18bitonic_block_sortPii
// _ZZ18bitonic_block_sortPiiE1s has been demoted
// _ZZN3cub18CUB_300001_SM_10006detail10radix_sort31DeviceRadixSortSingleTileKernelINS1_5radix10policy_hubIiNS0_8NullTypeEyE10Policy1000ELNS0_9SortOrderE0EiS6_yNS1_21identity_decomposer_tEEEvPKT1_PSB_PKT2_PSF_T3_iiT4_E12temp_storage has been demoted
// _ZZN3cub18CUB_300001_SM_10006detail10radix_sort30DeviceRadixSortHistogramKernelINS1_5radix10policy_hubIiNS0_8NullTypeEyE10Policy1000ELNS0_9SortOrderE0EiyNS1_21identity_decomposer_tEEEvPT2_PKT1_SB_iiT3_E12temp_storage has been demoted
// _ZZN3cub18CUB_300001_SM_10006detail10radix_sort33DeviceRadixSortExclusiveSumKernelINS1_5radix10policy_hubIiNS0_8NullTypeEyE10Policy1000EyEEvPT0_E12temp_storage has been demoted
// _ZZN3cub18CUB_300001_SM_10006detail10radix_sort29DeviceRadixSortOnesweepKernelINS1_5radix10policy_hubIiNS0_8NullTypeEyE10Policy1000ELNS0_9SortOrderE0EiS6_yiiNS1_21identity_decomposer_tEEEvPT5_SC_PT3_PKSD_PT1_PKSH_PT2_PKSL_T4_iiT6_E1s has been demoted
.global .align 1 .b8 _ZN34_INTERNAL_e4904e37_4_k_cu_ec2063a44cuda3std3__45__cpo5beginE[1];
.global .align 1 .b8 _ZN34_INTERNAL_e4904e37_4_k_cu_ec2063a44cuda3std3__45__cpo3endE[1];
.global .align 1 .b8 _ZN34_INTERNAL_e4904e37_4_k_cu_ec2063a44cuda3std3__45__cpo6cbeginE[1];
.global .align 1 .b8 _ZN34_INTERNAL_e4904e37_4_k_cu_ec2063a44cuda3std3__45__cpo4cendE[1];
.global .align 1 .b8 _ZN34_INTERNAL_e4904e37_4_k_cu_ec2063a44cuda3std3__45__cpo6rbeginE[1];
.global .align 1 .b8 _ZN34_INTERNAL_e4904e37_4_k_cu_ec2063a44cuda3std3__45__cpo4rendE[1];
.global .align 1 .b8 _ZN34_INTERNAL_e4904e37_4_k_cu_ec2063a44cuda3std3__45__cpo7crbeginE[1];
.global .align 1 .b8 _ZN34_INTERNAL_e4904e37_4_k_cu_ec2063a44cuda3std3__45__cpo5crendE[1];
.global .align 1 .b8 _ZN34_INTERNAL_e4904e37_4_k_cu_ec2063a44cuda3std3__436_GLOBAL__N__e4904e37_4_k_cu_ec2063a46ignoreE[1];
.global .align 1 .b8 _ZN34_INTERNAL_e4904e37_4_k_cu_ec2063a44cuda3std3__419piecewise_constructE[1];
.global .align 1 .b8 _ZN34_INTERNAL_e4904e37_4_k_cu_ec2063a44cuda3std3__48in_placeE[1];
.global .align 1 .b8 _ZN34_INTERNAL_e4904e37_4_k_cu_ec2063a44cuda3std3__420unreachable_sentinelE[1];
.global .align 1 .b8 _ZN34_INTERNAL_e4904e37_4_k_cu_ec2063a44cuda3std3__47nulloptE[1];
.global .align 1 .b8 _ZN34_INTERNAL_e4904e37_4_k_cu_ec2063a44cuda3std3__48unexpectE[1];
.global .align 1 .b8 _ZN34_INTERNAL_e4904e37_4_k_cu_ec2063a44cuda3std6ranges3__45__cpo4swapE[1];
.global .align 1 .b8 _ZN34_INTERNAL_e4904e37_4_k_cu_ec2063a44cuda3std6ranges3__45__cpo9iter_moveE[1];
.global .align 1 .b8 _ZN34_INTERNAL_e4904e37_4_k_cu_ec2063a44cuda3std6ranges3__45__cpo5beginE[1];
.global .align 1 .b8 _ZN34_INTERNAL_e4904e37_4_k_cu_ec2063a44cuda3std6ranges3__45__cpo3endE[1];
.global .align 1 .b8 _ZN34_INTERNAL_e4904e37_4_k_cu_ec2063a44cuda3std6ranges3__45__cpo6cbeginE[1];
.global .align 1 .b8 _ZN34_INTERNAL_e4904e37_4_k_cu_ec2063a44cuda3std6ranges3__45__cpo4cendE[1];
.global .align 1 .b8 _ZN34_INTERNAL_e4904e37_4_k_cu_ec2063a44cuda3std6ranges3__45__cpo7advanceE[1];
.global .align 1 .b8 _ZN34_INTERNAL_e4904e37_4_k_cu_ec2063a44cuda3std6ranges3__45__cpo9iter_swapE[1];
.global .align 1 .b8 _ZN34_INTERNAL_e4904e37_4_k_cu_ec2063a44cuda3std6ranges3__45__cpo4nextE[1];
.global .align 1 .b8 _ZN34_INTERNAL_e4904e37_4_k_cu_ec2063a44cuda3std6ranges3__45__cpo4prevE[1];
.global .align 1 .b8 _ZN34_INTERNAL_e4904e37_4_k_cu_ec2063a44cuda3std6ranges3__45__cpo4dataE[1];
.global .align 1 .b8 _ZN34_INTERNAL_e4904e37_4_k_cu_ec2063a44cuda3std6ranges3__45__cpo5cdataE[1];
.global .align 1 .b8 _ZN34_INTERNAL_e4904e37_4_k_cu_ec2063a44cuda3std6ranges3__45__cpo4sizeE[1];
.global .align 1 .b8 _ZN34_INTERNAL_e4904e37_4_k_cu_ec2063a44cuda3std6ranges3__45__cpo5ssizeE[1];
.global .align 1 .b8 _ZN34_INTERNAL_e4904e37_4_k_cu_ec2063a44cuda3std6ranges3__45__cpo8distanceE[1];
.global .align 1 .b8 _ZN34_INTERNAL_e4904e37_4_k_cu_ec2063a46thrust24THRUST_300001_SM_1000_NS8cuda_cub3parE[1];
.global .align 1 .b8 _ZN34_INTERNAL_e4904e37_4_k_cu_ec2063a46thrust24THRUST_300001_SM_1000_NS8cuda_cub10par_nosyncE[1];
.global .align 1 .b8 _ZN34_INTERNAL_e4904e37_4_k_cu_ec2063a46thrust24THRUST_300001_SM_1000_NS6system6detail10sequential3seqE[1];
.global .align 1 .b8 _ZN34_INTERNAL_e4904e37_4_k_cu_ec2063a46thrust24THRUST_300001_SM_1000_NS6system3cpp3parE[1];
.global .align 1 .b8 _ZN34_INTERNAL_e4904e37_4_k_cu_ec2063a46thrust24THRUST_300001_SM_1000_NS12placeholders2_1E[1];
.global .align 1 .b8 _ZN34_INTERNAL_e4904e37_4_k_cu_ec2063a46thrust24THRUST_300001_SM_1000_NS12placeholders2_2E[1];
.global .align 1 .b8 _ZN34_INTERNAL_e4904e37_4_k_cu_ec2063a46thrust24THRUST_300001_SM_1000_NS12placeholders2_3E[1];
.global .align 1 .b8 _ZN34_INTERNAL_e4904e37_4_k_cu_ec2063a46thrust24THRUST_300001_SM_1000_NS12placeholders2_4E[1];
.global .align 1 .b8 _ZN34_INTERNAL_e4904e37_4_k_cu_ec2063a46thrust24THRUST_300001_SM_1000_NS12placeholders2_5E[1];
.global .align 1 .b8 _ZN34_INTERNAL_e4904e37_4_k_cu_ec2063a46thrust24THRUST_300001_SM_1000_NS12placeholders2_6E[1];
.global .align 1 .b8 _ZN34_INTERNAL_e4904e37_4_k_cu_ec2063a46thrust24THRUST_300001_SM_1000_NS12placeholders2_7E[1];
.global .align 1 .b8 _ZN34_INTERNAL_e4904e37_4_k_cu_ec2063a46thrust24THRUST_300001_SM_1000_NS12placeholders2_8E[1];
.global .align 1 .b8 _ZN34_INTERNAL_e4904e37_4_k_cu_ec2063a46thrust24THRUST_300001_SM_1000_NS12placeholders2_9E[1];
.global .align 1 .b8 _ZN34_INTERNAL_e4904e37_4_k_cu_ec2063a46thrust24THRUST_300001_SM_1000_NS12placeholders3_10E[1];
.global .align 1 .b8 _ZN34_INTERNAL_e4904e37_4_k_cu_ec2063a46thrust24THRUST_300001_SM_1000_NS3seqE[1];
.global .align 1 .b8 _ZN34_INTERNAL_e4904e37_4_k_cu_ec2063a46thrust24THRUST_300001_SM_1000_NS6deviceE[1];

.visible .entry _Z18bitonic_block_sortPii(
	.param .u64 .ptr .align 1 _Z18bitonic_block_sortPii_param_0,
	.param .u32 _Z18bitonic_block_sortPii_param_1
)
{
	.reg .pred 	%p<11>;
	.reg .b32 	%r<34>;
	.reg .b64 	%rd<5>;
	// demoted variable
	.shared .align 4 .b8 _ZZ18bitonic_block_sortPiiE1s[1024];
	ld.param.u64 	%rd2, [_Z18bitonic_block_sortPii_param_0];
	ld.param.u32 	%r20, [_Z18bitonic_block_sortPii_param_1];
	cvta.to.global.u64 	%rd3, %rd2;
	mov.u32 	%r1, %tid.x;
	mov.u32 	%r22, %ctaid.x;
	mov.u32 	%r2, %ntid.x;
	mad.lo.s32 	%r3, %r22, %r2, %r1;
	setp.ge.s32 	%p1, %r3, %r20;
	mul.wide.s32 	%rd4, %r3, 4;
	add.s64 	%rd1, %rd3, %rd4;
	mov.b32 	%r31, 2147483647;
	@%p1 bra 	$L__BB0_2;
	ld.global.u32 	%r31, [%rd1];
$L__BB0_2:
	shl.b32 	%r23, %r1, 2;
	mov.u32 	%r24, _ZZ18bitonic_block_sortPiiE1s;
	add.s32 	%r6, %r24, %r23;
	st.shared.u32 	[%r6], %r31;
	bar.sync 	0;
	setp.lt.u32 	%p2, %r2, 2;
	@%p2 bra 	$L__BB0_14;
	mov.b32 	%r32, 2;
$L__BB0_4:
	shr.s32 	%r33, %r32, 1;
	setp.lt.s32 	%p3, %r33, 1;
	@%p3 bra 	$L__BB0_13;
	and.b32  	%r9, %r32, %r1;
$L__BB0_6:
	mov.u32 	%r10, %r33;
	xor.b32  	%r11, %r10, %r1;
	setp.le.s32 	%p4, %r11, %r1;
	@%p4 bra 	$L__BB0_12;
	setp.ne.s32 	%p5, %r9, 0;
	@%p5 bra 	$L__BB0_10;
	ld.shared.u32 	%r12, [%r6];
	shl.b32 	%r28, %r11, 2;
	add.s32 	%r13, %r24, %r28;
	ld.shared.u32 	%r14, [%r13];
	setp.le.s32 	%p7, %r12, %r14;
	@%p7 bra 	$L__BB0_12;
	st.shared.u32 	[%r6], %r14;
	st.shared.u32 	[%r13], %r12;
	bra.uni 	$L__BB0_12;
$L__BB0_10:
	ld.shared.u32 	%r15, [%r6];
	shl.b32 	%r26, %r11, 2;
	add.s32 	%r16, %r24, %r26;
	ld.shared.u32 	%r17, [%r16];
	setp.ge.s32 	%p6, %r15, %r17;
	@%p6 bra 	$L__BB0_12;
	st.shared.u32 	[%r6], %r17;
	st.shared.u32 	[%r16], %r15;
$L__BB0_12:
	bar.sync 	0;
	shr.u32 	%r33, %r10, 1;
	setp.gt.u32 	%p8, %r10, 1;
	@%p8 bra 	$L__BB0_6;
$L__BB0_13:
	shl.b32 	%r32, %r32, 1;
	setp.le.u32 	%p9, %r32, %r2;
	@%p9 bra 	$L__BB0_4;
$L__BB0_14:
	setp.ge.s32 	%p10, %r3, %r20;
	@%p10 bra 	$L__BB0_16;
	ld.shared.u32 	%r30, [%r6];
	st.global.u32 	[%rd1], %r30;
$L__BB0_16:
	ret;

}
	// .globl	_Z17merge_pair_kernelPiS_ii
.visible .entry _Z17merge_pair_kernelPiS_ii(
	.param .u64 .ptr .align 1 _Z17merge_pair_kernelPiS_ii_param_0,
	.param .u64 .ptr .align 1 _Z17merge_pair_kernelPiS_ii_param_1,
	.param .u32 _Z17merge_pair_kernelPiS_ii_param_2,
	.param .u32 _Z17merge_pair_kernelPiS_ii_param_3
)
{
	.reg .pred 	%p<20>;
	.reg .b32 	%r<99>;
	.reg .b64 	%rd<31>;

	ld.param.u64 	%rd7, [_Z17merge_pair_kernelPiS_ii_param_0];
	ld.param.u64 	%rd8, [_Z17merge_pair_kernelPiS_ii_param_1];
	ld.param.u32 	%r50, [_Z17merge_pair_kernelPiS_ii_param_2];
	ld.param.u32 	%r51, [_Z17merge_pair_kernelPiS_ii_param_3];
	cvta.to.global.u64 	%rd1, %rd8;
	cvta.to.global.u64 	%rd2, %rd7;
	mov.u32 	%r52, %ctaid.x;
	mul.lo.s32 	%r53, %r51, %r52;
	shl.b32 	%r87, %r53, 1;
	add.s32 	%r80, %r87, %r51;
	min.s32 	%r3, %r80, %r50;
	add.s32 	%r54, %r80, %r51;
	min.s32 	%r4, %r54, %r50;
	mov.u32 	%r55, %tid.x;
	setp.ne.s32 	%p1, %r55, 0;
	@%p1 bra 	$L__BB1_16;
	setp.ge.s32 	%p2, %r87, %r3;
	setp.ge.s32 	%p3, %r80, %r4;
	or.pred  	%p4, %p2, %p3;
	mov.u32 	%r79, %r87;
	@%p4 bra 	$L__BB1_2;
	bra.uni 	$L__BB1_17;
$L__BB1_2:
	setp.ge.s32 	%p10, %r79, %r3;
	@%p10 bra 	$L__BB1_9;
	sub.s32 	%r64, %r3, %r79;
	and.b32  	%r8, %r64, 3;
	setp.eq.s32 	%p11, %r8, 0;
	mov.u32 	%r84, %r79;
	@%p11 bra 	$L__BB1_6;
	neg.s32 	%r81, %r8;
	mov.u32 	%r84, %r79;
$L__BB1_5:
	.pragma "nounroll";
	mul.wide.s32 	%rd15, %r84, 4;
	add.s64 	%rd16, %rd2, %rd15;
	add.s32 	%r84, %r84, 1;
	mul.wide.s32 	%rd17, %r87, 4;
	add.s64 	%rd18, %rd1, %rd17;
	ld.global.u32 	%r65, [%rd16];
	add.s32 	%r87, %r87, 1;
	st.global.u32 	[%rd18], %r65;
	add.s32 	%r81, %r81, 1;
	setp.ne.s32 	%p12, %r81, 0;
	@%p12 bra 	$L__BB1_5;
$L__BB1_6:
	sub.s32 	%r66, %r79, %r3;
	setp.gt.u32 	%p13, %r66, -4;
	@%p13 bra 	$L__BB1_9;
	sub.s32 	%r93, %r84, %r3;
	add.s64 	%rd3, %rd1, 8;
	add.s64 	%rd4, %rd2, 8;
$L__BB1_8:
	mul.wide.s32 	%rd19, %r87, 4;
	add.s64 	%rd20, %rd3, %rd19;
	mul.wide.s32 	%rd21, %r84, 4;
	add.s64 	%rd22, %rd4, %rd21;
	ld.global.u32 	%r67, [%rd22+-8];
	st.global.u32 	[%rd20+-8], %r67;
	ld.global.u32 	%r68, [%rd22+-4];
	st.global.u32 	[%rd20+-4], %r68;
	ld.global.u32 	%r69, [%rd22];
	st.global.u32 	[%rd20], %r69;
	add.s32 	%r84, %r84, 4;
	ld.global.u32 	%r70, [%rd22+4];
	add.s32 	%r87, %r87, 4;
	st.global.u32 	[%rd20+4], %r70;
	add.s32 	%r93, %r93, 4;
	setp.eq.s32 	%p14, %r93, 0;
	@%p14 bra 	$L__BB1_9;
	bra.uni 	$L__BB1_8;
$L__BB1_9:
	setp.ge.s32 	%p15, %r80, %r4;
	@%p15 bra 	$L__BB1_16;
	sub.s32 	%r71, %r4, %r80;
	and.b32  	%r27, %r71, 3;
	setp.eq.s32 	%p16, %r27, 0;
	mov.u32 	%r91, %r80;
	@%p16 bra 	$L__BB1_13;
	neg.s32 	%r88, %r27;
	mov.u32 	%r91, %r80;
$L__BB1_12:
	.pragma "nounroll";
	mul.wide.s32 	%rd23, %r91, 4;
	add.s64 	%rd24, %rd2, %rd23;
	add.s32 	%r91, %r91, 1;
	mul.wide.s32 	%rd25, %r87, 4;
	add.s64 	%rd26, %rd1, %rd25;
	ld.global.u32 	%r72, [%rd24];
	add.s32 	%r87, %r87, 1;
	st.global.u32 	[%rd26], %r72;
	add.s32 	%r88, %r88, 1;
	setp.ne.s32 	%p17, %r88, 0;
	@%p17 bra 	$L__BB1_12;
$L__BB1_13:
	sub.s32 	%r73, %r80, %r4;
	setp.gt.u32 	%p18, %r73, -4;
	@%p18 bra 	$L__BB1_16;
	sub.s32 	%r96, %r91, %r4;
	add.s64 	%rd5, %rd1, 8;
	add.s64 	%rd6, %rd2, 8;
$L__BB1_15:
	mul.wide.s32 	%rd27, %r87, 4;
	add.s64 	%rd28, %rd5, %rd27;
	mul.wide.s32 	%rd29, %r91, 4;
	add.s64 	%rd30, %rd6, %rd29;
	ld.global.u32 	%r74, [%rd30+-8];
	st.global.u32 	[%rd28+-8], %r74;
	ld.global.u32 	%r75, [%rd30+-4];
	st.global.u32 	[%rd28+-4], %r75;
	ld.global.u32 	%r76, [%rd30];
	st.global.u32 	[%rd28], %r76;
	add.s32 	%r91, %r91, 4;
	ld.global.u32 	%r77, [%rd30+4];
	add.s32 	%r87, %r87, 4;
	st.global.u32 	[%rd28+4], %r77;
	add.s32 	%r96, %r96, 4;
	setp.ne.s32 	%p19, %r96, 0;
	@%p19 bra 	$L__BB1_15;
$L__BB1_16:
	ret;
$L__BB1_17:
	mul.wide.s32 	%rd9, %r79, 4;
	add.s64 	%rd10, %rd2, %rd9;
	ld.global.u32 	%r56, [%rd10];
	mul.wide.s32 	%rd11, %r80, 4;
	add.s64 	%rd12, %rd2, %rd11;
	ld.global.u32 	%r58, [%rd12];
	setp.gt.s32 	%p5, %r56, %r58;
	setp.le.s32 	%p6, %r56, %r58;
	selp.u32 	%r60, 1, 0, %p6;
	add.s32 	%r79, %r79, %r60;
	selp.u32 	%r61, 1, 0, %p5;
	add.s32 	%r80, %r80, %r61;
	min.s32 	%r62, %r56, %r58;
	mul.wide.s32 	%rd13, %r87, 4;
	add.s64 	%rd14, %rd1, %rd13;
	st.global.u32 	[%rd14], %r62;
	add.s32 	%r87, %r87, 1;
	setp.lt.s32 	%p7, %r79, %r3;
	setp.lt.s32 	%p8, %r80, %r4;
	and.pred  	%p9, %p7, %p8;
	@%p9 bra 	$L__BB1_17;
	bra.uni 	$L__BB1_2;

}
	// .globl	_ZN3cub18CUB_300001_SM_10006detail11EmptyKernelIvEEvv
.visible .entry _ZN3cub18CUB_300001_SM_10006detail11EmptyKernelIvEEvv()
{


	ret;

}
	// .globl	_ZN3cub18CUB_300001_SM_10006detail10radix_sort31DeviceRadixSortSingleTileKernelINS1_5radix10policy_hubIiNS0_8NullTypeEyE10Policy1000ELNS0_9SortOrderE0EiS6_yNS1_21identity_decomposer_tEEEvPKT1_PSB_PKT2_PSF_T3_iiT4_
.visible .entry _ZN3cub18CUB_300001_SM_10006detail10radix_sort31DeviceRadixSortSingleTileKernelINS1_5radix10policy_hubIiNS0_8NullTypeEyE10Policy1000ELNS0_9SortOrderE0EiS6_yNS1_21identity_decomposer_tEEEvPKT1_PSB_PKT2_PSF_T3_iiT4_(
	.param .u64 .ptr .align 1 _ZN3cub18CUB_300001_SM_10006detail10radix_sort31DeviceRadixSortSingleTileKernelINS1_5radix10policy_hubIiNS0_8NullTypeEyE10Policy1000ELNS0_9SortOrderE0EiS6_yNS1_21identity_decomposer_tEEEvPKT1_PSB_PKT2_PSF_T3_iiT4__param_0,
	.param .u64 .ptr .align 1 _ZN3cub18CUB_300001_SM_10006detail10radix_sort31DeviceRadixSortSingleTileKernelINS1_5radix10policy_hubIiNS0_8NullTypeEyE10Policy1000ELNS0_9SortOrderE0EiS6_yNS1_21identity_decomposer_tEEEvPKT1_PSB_PKT2_PSF_T3_iiT4__param_1,
	.param .u64 .ptr .align 1 _ZN3cub18CUB_300001_SM_10006detail10radix_sort31DeviceRadixSortSingleTileKernelINS1_5radix10policy_hubIiNS0_8NullTypeEyE10Policy1000ELNS0_9SortOrderE0EiS6_yNS1_21identity_decomposer_tEEEvPKT1_PSB_PKT2_PSF_T3_iiT4__param_2,
	.param .u64 .ptr .align 1 _ZN3cub18CUB_300001_SM_10006detail10radix_sort31DeviceRadixSortSingleTileKernelINS1_5radix10policy_hubIiNS0_8NullTypeEyE10Policy1000ELNS0_9SortOrderE0EiS6_yNS1_21identity_decomposer_tEEEvPKT1_PSB_PKT2_PSF_T3_iiT4__param_3,
	.param .u64 _ZN3cub18CUB_300001_SM_10006detail10radix_sort31DeviceRadixSortSingleTileKernelINS1_5radix10policy_hubIiNS0_8NullTypeEyE10Policy1000ELNS0_9SortOrderE0EiS6_yNS1_21identity_decomposer_tEEEvPKT1_PSB_PKT2_PSF_T3_iiT4__param_4,
	.param .u32 _ZN3cub18CUB_300001_SM_10006detail10radix_sort31DeviceRadixSortSingleTileKernelINS1_5radix10policy_hubIiNS0_8NullTypeEyE10Policy1000ELNS0_9SortOrderE0EiS6_yNS1_21identity_decomposer_tEEEvPKT1_PSB_PKT2_PSF_T3_iiT4__param_5,
	.param .u32 _ZN3cub18CUB_300001_SM_10006detail10radix_sort31DeviceRadixSortSingleTileKernelINS1_5radix10policy_hubIiNS0_8NullTypeEyE10Policy1000ELNS0_9SortOrderE0EiS6_yNS1_21identity_decomposer_tEEEvPKT1_PSB_PKT2_PSF_T3_iiT4__param_6,
	.param .align 1 .b8 _ZN3cub18CUB_300001_SM_10006detail10radix_sort31DeviceRadixSortSingleTileKernelINS1_5radix10policy_hubIiNS0_8NullTypeEyE10Policy1000ELNS0_9SortOrderE0EiS6_yNS1_21identity_decomposer_tEEEvPKT1_PSB_PKT2_PSF_T3_iiT4__param_7[1]
)
.maxntid 256
.minnctapersm 1
{
	.reg .pred 	%p<52>;
	.reg .b16 	%rs<39>;
	.reg .b32 	%r<744>;
	.reg .b64 	%rd<29>;
	// demoted variable
	.shared .align 16 .b8 _ZZN3cub18CUB_300001_SM_10006detail10radix_sort31DeviceRadixSortSingleTileKernelINS1_5radix10policy_hubIiNS0_8NullTypeEyE10Policy1000ELNS0_9SortOrderE0EiS6_yNS1_21identity_decomposer_tEEEvPKT1_PSB_PKT2_PSF_T3_iiT4_E12temp_storage[33856];
	ld.param.u64 	%rd5, [_ZN3cub18CUB_300001_SM_10006detail10radix_sort31DeviceRadixSortSingleTileKernelINS1_5radix10policy_hubIiNS0_8NullTypeEyE10Policy1000ELNS0_9SortOrderE0EiS6_yNS1_21identity_decomposer_tEEEvPKT1_PSB_PKT2_PSF_T3_iiT4__param_0];
	ld.param.u64 	%rd3, [_ZN3cub18CUB_300001_SM_10006detail10radix_sort31DeviceRadixSortSingleTileKernelINS1_5radix10policy_hubIiNS0_8NullTypeEyE10Policy1000ELNS0_9SortOrderE0EiS6_yNS1_21identity_decomposer_tEEEvPKT1_PSB_PKT2_PSF_T3_iiT4__param_1];
	ld.param.u64 	%rd4, [_ZN3cub18CUB_300001_SM_10006detail10radix_sort31DeviceRadixSortSingleTileKernelINS1_5radix10policy_hubIiNS0_8NullTypeEyE10Policy1000ELNS0_9SortOrderE0EiS6_yNS1_21identity_decomposer_tEEEvPKT1_PSB_PKT2_PSF_T3_iiT4__param_4];
	ld.param.u32 	%r189, [_ZN3cub18CUB_300001_SM_10006detail10radix_sort31DeviceRadixSortSingleTileKernelINS1_5radix10policy_hubIiNS0_8NullTypeEyE10Policy1000ELNS0_9SortOrderE0EiS6_yNS1_21identity_decomposer_tEEEvPKT1_PSB_PKT2_PSF_T3_iiT4__param_5];
	ld.param.u32 	%r190, [_ZN3cub18CUB_300001_SM_10006detail10radix_sort31DeviceRadixSortSingleTileKernelINS1_5radix10policy_hubIiNS0_8NullTypeEyE10Policy1000ELNS0_9SortOrderE0EiS6_yNS1_21identity_decomposer_tEEEvPKT1_PSB_PKT2_PSF_T3_iiT4__param_6];
	cvta.to.global.u64 	%rd6, %rd5;
	cvt.u32.u64 	%r1, %rd4;
	mov.u32 	%r2, %tid.x;
	mul.lo.s32 	%r3, %r2, 19;
	setp.ge.s32 	%p1, %r3, %r1;
	mul.wide.u32 	%rd7, %r3, 4;
	add.s64 	%rd1, %rd6, %rd7;
	mov.b32 	%r741, -1;
	@%p1 bra 	$L__BB3_2;
	ld.global.u32 	%r192, [%rd1];
	xor.b32  	%r741, %r192, -2147483648;
$L__BB3_2:
	add.s32 	%r194, %r3, 1;
	setp.ge.s32 	%p2, %r194, %r1;
	mov.b32 	%r740, -1;
	@%p2 bra 	$L__BB3_4;
	ld.global.u32 	%r195, [%rd1+4];
	xor.b32  	%r740, %r195, -2147483648;
$L__BB3_4:
	add.s32 	%r197, %r3, 2;
	setp.ge.s32 	%p3, %r197, %r1;
	mov.b32 	%r739, -1;
	@%p3 bra 	$L__BB3_6;
	ld.global.u32 	%r198, [%rd1+8];
	xor.b32  	%r739, %r198, -2147483648;
$L__BB3_6:
	add.s32 	%r200, %r3, 3;
	setp.ge.s32 	%p4, %r200, %r1;
	mov.b32 	%r738, -1;
	@%p4 bra 	$L__BB3_8;
	ld.global.u32 	%r201, [%rd1+12];
	xor.b32  	%r738, %r201, -2147483648;
$L__BB3_8:
	add.s32 	%r203, %r3, 4;
	setp.ge.s32 	%p5, %r203, %r1;
	mov.b32 	%r737, -1;
	@%p5 bra 	$L__BB3_10;
	ld.global.u32 	%r204, [%rd1+16];
	xor.b32  	%r737, %r204, -2147483648;
$L__BB3_10:
	add.s32 	%r206, %r3, 5;
	setp.ge.s32 	%p6, %r206, %r1;
	mov.b32 	%r736, -1;
	@%p6 bra 	$L__BB3_12;
	ld.global.u32 	%r207, [%rd1+20];
	xor.b32  	%r736, %r207, -2147483648;
$L__BB3_12:
	add.s32 	%r209, %r3, 6;
	setp.ge.s32 	%p7, %r209, %r1;
	mov.b32 	%r735, -1;
	@%p7 bra 	$L__BB3_14;
	ld.global.u32 	%r210, [%rd1+24];
	xor.b32  	%r735, %r210, -2147483648;
$L__BB3_14:
	add.s32 	%r212, %r3, 7;
	setp.ge.s32 	%p8, %r212, %r1;
	mov.b32 	%r734, -1;
	@%p8 bra 	$L__BB3_16;
	ld.global.u32 	%r213, [%rd1+28];
	xor.b32  	%r734, %r213, -2147483648;
$L__BB3_16:
	add.s32 	%r215, %r3, 8;
	setp.ge.s32 	%p9, %r215, %r1;
	mov.b32 	%r733, -1;
	@%p9 bra 	$L__BB3_18;
	ld.global.u32 	%r216, [%rd1+32];
	xor.b32  	%r733, %r216, -2147483648;
$L__BB3_18:
	add.s32 	%r218, %r3, 9;
	setp.ge.s32 	%p10, %r218, %r1;
	mov.b32 	%r732, -1;
	@%p10 bra 	$L__BB3_20;
	ld.global.u32 	%r219, [%rd1+36];
	xor.b32  	%r732, %r219, -2147483648;
$L__BB3_20:
	add.s32 	%r221, %r3, 10;
	setp.ge.s32 	%p11, %r221, %r1;
	mov.b32 	%r731, -1;
	@%p11 bra 	$L__BB3_22;
	ld.global.u32 	%r222, [%rd1+40];
	xor.b32  	%r731, %r222, -2147483648;
$L__BB3_22:
	add.s32 	%r224, %r3, 11;
	setp.ge.s32 	%p12, %r224, %r1;
	mov.b32 	%r730, -1;
	@%p12 bra 	$L__BB3_24;
	ld.global.u32 	%r225, [%rd1+44];
	xor.b32  	%r730, %r225, -2147483648;
$L__BB3_24:
	add.s32 	%r227, %r3, 12;
	setp.ge.s32 	%p13, %r227, %r1;
	mov.b32 	%r729, -1;
	@%p13 bra 	$L__BB3_26;
	ld.global.u32 	%r228, [%rd1+48];
	xor.b32  	%r729, %r228, -2147483648;
$L__BB3_26:
	add.s32 	%r230, %r3, 13;
	setp.ge.s32 	%p14, %r230, %r1;
	mov.b32 	%r728, -1;
	@%p14 bra 	$L__BB3_28;
	ld.global.u32 	%r231, [%rd1+52];
	xor.b32  	%r728, %r231, -2147483648;
$L__BB3_28:
	add.s32 	%r233, %r3, 14;
	setp.ge.s32 	%p15, %r233, %r1;
	mov.b32 	%r727, -1;
	@%p15 bra 	$L__BB3_30;
	ld.global.u32 	%r234, [%rd1+56];
	xor.b32  	%r727, %r234, -2147483648;
$L__BB3_30:
	add.s32 	%r236, %r3, 15;
	setp.ge.s32 	%p16, %r236, %r1;
	mov.b32 	%r726, -1;
	@%p16 bra 	$L__BB3_32;
	ld.global.u32 	%r237, [%rd1+60];
	xor.b32  	%r726, %r237, -2147483648;
$L__BB3_32:
	add.s32 	%r239, %r3, 16;
	setp.ge.s32 	%p17, %r239, %r1;
	mov.b32 	%r725, -1;
	@%p17 bra 	$L__BB3_34;
	ld.global.u32 	%r240, [%rd1+64];
	xor.b32  	%r725, %r240, -2147483648;
$L__BB3_34:
	add.s32 	%r242, %r3, 17;
	setp.ge.s32 	%p18, %r242, %r1;
	mov.b32 	%r724, -1;
	@%p18 bra 	$L__BB3_36;
	ld.global.u32 	%r243, [%rd1+68];
	xor.b32  	%r724, %r243, -2147483648;
$L__BB3_36:
	add.s32 	%r245, %r3, 18;
	setp.ge.s32 	%p19, %r245, %r1;
	mov.b32 	%r723, -1;
	@%p19 bra 	$L__BB3_38;
	ld.global.u32 	%r246, [%rd1+72];
	xor.b32  	%r723, %r246, -2147483648;
$L__BB3_38:
	bar.sync 	0;
	shr.u32 	%r42, %r2, 5;
	shl.b32 	%r248, %r2, 2;
	mov.u32 	%r249, _ZZN3cub18CUB_300001_SM_10006detail10radix_sort31DeviceRadixSortSingleTileKernelINS1_5radix10policy_hubIiNS0_8NullTypeEyE10Policy1000ELNS0_9SortOrderE0EiS6_yNS1_21identity_decomposer_tEEEvPKT1_PSB_PKT2_PSF_T3_iiT4_E12temp_storage;
	add.s32 	%r43, %r249, %r248;
	shl.b32 	%r250, %r2, 7;
	add.s32 	%r44, %r43, %r250;
	shl.b32 	%r251, %r42, 2;
	add.s32 	%r252, %r249, %r251;
	add.s32 	%r45, %r252, 33792;
	mad.lo.s32 	%r46, %r2, -56, %r44;
	add.s32 	%r722, %r189, 6;
	sub.s32 	%r721, %r190, %r189;
$L__BB3_39:
	add.s32 	%r312, %r722, -6;
	min.s32 	%r255, %r721, 6;
	mov.b32 	%r341, 0;
	st.shared.u32 	[%r43], %r341;
	st.shared.u32 	[%r43+1024], %r341;
	st.shared.u32 	[%r43+2048], %r341;
	st.shared.u32 	[%r43+3072], %r341;
	st.shared.u32 	[%r43+4096], %r341;
	st.shared.u32 	[%r43+5120], %r341;
	st.shared.u32 	[%r43+6144], %r341;
	st.shared.u32 	[%r43+7168], %r341;
	st.shared.u32 	[%r43+8192], %r341;
	st.shared.u32 	[%r43+9216], %r341;
	st.shared.u32 	[%r43+10240], %r341;
	st.shared.u32 	[%r43+11264], %r341;
	st.shared.u32 	[%r43+12288], %r341;
	st.shared.u32 	[%r43+13312], %r341;
	st.shared.u32 	[%r43+14336], %r341;
	st.shared.u32 	[%r43+15360], %r341;
	st.shared.u32 	[%r43+16384], %r341;
	st.shared.u32 	[%r43+17408], %r341;
	st.shared.u32 	[%r43+18432], %r341;
	st.shared.u32 	[%r43+19456], %r341;
	st.shared.u32 	[%r43+20480], %r341;
	st.shared.u32 	[%r43+21504], %r341;
	st.shared.u32 	[%r43+22528], %r341;
	st.shared.u32 	[%r43+23552], %r341;
	st.shared.u32 	[%r43+24576], %r341;
	st.shared.u32 	[%r43+25600], %r341;
	st.shared.u32 	[%r43+26624], %r341;
	st.shared.u32 	[%r43+27648], %r341;
	st.shared.u32 	[%r43+28672], %r341;
	st.shared.u32 	[%r43+29696], %r341;
	st.shared.u32 	[%r43+30720], %r341;
	st.shared.u32 	[%r43+31744], %r341;
	st.shared.u32 	[%r43+32768], %r341;
	// begin inline asm
	bmsk.clamp.b32 %r253, %r341, %r255;
	// end inline asm
	// begin inline asm
	shr.b32 %r256, %r741, %r312;
	// end inline asm
	and.b32  	%r344, %r253, %r256;
	shl.b32 	%r345, %r344, 10;
	and.b32  	%r346, %r345, 31744;
	add.s32 	%r347, %r43, %r346;
	shr.u32 	%r348, %r344, 4;
	and.b32  	%r349, %r348, 268435454;
	add.s32 	%r71, %r347, %r349;
	ld.shared.u16 	%rs1, [%r71];
	add.s16 	%rs20, %rs1, 1;
	st.shared.u16 	[%r71], %rs20;
	// begin inline asm
	shr.b32 %r259, %r740, %r312;
	// end inline asm
	and.b32  	%r350, %r253, %r259;
	shl.b32 	%r351, %r350, 10;
	and.b32  	%r352, %r351, 31744;
	add.s32 	%r353, %r43, %r352;
	shr.u32 	%r354, %r350, 4;
	and.b32  	%r355, %r354, 268435454;
	add.s32 	%r72, %r353, %r355;
	ld.shared.u16 	%rs2, [%r72];
	add.s16 	%rs21, %rs2, 1;
	st.shared.u16 	[%r72], %rs21;
	// begin inline asm
	shr.b32 %r262, %r739, %r312;
	// end inline asm
	and.b32  	%r356, %r253, %r262;
	shl.b32 	%r357, %r356, 10;
	and.b32  	%r358, %r357, 31744;
	add.s32 	%r359, %r43, %r358;
	shr.u32 	%r360, %r356, 4;
	and.b32  	%r361, %r360, 268435454;
	add.s32 	%r73, %r359, %r361;
	ld.shared.u16 	%rs3, [%r73];
	add.s16 	%rs22, %rs3, 1;
	st.shared.u16 	[%r73], %rs22;
	// begin inline asm
	shr.b32 %r265, %r738, %r312;
	// end inline asm
	and.b32  	%r362, %r253, %r265;
	shl.b32 	%r363, %r362, 10;
	and.b32  	%r364, %r363, 31744;
	add.s32 	%r365, %r43, %r364;
	shr.u32 	%r366, %r362, 4;
	and.b32  	%r367, %r366, 268435454;
	add.s32 	%r74, %r365, %r367;
	ld.shared.u16 	%rs4, [%r74];
	add.s16 	%rs23, %rs4, 1;
	st.shared.u16 	[%r74], %rs23;
	// begin inline asm
	shr.b32 %r268, %r737, %r312;
	// end inline asm
	and.b32  	%r368, %r253, %r268;
	shl.b32 	%r369, %r368, 10;
	and.b32  	%r370, %r369, 31744;
	add.s32 	%r371, %r43, %r370;
	shr.u32 	%r372, %r368, 4;
	and.b32  	%r373, %r372, 268435454;
	add.s32 	%r75, %r371, %r373;
	ld.shared.u16 	%rs5, [%r75];
	add.s16 	%rs24, %rs5, 1;
	st.shared.u16 	[%r75], %rs24;
	// begin inline asm
	shr.b32 %r271, %r736, %r312;
	// end inline asm
	and.b32  	%r374, %r253, %r271;
	shl.b32 	%r375, %r374, 10;
	and.b32  	%r376, %r375, 31744;
	add.s32 	%r377, %r43, %r376;
	shr.u32 	%r378, %r374, 4;
	and.b32  	%r379, %r378, 268435454;
	add.s32 	%r76, %r377, %r379;
	ld.shared.u16 	%rs6, [%r76];
	add.s16 	%rs25, %rs6, 1;
	st.shared.u16 	[%r76], %rs25;
	// begin inline asm
	shr.b32 %r274, %r735, %r312;
	// end inline asm
	and.b32  	%r380, %r253, %r274;
	shl.b32 	%r381, %r380, 10;
	and.b32  	%r382, %r381, 31744;
	add.s32 	%r383, %r43, %r382;
	shr.u32 	%r384, %r380, 4;
	and.b32  	%r385, %r384, 268435454;
	add.s32 	%r77, %r383, %r385;
	ld.shared.u16 	%rs7, [%r77];
	add.s16 	%rs26, %rs7, 1;
	st.shared.u16 	[%r77], %rs26;
	// begin inline asm
	shr.b32 %r277, %r734, %r312;
	// end inline asm
	and.b32  	%r386, %r253, %r277;
	shl.b32 	%r387, %r386, 10;
	and.b32  	%r388, %r387, 31744;
	add.s32 	%r389, %r43, %r388;
	shr.u32 	%r390, %r386, 4;
	and.b32  	%r391, %r390, 268435454;
	add.s32 	%r78, %r389, %r391;
	ld.shared.u16 	%rs8, [%r78];
	add.s16 	%rs27, %rs8, 1;
	st.shared.u16 	[%r78], %rs27;
	// begin inline asm
	shr.b32 %r280, %r733, %r312;
	// end inline asm
	and.b32  	%r392, %r253, %r280;
	shl.b32 	%r393, %r392, 10;
	and.b32  	%r394, %r393, 31744;
	add.s32 	%r395, %r43, %r394;
	shr.u32 	%r396, %r392, 4;
	and.b32  	%r397, %r396, 268435454;
	add.s32 	%r79, %r395, %r397;
	ld.shared.u16 	%rs9, [%r79];
	add.s16 	%rs28, %rs9, 1;
	st.shared.u16 	[%r79], %rs28;
	// begin inline asm
	shr.b32 %r283, %r732, %r312;
	// end inline asm
	and.b32  	%r398, %r253, %r283;
	shl.b32 	%r399, %r398, 10;
	and.b32  	%r400, %r399, 31744;
	add.s32 	%r401, %r43, %r400;
	shr.u32 	%r402, %r398, 4;
	and.b32  	%r403, %r402, 268435454;
	add.s32 	%r80, %r401, %r403;
	ld.shared.u16 	%rs10, [%r80];
	add.s16 	%rs29, %rs10, 1;
	st.shared.u16 	[%r80], %rs29;
	// begin inline asm
	shr.b32 %r286, %r731, %r312;
	// end inline asm
	and.b32  	%r404, %r253, %r286;
	shl.b32 	%r405, %r404, 10;
	and.b32  	%r406, %r405, 31744;
	add.s32 	%r407, %r43, %r406;
	shr.u32 	%r408, %r404, 4;
	and.b32  	%r409, %r408, 268435454;
	add.s32 	%r81, %r407, %r409;
	ld.shared.u16 	%rs11, [%r81];
	add.s16 	%rs30, %rs11, 1;
	st.shared.u16 	[%r81], %rs30;
	// begin inline asm
	shr.b32 %r289, %r730, %r312;
	// end inline asm
	and.b32  	%r410, %r253, %r289;
	shl.b32 	%r411, %r410, 10;
	and.b32  	%r412, %r411, 31744;
	add.s32 	%r413, %r43, %r412;
	shr.u32 	%r414, %r410, 4;
	and.b32  	%r415, %r414, 268435454;
	add.s32 	%r82, %r413, %r415;
	ld.shared.u16 	%rs12, [%r82];
	add.s16 	%rs31, %rs12, 1;
	st.shared.u16 	[%r82], %rs31;
	// begin inline asm
	shr.b32 %r292, %r729, %r312;
	// end inline asm
	and.b32  	%r416, %r253, %r292;
	shl.b32 	%r417, %r416, 10;
	and.b32  	%r418, %r417, 31744;
	add.s32 	%r419, %r43, %r418;
	shr.u32 	%r420, %r416, 4;
	and.b32  	%r421, %r420, 268435454;
	add.s32 	%r83, %r419, %r421;
	ld.shared.u16 	%rs13, [%r83];
	add.s16 	%rs32, %rs13, 1;
	st.shared.u16 	[%r83], %rs32;
	// begin inline asm
	shr.b32 %r295, %r728, %r312;
	// end inline asm
	and.b32  	%r422, %r253, %r295;
	shl.b32 	%r423, %r422, 10;
	and.b32  	%r424, %r423, 31744;
	add.s32 	%r425, %r43, %r424;
	shr.u32 	%r426, %r422, 4;
	and.b32  	%r427, %r426, 268435454;
	add.s32 	%r84, %r425, %r427;
	ld.shared.u16 	%rs14, [%r84];
	add.s16 	%rs33, %rs14, 1;
	st.shared.u16 	[%r84], %rs33;
	// begin inline asm
	shr.b32 %r298, %r727, %r312;
	// end inline asm
	and.b32  	%r428, %r253, %r298;
	shl.b32 	%r429, %r428, 10;
	and.b32  	%r430, %r429, 31744;
	add.s32 	%r431, %r43, %r430;
	shr.u32 	%r432, %r428, 4;
	and.b32  	%r433, %r432, 268435454;
	add.s32 	%r85, %r431, %r433;
	ld.shared.u16 	%rs15, [%r85];
	add.s16 	%rs34, %rs15, 1;
	st.shared.u16 	[%r85], %rs34;
	// begin inline asm
	shr.b32 %r301, %r726, %r312;
	// end inline asm
	and.b32  	%r434, %r253, %r301;
	shl.b32 	%r435, %r434, 10;
	and.b32  	%r436, %r435, 31744;
	add.s32 	%r437, %r43, %r436;
	shr.u32 	%r438, %r434, 4;
	and.b32  	%r439, %r438, 268435454;
	add.s32 	%r86, %r437, %r439;
	ld.shared.u16 	%rs16, [%r86];
	add.s16 	%rs35, %rs16, 1;
	st.shared.u16 	[%r86], %rs35;
	// begin inline asm
	shr.b32 %r304, %r725, %r312;
	// end inline asm
	and.b32  	%r440, %r253, %r304;
	shl.b32 	%r441, %r440, 10;
	and.b32  	%r442, %r441, 31744;
	add.s32 	%r443, %r43, %r442;
	shr.u32 	%r444, %r440, 4;
	and.b32  	%r445, %r444, 268435454;
	add.s32 	%r87, %r443, %r445;
	ld.shared.u16 	%rs17, [%r87];
	add.s16 	%rs36, %rs17, 1;
	st.shared.u16 	[%r87], %rs36;
	// begin inline asm
	shr.b32 %r307, %r724, %r312;
	// end inline asm
	and.b32  	%r446, %r253, %r307;
	shl.b32 	%r447, %r446, 10;
	and.b32  	%r448, %r447, 31744;
	add.s32 	%r449, %r43, %r448;
	shr.u32 	%r450, %r446, 4;
	and.b32  	%r451, %r450, 268435454;
	add.s32 	%r88, %r449, %r451;
	ld.shared.u16 	%rs18, [%r88];
	add.s16 	%rs37, %rs18, 1;
	st.shared.u16 	[%r88], %rs37;
	// begin inline asm
	shr.b32 %r310, %r723, %r312;
	// end inline asm
	and.b32  	%r452, %r253, %r310;
	shl.b32 	%r453, %r452, 10;
	and.b32  	%r454, %r453, 31744;
	add.s32 	%r455, %r43, %r454;
	shr.u32 	%r456, %r452, 4;
	and.b32  	%r457, %r456, 268435454;
	add.s32 	%r89, %r455, %r457;
	ld.shared.u16 	%rs19, [%r89];
	add.s16 	%rs38, %rs19, 1;
	st.shared.u16 	[%r89], %rs38;
	bar.sync 	0;
	ld.shared.u32 	%r90, [%r44];
	ld.shared.u32 	%r458, [%r44+4];
	ld.shared.u32 	%r459, [%r44+8];
	ld.shared.u32 	%r460, [%r44+12];
	ld.shared.u32 	%r461, [%r44+16];
	ld.shared.u32 	%r462, [%r44+20];
	ld.shared.u32 	%r463, [%r44+24];
	ld.shared.u32 	%r464, [%r44+28];
	ld.shared.u32 	%r465, [%r44+32];
	ld.shared.u32 	%r466, [%r44+36];
	ld.shared.u32 	%r467, [%r44+40];
	ld.shared.u32 	%r468, [%r44+44];
	ld.shared.u32 	%r469, [%r44+48];
	ld.shared.u32 	%r470, [%r44+52];
	ld.shared.u32 	%r471, [%r44+56];
	ld.shared.u32 	%r472, [%r44+60];
	ld.shared.u32 	%r473, [%r44+64];
	ld.shared.u32 	%r474, [%r44+68];
	ld.shared.u32 	%r475, [%r44+72];
	ld.shared.u32 	%r476, [%r44+76];
	ld.shared.u32 	%r477, [%r44+80];
	ld.shared.u32 	%r478, [%r44+84];
	ld.shared.u32 	%r479, [%r44+88];
	ld.shared.u32 	%r480, [%r44+92];
	ld.shared.u32 	%r481, [%r44+96];
	ld.shared.u32 	%r482, [%r44+100];
	ld.shared.u32 	%r483, [%r44+104];
	ld.shared.u32 	%r484, [%r44+108];
	ld.shared.u32 	%r485, [%r44+112];
	ld.shared.u32 	%r486, [%r44+116];
	ld.shared.u32 	%r487, [%r44+120];
	ld.shared.u32 	%r488, [%r44+124];
	ld.shared.u32 	%r489, [%r44+128];
	add.s32 	%r91, %r458, %r90;
	add.s32 	%r92, %r459, %r91;
	add.s32 	%r93, %r460, %r92;
	add.s32 	%r94, %r461, %r93;
	add.s32 	%r95, %r462, %r94;
	add.s32 	%r96, %r463, %r95;
	add.s32 	%r97, %r464, %r96;
	add.s32 	%r98, %r465, %r97;
	add.s32 	%r99, %r466, %r98;
	add.s32 	%r100, %r467, %r99;
	add.s32 	%r101, %r468, %r100;
	add.s32 	%r102, %r469, %r101;
	add.s32 	%r103, %r470, %r102;
	add.s32 	%r104, %r471, %r103;
	add.s32 	%r105, %r472, %r104;
	add.s32 	%r106, %r473, %r105;
	add.s32 	%r107, %r474, %r106;
	add.s32 	%r108, %r475, %r107;
	add.s32 	%r109, %r476, %r108;
	add.s32 	%r110, %r477, %r109;
	add.s32 	%r111, %r478, %r110;
	add.s32 	%r112, %r479, %r111;
	add.s32 	%r113, %r480, %r112;
	add.s32 	%r114, %r481, %r113;
	add.s32 	%r115, %r482, %r114;
	add.s32 	%r116, %r483, %r115;
	add.s32 	%r117, %r484, %r116;
	add.s32 	%r118, %r485, %r117;
	add.s32 	%r119, %r486, %r118;
	add.s32 	%r120, %r487, %r119;
	add.s32 	%r121, %r488, %r120;
	add.s32 	%r318, %r489, %r121;
	// begin inline asm
	mov.u32 %r313, %laneid;
	// end inline asm
	mov.b32 	%r316, 1;
	mov.b32 	%r343, -1;
	// begin inline asm
	{  .reg .u32 r0;  .reg .pred p;  shfl.sync.up.b32 r0|p, %r318, %r316, %r341, %r343;  @p add.u32 r0, r0, %r318;  mov.u32 %r314, r0;}
	// end inline asm
	mov.b32 	%r322, 2;
	// begin inline asm
	{  .reg .u32 r0;  .reg .pred p;  shfl.sync.up.b32 r0|p, %r314, %r322, %r341, %r343;  @p add.u32 r0, r0, %r314;  mov.u32 %r320, r0;}
	// end inline asm
	mov.b32 	%r328, 4;
	// begin inline asm
	{  .reg .u32 r0;  .reg .pred p;  shfl.sync.up.b32 r0|p, %r320, %r328, %r341, %r343;  @p add.u32 r0, r0, %r320;  mov.u32 %r326, r0;}
	// end inline asm
	mov.b32 	%r334, 8;
	// begin inline asm
	{  .reg .u32 r0;  .reg .pred p;  shfl.sync.up.b32 r0|p, %r326, %r334, %r341, %r343;  @p add.u32 r0, r0, %r326;  mov.u32 %r332, r0;}
	// end inline asm
	mov.b32 	%r340, 16;
	// begin inline asm
	{  .reg .u32 r0;  .reg .pred p;  shfl.sync.up.b32 r0|p, %r332, %r340, %r341, %r343;  @p add.u32 r0, r0, %r332;  mov.u32 %r338, r0;}
	// end inline asm
	setp.ne.s32 	%p20, %r313, 31;
	@%p20 bra 	$L__BB3_41;
	st.shared.u32 	[%r45], %r338;
$L__BB3_41:
	sub.s32 	%r490, %r338, %r318;
	setp.gt.u32 	%p21, %r2, 31;
	setp.eq.s32 	%p22, %r42, 7;
	setp.eq.s32 	%p23, %r42, 6;
	setp.eq.s32 	%p24, %r42, 5;
	setp.eq.s32 	%p25, %r42, 4;
	setp.eq.s32 	%p26, %r42, 3;
	setp.eq.s32 	%p27, %r42, 2;
	setp.eq.s32 	%p28, %r42, 1;
	bar.sync 	0;
	ld.shared.v4.u32 	{%r491, %r492, %r493, %r494}, [_ZZN3cub18CUB_300001_SM_10006detail10radix_sort31DeviceRadixSortSingleTileKernelINS1_5radix10policy_hubIiNS0_8NullTypeEyE10Policy1000ELNS0_9SortOrderE0EiS6_yNS1_21identity_decomposer_tEEEvPKT1_PSB_PKT2_PSF_T3_iiT4_E12temp_storage+33792];
	selp.b32 	%r495, %r491, %r742, %p28;
	add.s32 	%r496, %r492, %r491;
	selp.b32 	%r497, %r496, %r495, %p27;
	add.s32 	%r498, %r496, %r493;
	selp.b32 	%r499, %r498, %r497, %p26;
	add.s32 	%r500, %r498, %r494;
	selp.b32 	%r501, %r500, %r499, %p25;
	ld.shared.v4.u32 	{%r502, %r503, %r504, %r505}, [_ZZN3cub18CUB_300001_SM_10006detail10radix_sort31DeviceRadixSortSingleTileKernelINS1_5radix10policy_hubIiNS0_8NullTypeEyE10Policy1000ELNS0_9SortOrderE0EiS6_yNS1_21identity_decomposer_tEEEvPKT1_PSB_PKT2_PSF_T3_iiT4_E12temp_storage+33808];
	add.s32 	%r506, %r500, %r502;
	selp.b32 	%r507, %r506, %r501, %p24;
	add.s32 	%r508, %r506, %r503;
	selp.b32 	%r509, %r508, %r507, %p23;
	add.s32 	%r510, %r508, %r504;
	selp.b32 	%r742, %r510, %r509, %p22;
	add.s32 	%r126, %r510, %r505;
	setp.ne.s32 	%p29, %r313, 0;
	selp.b32 	%r511, %r490, 0, %p29;
	add.s32 	%r512, %r742, %r511;
	or.pred  	%p30, %p21, %p29;
	selp.b32 	%r743, %r512, %r490, %p21;
	@%p30 bra 	$L__BB3_43;
	shl.b32 	%r743, %r126, 16;
	st.shared.u32 	[_ZZN3cub18CUB_300001_SM_10006detail10radix_sort31DeviceRadixSortSingleTileKernelINS1_5radix10policy_hubIiNS0_8NullTypeEyE10Policy1000ELNS0_9SortOrderE0EiS6_yNS1_21identity_decomposer_tEEEvPKT1_PSB_PKT2_PSF_T3_iiT4_E12temp_storage+33832], %r743;
$L__BB3_43:
	setp.eq.s32 	%p31, %r2, 0;
	bar.sync 	0;
	ld.shared.u32 	%r513, [_ZZN3cub18CUB_300001_SM_10006detail10radix_sort31DeviceRadixSortSingleTileKernelINS1_5radix10policy_hubIiNS0_8NullTypeEyE10Policy1000ELNS0_9SortOrderE0EiS6_yNS1_21identity_decomposer_tEEEvPKT1_PSB_PKT2_PSF_T3_iiT4_E12temp_storage+33832];
	selp.b32 	%r514, 0, %r513, %p31;
	add.s32 	%r515, %r743, %r514;
	add.s32 	%r516, %r90, %r515;
	add.s32 	%r517, %r91, %r515;
	add.s32 	%r518, %r92, %r515;
	add.s32 	%r519, %r93, %r515;
	add.s32 	%r520, %r94, %r515;
	add.s32 	%r521, %r95, %r515;
	add.s32 	%r522, %r96, %r515;
	add.s32 	%r523, %r97, %r515;
	add.s32 	%r524, %r98, %r515;
	add.s32 	%r525, %r99, %r515;
	add.s32 	%r526, %r100, %r515;
	add.s32 	%r527, %r101, %r515;
	add.s32 	%r528, %r102, %r515;
	add.s32 	%r529, %r103, %r515;
	add.s32 	%r530, %r104, %r515;
	add.s32 	%r531, %r105, %r515;
	add.s32 	%r532, %r106, %r515;
	add.s32 	%r533, %r107, %r515;
	add.s32 	%r534, %r108, %r515;
	add.s32 	%r535, %r109, %r515;
	add.s32 	%r536, %r110, %r515;
	add.s32 	%r537, %r111, %r515;
	add.s32 	%r538, %r112, %r515;
	add.s32 	%r539, %r113, %r515;
	add.s32 	%r540, %r114, %r515;
	add.s32 	%r541, %r115, %r515;
	add.s32 	%r542, %r116, %r515;
	add.s32 	%r543, %r117, %r515;
	add.s32 	%r544, %r118, %r515;
	add.s32 	%r545, %r119, %r515;
	add.s32 	%r546, %r120, %r515;
	add.s32 	%r547, %r121, %r515;
	st.shared.u32 	[%r44], %r515;
	st.shared.u32 	[%r44+4], %r516;
	st.shared.u32 	[%r44+8], %r517;
	st.shared.u32 	[%r44+12], %r518;
	st.shared.u32 	[%r44+16], %r519;
	st.shared.u32 	[%r44+20], %r520;
	st.shared.u32 	[%r44+24], %r521;
	st.shared.u32 	[%r44+28], %r522;
	st.shared.u32 	[%r44+32], %r523;
	st.shared.u32 	[%r44+36], %r524;
	st.shared.u32 	[%r44+40], %r525;
	st.shared.u32 	[%r44+44], %r526;
	st.shared.u32 	[%r44+48], %r527;
	st.shared.u32 	[%r44+52], %r528;
	st.shared.u32 	[%r44+56], %r529;
	st.shared.u32 	[%r44+60], %r530;
	st.shared.u32 	[%r44+64], %r531;
	st.shared.u32 	[%r44+68], %r532;
	st.shared.u32 	[%r44+72], %r533;
	st.shared.u32 	[%r44+76], %r534;
	st.shared.u32 	[%r44+80], %r535;
	st.shared.u32 	[%r44+84], %r536;
	st.shared.u32 	[%r44+88], %r537;
	st.shared.u32 	[%r44+92], %r538;
	st.shared.u32 	[%r44+96], %r539;
	st.shared.u32 	[%r44+100], %r540;
	st.shared.u32 	[%r44+104], %r541;
	st.shared.u32 	[%r44+108], %r542;
	st.shared.u32 	[%r44+112], %r543;
	st.shared.u32 	[%r44+116], %r544;
	st.shared.u32 	[%r44+120], %r545;
	st.shared.u32 	[%r44+124], %r546;
	st.shared.u32 	[%r44+128], %r547;
	bar.sync 	0;
	cvt.u32.u16 	%r548, %rs1;
	ld.shared.u16 	%r549, [%r71];
	add.s32 	%r130, %r549, %r548;
	cvt.u32.u16 	%r550, %rs2;
	ld.shared.u16 	%r551, [%r72];
	add.s32 	%r131, %r551, %r550;
	cvt.u32.u16 	%r552, %rs3;
	ld.shared.u16 	%r553, [%r73];
	add.s32 	%r132, %r553, %r552;
	cvt.u32.u16 	%r554, %rs4;
	ld.shared.u16 	%r555, [%r74];
	add.s32 	%r133, %r555, %r554;
	cvt.u32.u16 	%r556, %rs5;
	ld.shared.u16 	%r557, [%r75];
	add.s32 	%r134, %r557, %r556;
	cvt.u32.u16 	%r558, %rs6;
	ld.shared.u16 	%r559, [%r76];
	add.s32 	%r135, %r559, %r558;
	cvt.u32.u16 	%r560, %rs7;
	ld.shared.u16 	%r561, [%r77];
	add.s32 	%r136, %r561, %r560;
	cvt.u32.u16 	%r562, %rs8;
	ld.shared.u16 	%r563, [%r78];
	add.s32 	%r137, %r563, %r562;
	cvt.u32.u16 	%r564, %rs9;
	ld.shared.u16 	%r565, [%r79];
	add.s32 	%r138, %r565, %r564;
	cvt.u32.u16 	%r566, %rs10;
	ld.shared.u16 	%r567, [%r80];
	add.s32 	%r139, %r567, %r566;
	cvt.u32.u16 	%r568, %rs11;
	ld.shared.u16 	%r569, [%r81];
	add.s32 	%r140, %r569, %r568;
	cvt.u32.u16 	%r570, %rs12;
	ld.shared.u16 	%r571, [%r82];
	add.s32 	%r141, %r571, %r570;
	cvt.u32.u16 	%r572, %rs13;
	ld.shared.u16 	%r573, [%r83];
	add.s32 	%r142, %r573, %r572;
	cvt.u32.u16 	%r574, %rs14;
	ld.shared.u16 	%r575, [%r84];
	add.s32 	%r143, %r575, %r574;
	cvt.u32.u16 	%r576, %rs15;
	ld.shared.u16 	%r577, [%r85];
	add.s32 	%r144, %r577, %r576;
	cvt.u32.u16 	%r578, %rs16;
	ld.shared.u16 	%r579, [%r86];
	add.s32 	%r145, %r579, %r578;
	cvt.u32.u16 	%r580, %rs17;
	ld.shared.u16 	%r581, [%r87];
	add.s32 	%r146, %r581, %r580;
	cvt.u32.u16 	%r582, %rs18;
	ld.shared.u16 	%r583, [%r88];
	add.s32 	%r147, %r583, %r582;
	cvt.u32.u16 	%r584, %rs19;
	ld.shared.u16 	%r585, [%r89];
	add.s32 	%r148, %r585, %r584;
	bar.sync 	0;
	setp.lt.s32 	%p32, %r722, %r190;
	@%p32 bra 	$L__BB3_83;
	cvt.u64.u32 	%rd8, %r2;
	shl.b32 	%r586, %r130, 2;
	mov.u32 	%r587, _ZZN3cub18CUB_300001_SM_10006detail10radix_sort31DeviceRadixSortSingleTileKernelINS1_5radix10policy_hubIiNS0_8NullTypeEyE10Policy1000ELNS0_9SortOrderE0EiS6_yNS1_21identity_decomposer_tEEEvPKT1_PSB_PKT2_PSF_T3_iiT4_E12temp_storage;
	add.s32 	%r588, %r587, %r586;
	st.shared.u32 	[%r588], %r741;
	shl.b32 	%r589, %r131, 2;
	add.s32 	%r590, %r587, %r589;
	st.shared.u32 	[%r590], %r740;
	shl.b32 	%r591, %r132, 2;
	add.s32 	%r592, %r587, %r591;
	st.shared.u32 	[%r592], %r739;
	shl.b32 	%r593, %r133, 2;
	add.s32 	%r594, %r587, %r593;
	st.shared.u32 	[%r594], %r738;
	shl.b32 	%r595, %r134, 2;
	add.s32 	%r596, %r587, %r595;
	st.shared.u32 	[%r596], %r737;
	shl.b32 	%r597, %r135, 2;
	add.s32 	%r598, %r587, %r597;
	st.shared.u32 	[%r598], %r736;
	shl.b32 	%r599, %r136, 2;
	add.s32 	%r600, %r587, %r599;
	st.shared.u32 	[%r600], %r735;
	shl.b32 	%r601, %r137, 2;
	add.s32 	%r602, %r587, %r601;
	st.shared.u32 	[%r602], %r734;
	shl.b32 	%r603, %r138, 2;
	add.s32 	%r604, %r587, %r603;
	st.shared.u32 	[%r604], %r733;
	shl.b32 	%r605, %r139, 2;
	add.s32 	%r606, %r587, %r605;
	st.shared.u32 	[%r606], %r732;
	shl.b32 	%r607, %r140, 2;
	add.s32 	%r608, %r587, %r607;
	st.shared.u32 	[%r608], %r731;
	shl.b32 	%r609, %r141, 2;
	add.s32 	%r610, %r587, %r609;
	st.shared.u32 	[%r610], %r730;
	shl.b32 	%r611, %r142, 2;
	add.s32 	%r612, %r587, %r611;
	st.shared.u32 	[%r612], %r729;
	shl.b32 	%r613, %r143, 2;
	add.s32 	%r614, %r587, %r613;
	st.shared.u32 	[%r614], %r728;
	shl.b32 	%r615, %r144, 2;
	add.s32 	%r616, %r587, %r615;
	st.shared.u32 	[%r616], %r727;
	shl.b32 	%r617, %r145, 2;
	add.s32 	%r618, %r587, %r617;
	st.shared.u32 	[%r618], %r726;
	shl.b32 	%r619, %r146, 2;
	add.s32 	%r620, %r587, %r619;
	st.shared.u32 	[%r620], %r725;
	shl.b32 	%r621, %r147, 2;
	add.s32 	%r622, %r587, %r621;
	st.shared.u32 	[%r622], %r724;
	shl.b32 	%r623, %r148, 2;
	add.s32 	%r624, %r587, %r623;
	st.shared.u32 	[%r624], %r723;
	bar.sync 	0;
	mad.lo.s32 	%r149, %r2, -72, %r46;
	ld.shared.u32 	%r150, [%r149+1024];
	ld.shared.u32 	%r151, [%r149+2048];
	ld.shared.u32 	%r152, [%r149+3072];
	ld.shared.u32 	%r153, [%r149+4096];
	ld.shared.u32 	%r154, [%r149+5120];
	ld.shared.u32 	%r155, [%r149+6144];
	ld.shared.u32 	%r156, [%r149+7168];
	ld.shared.u32 	%r157, [%r149+8192];
	ld.shared.u32 	%r158, [%r149+9216];
	ld.shared.u32 	%r159, [%r149+10240];
	ld.shared.u32 	%r160, [%r149+11264];
	ld.shared.u32 	%r161, [%r149+12288];
	ld.shared.u32 	%r162, [%r149+13312];
	ld.shared.u32 	%r163, [%r149+14336];
	ld.shared.u32 	%r164, [%r149+15360];
	ld.shared.u32 	%r165, [%r149+16384];
	ld.shared.u32 	%r166, [%r149+17408];
	ld.shared.u32 	%r167, [%r149+18432];
	setp.gt.u64 	%p33, %rd4, %rd8;
	cvta.to.global.u64 	%rd9, %rd3;
	mul.wide.u32 	%rd10, %r2, 4;
	add.s64 	%rd2, %rd9, %rd10;
	@%p33 bra 	$L__BB3_45;
	bra.uni 	$L__BB3_46;
$L__BB3_45:
	ld.shared.u32 	%r625, [%r149];
	xor.b32  	%r626, %r625, -2147483648;
	st.global.u32 	[%rd2], %r626;
$L__BB3_46:
	add.s32 	%r627, %r2, 256;
	cvt.u64.u32 	%rd11, %r627;
	setp.le.u64 	%p34, %rd4, %rd11;
	@%p34 bra 	$L__BB3_48;
	xor.b32  	%r628, %r150, -2147483648;
	st.global.u32 	[%rd2+1024], %r628;
$L__BB3_48:
	add.s32 	%r629, %r2, 512;
	cvt.u64.u32 	%rd12, %r629;
	setp.le.u64 	%p35, %rd4, %rd12;
	@%p35 bra 	$L__BB3_50;
	xor.b32  	%r630, %r151, -2147483648;
	st.global.u32 	[%rd2+2048], %r630;
$L__BB3_50:
	add.s32 	%r631, %r2, 768;
	cvt.u64.u32 	%rd13, %r631;
	setp.le.u64 	%p36, %rd4, %rd13;
	@%p36 bra 	$L__BB3_52;
	xor.b32  	%r632, %r152, -2147483648;
	st.global.u32 	[%rd2+3072], %r632;
$L__BB3_52:
	or.b32  	%r633, %r2, 1024;
	cvt.u64.u32 	%rd14, %r633;
	setp.le.u64 	%p37, %rd4, %rd14;
	@%p37 bra 	$L__BB3_54;
	xor.b32  	%r634, %r153, -2147483648;
	st.global.u32 	[%rd2+4096], %r634;
$L__BB3_54:
	add.s32 	%r635, %r2, 1280;
	cvt.u64.u32 	%rd15, %r635;
	setp.le.u64 	%p38, %rd4, %rd15;
	@%p38 bra 	$L__BB3_56;
	xor.b32  	%r636, %r154, -2147483648;
	st.global.u32 	[%rd2+5120], %r636;
$L__BB3_56:
	add.s32 	%r637, %r2, 1536;
	cvt.u64.u32 	%rd16, %r637;
	setp.le.u64 	%p39, %rd4, %rd16;
	@%p39 bra 	$L__BB3_58;
	xor.b32  	%r638, %r155, -2147483648;
	st.global.u32 	[%rd2+6144], %r638;
$L__BB3_58:
	add.s32 	%r639, %r2, 1792;
	cvt.u64.u32 	%rd17, %r639;
	setp.le.u64 	%p40, %rd4, %rd17;
	@%p40 bra 	$L__BB3_60;
	xor.b32  	%r640, %r156, -2147483648;
	st.global.u32 	[%rd2+7168], %r640;
$L__BB3_60:
	or.b32  	%r641, %r2, 2048;
	cvt.u64.u32 	%rd18, %r641;
	setp.le.u64 	%p41, %rd4, %rd18;
	@%p41 bra 	$L__BB3_62;
	xor.b32  	%r642, %r157, -2147483648;
	st.global.u32 	[%rd2+8192], %r642;
$L__BB3_62:
	add.s32 	%r643, %r2, 2304;
	cvt.u64.u32 	%rd19, %r643;
	setp.le.u64 	%p42, %rd4, %rd19;
	@%p42 bra 	$L__BB3_64;
	xor.b32  	%r644, %r158, -2147483648;
	st.global.u32 	[%rd2+9216], %r644;
$L__BB3_64:
	add.s32 	%r645, %r2, 2560;
	cvt.u64.u32 	%rd20, %r645;
	setp.le.u64 	%p43, %rd4, %rd20;
	@%p43 bra 	$L__BB3_66;
	xor.b32  	%r646, %r159, -2147483648;
	st.global.u32 	[%rd2+10240], %r646;
$L__BB3_66:
	add.s32 	%r647, %r2, 2816;
	cvt.u64.u32 	%rd21, %r647;
	setp.le.u64 	%p44, %rd4, %rd21;
	@%p44 bra 	$L__BB3_68;
	xor.b32  	%r648, %r160, -2147483648;
	st.global.u32 	[%rd2+11264], %r648;
$L__BB3_68:
	or.b32  	%r649, %r2, 3072;
	cvt.u64.u32 	%rd22, %r649;
	setp.le.u64 	%p45, %rd4, %rd22;
	@%p45 bra 	$L__BB3_70;
	xor.b32  	%r650, %r161, -2147483648;
	st.global.u32 	[%rd2+12288], %r650;
$L__BB3_70:
	add.s32 	%r651, %r2, 3328;
	cvt.u64.u32 	%rd23, %r651;
	setp.le.u64 	%p46, %rd4, %rd23;
	@%p46 bra 	$L__BB3_72;
	xor.b32  	%r652, %r162, -2147483648;
	st.global.u32 	[%rd2+13312], %r652;
$L__BB3_72:
	add.s32 	%r653, %r2, 3584;
	cvt.u64.u32 	%rd24, %r653;
	setp.le.u64 	%p47, %rd4, %rd24;
	@%p47 bra 	$L__BB3_74;
	xor.b32  	%r654, %r163, -2147483648;
	st.global.u32 	[%rd2+14336], %r654;
$L__BB3_74:
	add.s32 	%r655, %r2, 3840;
	cvt.u64.u32 	%rd25, %r655;
	setp.le.u64 	%p48, %rd4, %rd25;
	@%p48 bra 	$L__BB3_76;
	xor.b32  	%r656, %r164, -2147483648;
	st.global.u32 	[%rd2+15360], %r656;
$L__BB3_76:
	or.b32  	%r657, %r2, 4096;
	cvt.u64.u32 	%rd26, %r657;
	setp.le.u64 	%p49, %rd4, %rd26;
	@%p49 bra 	$L__BB3_78;
	xor.b32  	%r658, %r165, -2147483648;
	st.global.u32 	[%rd2+16384], %r658;
$L__BB3_78:
	add.s32 	%r659, %r2, 4352;
	cvt.u64.u32 	%rd27, %r659;
	setp.le.u64 	%p50, %rd4, %rd27;
	@%p50 bra 	$L__BB3_80;
	xor.b32  	%r660, %r166, -2147483648;
	st.global.u32 	[%rd2+17408], %r660;
$L__BB3_80:
	add.s32 	%r661, %r2, 4608;
	cvt.u64.u32 	%rd28, %r661;
	setp.le.u64 	%p51, %rd4, %rd28;
	@%p51 bra 	$L__BB3_82;
	xor.b32  	%r662, %r167, -2147483648;
	st.global.u32 	[%rd2+18432], %r662;
$L__BB3_82:
	ret;
$L__BB3_83:
	shl.b32 	%r663, %r130, 2;
	mov.u32 	%r664, _ZZN3cub18CUB_300001_SM_10006detail10radix_sort31DeviceRadixSortSingleTileKernelINS1_5radix10policy_hubIiNS0_8NullTypeEyE10Policy1000ELNS0_9SortOrderE0EiS6_yNS1_21identity_decomposer_tEEEvPKT1_PSB_PKT2_PSF_T3_iiT4_E12temp_storage;
	add.s32 	%r665, %r664, %r663;
	st.shared.u32 	[%r665], %r741;
	shl.b32 	%r666, %r131, 2;
	add.s32 	%r667, %r664, %r666;
	st.shared.u32 	[%r667], %r740;
	shl.b32 	%r668, %r132, 2;
	add.s32 	%r669, %r664, %r668;
	st.shared.u32 	[%r669], %r739;
	shl.b32 	%r670, %r133, 2;
	add.s32 	%r671, %r664, %r670;
	st.shared.u32 	[%r671], %r738;
	shl.b32 	%r672, %r134, 2;
	add.s32 	%r673, %r664, %r672;
	st.shared.u32 	[%r673], %r737;
	shl.b32 	%r674, %r135, 2;
	add.s32 	%r675, %r664, %r674;
	st.shared.u32 	[%r675], %r736;
	shl.b32 	%r676, %r136, 2;
	add.s32 	%r677, %r664, %r676;
	st.shared.u32 	[%r677], %r735;
	shl.b32 	%r678, %r137, 2;
	add.s32 	%r679, %r664, %r678;
	st.shared.u32 	[%r679], %r734;
	shl.b32 	%r680, %r138, 2;
	add.s32 	%r681, %r664, %r680;
	st.shared.u32 	[%r681], %r733;
	shl.b32 	%r682, %r139, 2;
	add.s32 	%r683, %r664, %r682;
	st.shared.u32 	[%r683], %r732;
	shl.b32 	%r684, %r140, 2;
	add.s32 	%r685, %r664, %r684;
	st.shared.u32 	[%r685], %r731;
	shl.b32 	%r686, %r141, 2;
	add.s32 	%r687, %r664, %r686;
	st.shared.u32 	[%r687], %r730;
	shl.b32 	%r688, %r142, 2;
	add.s32 	%r689, %r664, %r688;
	st.shared.u32 	[%r689], %r729;
	shl.b32 	%r690, %r143, 2;
	add.s32 	%r691, %r664, %r690;
	st.shared.u32 	[%r691], %r728;
	shl.b32 	%r692, %r144, 2;
	add.s32 	%r693, %r664, %r692;
	st.shared.u32 	[%r693], %r727;
	shl.b32 	%r694, %r145, 2;
	add.s32 	%r695, %r664, %r694;
	st.shared.u32 	[%r695], %r726;
	shl.b32 	%r696, %r146, 2;
	add.s32 	%r697, %r664, %r696;
	st.shared.u32 	[%r697], %r725;
	shl.b32 	%r698, %r147, 2;
	add.s32 	%r699, %r664, %r698;
	st.shared.u32 	[%r699], %r724;
	shl.b32 	%r700, %r148, 2;
	add.s32 	%r701, %r664, %r700;
	st.shared.u32 	[%r701], %r723;
	bar.sync 	0;
	ld.shared.u32 	%r741, [%r46];
	ld.shared.u32 	%r740, [%r46+4];
	ld.shared.u32 	%r739, [%r46+8];
	ld.shared.u32 	%r738, [%r46+12];
	ld.shared.u32 	%r737, [%r46+16];
	ld.shared.u32 	%r736, [%r46+20];
	ld.shared.u32 	%r735, [%r46+24];
	ld.shared.u32 	%r734, [%r46+28];
	ld.shared.u32 	%r733, [%r46+32];
	ld.shared.u32 	%r732, [%r46+36];
	ld.shared.u32 	%r731, [%r46+40];
	ld.shared.u32 	%r730, [%r46+44];
	ld.shared.u32 	%r729, [%r46+48];
	ld.shared.u32 	%r728, [%r46+52];
	ld.shared.u32 	%r727, [%r46+56];
	ld.shared.u32 	%r726, [%r46+60];
	ld.shared.u32 	%r725, [%r46+64];
	ld.shared.u32 	%r724, [%r46+68];
	ld.shared.u32 	%r723, [%r46+72];
	bar.sync 	0;
	add.s32 	%r722, %r722, 6;
	add.s32 	%r721, %r721, -6;
	bra.uni 	$L__BB3_39;

}
	// .globl	_ZN3cub18CUB_300001_SM_10006detail10radix_sort30DeviceRadixSortHistogramKernelINS1_5radix10policy_hubIiNS0_8NullTypeEyE10Policy1000ELNS0_9SortOrderE0EiyNS1_21identity_decomposer_tEEEvPT2_PKT1_SB_iiT3_
.visible .entry _ZN3cub18CUB_300001_SM_10006detail10radix_sort30DeviceRadixSortHistogramKernelINS1_5radix10policy_hubIiNS0_8NullTypeEyE10Policy1000ELNS0_9SortOrderE0EiyNS1_21identity_decomposer_tEEEvPT2_PKT1_SB_iiT3_(
	.param .u64 .ptr .align 1 _ZN3cub18CUB_300001_SM_10006detail10radix_sort30DeviceRadixSortHistogramKernelINS1_5radix10policy_hubIiNS0_8NullTypeEyE10Policy1000ELNS0_9SortOrderE0EiyNS1_21identity_decomposer_tEEEvPT2_PKT1_SB_iiT3__param_0,
	.param .u64 .ptr .align 1 _ZN3cub18CUB_300001_SM_10006detail10radix_sort30DeviceRadixSortHistogramKernelINS1_5radix10policy_hubIiNS0_8NullTypeEyE10Policy1000ELNS0_9SortOrderE0EiyNS1_21identity_decomposer_tEEEvPT2_PKT1_SB_iiT3__param_1,
	.param .u64 _ZN3cub18CUB_300001_SM_10006detail10radix_sort30DeviceRadixSortHistogramKernelINS1_5radix10policy_hubIiNS0_8NullTypeEyE10Policy1000ELNS0_9SortOrderE0EiyNS1_21identity_decomposer_tEEEvPT2_PKT1_SB_iiT3__param_2,
	.param .u32 _ZN3cub18CUB_300001_SM_10006detail10radix_sort30DeviceRadixSortHistogramKernelINS1_5radix10policy_hubIiNS0_8NullTypeEyE10Policy1000ELNS0_9SortOrderE0EiyNS1_21identity_decomposer_tEEEvPT2_PKT1_SB_iiT3__param_3,
	.param .u32 _ZN3cub18CUB_300001_SM_10006detail10radix_sort30DeviceRadixSortHistogramKernelINS1_5radix10policy_hubIiNS0_8NullTypeEyE10Policy1000ELNS0_9SortOrderE0EiyNS1_21identity_decomposer_tEEEvPT2_PKT1_SB_iiT3__param_4,
	.param .align 1 .b8 _ZN3cub18CUB_300001_SM_10006detail10radix_sort30DeviceRadixSortHistogramKernelINS1_5radix10policy_hubIiNS0_8NullTypeEyE10Policy1000ELNS0_9SortOrderE0EiyNS1_21identity_decomposer_tEEEvPT2_PKT1_SB_iiT3__param_5[1]
)
.maxntid 128
{
	.reg .pred 	%p<91>;
	.reg .b32 	%r<486>;
	.reg .b64 	%rd<137>;
	// demoted variable
	.shared .align 4 .b8 _ZZN3cub18CUB_300001_SM_10006detail10radix_sort30DeviceRadixSortHistogramKernelINS1_5radix10policy_hubIiNS0_8NullTypeEyE10Policy1000ELNS0_9SortOrderE0EiyNS1_21identity_decomposer_tEEEvPT2_PKT1_SB_iiT3_E12temp_storage[4096];
	ld.param.u64 	%rd18, [_ZN3cub18CUB_300001_SM_10006detail10radix_sort30DeviceRadixSortHistogramKernelINS1_5radix10policy_hubIiNS0_8NullTypeEyE10Policy1000ELNS0_9SortOrderE0EiyNS1_21identity_decomposer_tEEEvPT2_PKT1_SB_iiT3__param_0];
	ld.param.u64 	%rd19, [_ZN3cub18CUB_300001_SM_10006detail10radix_sort30DeviceRadixSortHistogramKernelINS1_5radix10policy_hubIiNS0_8NullTypeEyE10Policy1000ELNS0_9SortOrderE0EiyNS1_21identity_decomposer_tEEEvPT2_PKT1_SB_iiT3__param_1];
	ld.param.u64 	%rd17, [_ZN3cub18CUB_300001_SM_10006detail10radix_sort30DeviceRadixSortHistogramKernelINS1_5radix10policy_hubIiNS0_8NullTypeEyE10Policy1000ELNS0_9SortOrderE0EiyNS1_21identity_decomposer_tEEEvPT2_PKT1_SB_iiT3__param_2];
	ld.param.u32 	%r174, [_ZN3cub18CUB_300001_SM_10006detail10radix_sort30DeviceRadixSortHistogramKernelINS1_5radix10policy_hubIiNS0_8NullTypeEyE10Policy1000ELNS0_9SortOrderE0EiyNS1_21identity_decomposer_tEEEvPT2_PKT1_SB_iiT3__param_3];
	ld.param.u32 	%r175, [_ZN3cub18CUB_300001_SM_10006detail10radix_sort30DeviceRadixSortHistogramKernelINS1_5radix10policy_hubIiNS0_8NullTypeEyE10Policy1000ELNS0_9SortOrderE0EiyNS1_21identity_decomposer_tEEEvPT2_PKT1_SB_iiT3__param_4];
	cvta.to.global.u64 	%rd1, %rd19;
	cvta.to.global.u64 	%rd2, %rd18;
	setp.eq.s64 	%p2, %rd17, 0;
	@%p2 bra 	$L__BB4_153;
	sub.s32 	%r176, %r175, %r174;
	add.s32 	%r177, %r176, 7;
	shr.s32 	%r178, %r177, 31;
	shr.u32 	%r179, %r178, 29;
	add.s32 	%r180, %r177, %r179;
	shr.s32 	%r181, %r180, 3;
	mov.u32 	%r182, %tid.x;
	setp.gt.u32 	%p3, %r182, 255;
	setp.lt.s32 	%p4, %r177, 8;
	mov.u32 	%r183, %ctaid.x;
	shl.b32 	%r184, %r183, 11;
	cvt.u64.u32 	%rd3, %r184;
	mov.u32 	%r185, %nctaid.x;
	shl.b32 	%r186, %r185, 11;
	cvt.u64.u32 	%rd4, %r186;
	add.s32 	%r1, %r181, -1;
	and.b32  	%r2, %r181, 15;
	and.b32  	%r3, %r181, 7;
	add.s32 	%r4, %r3, -1;
	and.b32  	%r5, %r181, 3;
	or.pred  	%p1, %p3, %p4;
	shl.b32 	%r187, %r182, 2;
	mov.u32 	%r188, _ZZN3cub18CUB_300001_SM_10006detail10radix_sort30DeviceRadixSortHistogramKernelINS1_5radix10policy_hubIiNS0_8NullTypeEyE10Policy1000ELNS0_9SortOrderE0EiyNS1_21identity_decomposer_tEEEvPT2_PKT1_SB_iiT3_E12temp_storage;
	add.s32 	%r6, %r188, %r187;
	and.b32  	%r7, %r181, 268435440;
	cvt.u64.u32 	%rd5, %r182;
	add.s32 	%r8, %r182, 128;
	add.s32 	%r9, %r182, 256;
	add.s32 	%r10, %r182, 384;
	add.s32 	%r11, %r182, 512;
	add.s32 	%r12, %r182, 640;
	add.s32 	%r13, %r182, 768;
	or.b32  	%r14, %r182, 1024;
	add.s32 	%r15, %r182, 1920;
	and.b32  	%r16, %r181, 268435448;
	and.b32  	%r17, %r181, 1;
	neg.s32 	%r18, %r7;
	add.s32 	%r19, %r6, 8192;
	add.s64 	%rd21, %rd17, -1;
	shr.u64 	%rd22, %rd21, 30;
	add.s64 	%rd23, %rd22, 1;
	min.u64 	%rd6, %rd23, %rd17;
	mov.b64 	%rd135, 0;
$L__BB4_2:
	@%p1 bra 	$L__BB4_30;
	setp.lt.u32 	%p5, %r1, 15;
	mov.b32 	%r439, 0;
	@%p5 bra 	$L__BB4_6;
	mov.u32 	%r436, %r19;
	mov.u32 	%r437, %r18;
$L__BB4_5:
	.pragma "nounroll";
	mov.b32 	%r190, 0;
	st.shared.u32 	[%r436+-8192], %r190;
	st.shared.u32 	[%r436+-7168], %r190;
	st.shared.u32 	[%r436+-6144], %r190;
	st.shared.u32 	[%r436+-5120], %r190;
	st.shared.u32 	[%r436+-4096], %r190;
	st.shared.u32 	[%r436+-3072], %r190;
	st.shared.u32 	[%r436+-2048], %r190;
	st.shared.u32 	[%r436+-1024], %r190;
	st.shared.u32 	[%r436], %r190;
	st.shared.u32 	[%r436+1024], %r190;
	st.shared.u32 	[%r436+2048], %r190;
	st.shared.u32 	[%r436+3072], %r190;
	st.shared.u32 	[%r436+4096], %r190;
	st.shared.u32 	[%r436+5120], %r190;
	st.shared.u32 	[%r436+6144], %r190;
	st.shared.u32 	[%r436+7168], %r190;
	add.s32 	%r437, %r437, 16;
	add.s32 	%r436, %r436, 16384;
	setp.ne.s32 	%p6, %r437, 0;
	mov.u32 	%r439, %r7;
	@%p6 bra 	$L__BB4_5;
$L__BB4_6:
	add.s32 	%r25, %r2, -1;
	setp.eq.s32 	%p7, %r2, 0;
	@%p7 bra 	$L__BB4_16;
	setp.lt.u32 	%p8, %r25, 7;
	@%p8 bra 	$L__BB4_9;
	shl.b32 	%r191, %r439, 10;
	add.s32 	%r192, %r6, %r191;
	mov.b32 	%r193, 0;
	st.shared.u32 	[%r192], %r193;
	st.shared.u32 	[%r192+1024], %r193;
	st.shared.u32 	[%r192+2048], %r193;
	st.shared.u32 	[%r192+3072], %r193;
	st.shared.u32 	[%r192+4096], %r193;
	st.shared.u32 	[%r192+5120], %r193;
	st.shared.u32 	[%r192+6144], %r193;
	st.shared.u32 	[%r192+7168], %r193;
	add.s32 	%r439, %r439, 8;
$L__BB4_9:
	setp.eq.s32 	%p9, %r3, 0;
	@%p9 bra 	$L__BB4_16;
	setp.lt.u32 	%p10, %r4, 3;
	@%p10 bra 	$L__BB4_12;
	shl.b32 	%r194, %r439, 10;
	add.s32 	%r195, %r6, %r194;
	mov.b32 	%r196, 0;
	st.shared.u32 	[%r195], %r196;
	st.shared.u32 	[%r195+1024], %r196;
	st.shared.u32 	[%r195+2048], %r196;
	st.shared.u32 	[%r195+3072], %r196;
	add.s32 	%r439, %r439, 4;
$L__BB4_12:
	setp.eq.s32 	%p11, %r5, 0;
	@%p11 bra 	$L__BB4_16;
	setp.eq.s32 	%p12, %r5, 1;
	shl.b32 	%r197, %r439, 10;
	add.s32 	%r30, %r6, %r197;
	mov.b32 	%r198, 0;
	st.shared.u32 	[%r30], %r198;
	@%p12 bra 	$L__BB4_16;
	setp.eq.s32 	%p13, %r5, 2;
	mov.b32 	%r199, 0;
	st.shared.u32 	[%r30+1024], %r199;
	@%p13 bra 	$L__BB4_16;
	mov.b32 	%r200, 0;
	st.shared.u32 	[%r30+2048], %r200;
$L__BB4_16:
	cvt.u32.u64 	%r201, %rd5;
	setp.gt.u32 	%p14, %r201, 127;
	@%p14 bra 	$L__BB4_30;
	setp.lt.u32 	%p15, %r1, 15;
	mov.b32 	%r443, 0;
	@%p15 bra 	$L__BB4_20;
	mov.b32 	%r441, 0;
$L__BB4_19:
	.pragma "nounroll";
	shl.b32 	%r204, %r441, 10;
	add.s32 	%r205, %r6, %r204;
	mov.b32 	%r206, 0;
	st.shared.u32 	[%r205+512], %r206;
	st.shared.u32 	[%r205+1536], %r206;
	st.shared.u32 	[%r205+2560], %r206;
	st.shared.u32 	[%r205+3584], %r206;
	st.shared.u32 	[%r205+4608], %r206;
	st.shared.u32 	[%r205+5632], %r206;
	st.shared.u32 	[%r205+6656], %r206;
	st.shared.u32 	[%r205+7680], %r206;
	st.shared.u32 	[%r205+8704], %r206;
	st.shared.u32 	[%r205+9728], %r206;
	st.shared.u32 	[%r205+10752], %r206;
	st.shared.u32 	[%r205+11776], %r206;
	st.shared.u32 	[%r205+12800], %r206;
	st.shared.u32 	[%r205+13824], %r206;
	st.shared.u32 	[%r205+14848], %r206;
	st.shared.u32 	[%r205+15872], %r206;
	add.s32 	%r441, %r441, 16;
	setp.ne.s32 	%p16, %r441, %r7;
	mov.u32 	%r443, %r7;
	@%p16 bra 	$L__BB4_19;
$L__BB4_20:
	setp.eq.s32 	%p17, %r2, 0;
	@%p17 bra 	$L__BB4_30;
	setp.lt.u32 	%p18, %r25, 7;
	@%p18 bra 	$L__BB4_23;
	shl.b32 	%r207, %r443, 10;
	add.s32 	%r208, %r6, %r207;
	mov.b32 	%r209, 0;
	st.shared.u32 	[%r208+512], %r209;
	st.shared.u32 	[%r208+1536], %r209;
	st.shared.u32 	[%r208+2560], %r209;
	st.shared.u32 	[%r208+3584], %r209;
	st.shared.u32 	[%r208+4608], %r209;
	st.shared.u32 	[%r208+5632], %r209;
	st.shared.u32 	[%r208+6656], %r209;
	st.shared.u32 	[%r208+7680], %r209;
	add.s32 	%r443, %r443, 8;
$L__BB4_23:
	setp.eq.s32 	%p19, %r3, 0;
	@%p19 bra 	$L__BB4_30;
	setp.lt.u32 	%p20, %r4, 3;
	@%p20 bra 	$L__BB4_26;
	shl.b32 	%r210, %r443, 10;
	add.s32 	%r211, %r6, %r210;
	mov.b32 	%r212, 0;
	st.shared.u32 	[%r211+512], %r212;
	st.shared.u32 	[%r211+1536], %r212;
	st.shared.u32 	[%r211+2560], %r212;
	st.shared.u32 	[%r211+3584], %r212;
	add.s32 	%r443, %r443, 4;
$L__BB4_26:
	setp.eq.s32 	%p21, %r5, 0;
	@%p21 bra 	$L__BB4_30;
	setp.eq.s32 	%p22, %r5, 1;
	shl.b32 	%r213, %r443, 10;
	add.s32 	%r38, %r6, %r213;
	mov.b32 	%r214, 0;
	st.shared.u32 	[%r38+512], %r214;
	@%p22 bra 	$L__BB4_30;
	setp.eq.s32 	%p23, %r5, 2;
	mov.b32 	%r215, 0;
	st.shared.u32 	[%r38+1536], %r215;
	@%p23 bra 	$L__BB4_30;
	mov.b32 	%r216, 0;
	st.shared.u32 	[%r38+2560], %r216;
$L__BB4_30:
	bar.sync 	0;
	bar.sync 	0;
	shl.b64 	%rd8, %rd135, 30;
	sub.s64 	%rd24, %rd17, %rd8;
	min.u64 	%rd9, %rd24, 1073741824;
	setp.le.u64 	%p24, %rd9, %rd3;
	@%p24 bra 	$L__BB4_70;
	mov.u64 	%rd136, %rd3;
$L__BB4_32:
	add.s64 	%rd11, %rd136, %rd8;
	sub.s64 	%rd12, %rd17, %rd11;
	setp.lt.u64 	%p25, %rd12, 2048;
	@%p25 bra 	$L__BB4_34;
	add.s64 	%rd27, %rd11, %rd5;
	shl.b64 	%rd28, %rd27, 2;
	add.s64 	%rd29, %rd1, %rd28;
	ld.global.u32 	%r475, [%rd29];
	ld.global.u32 	%r474, [%rd29+512];
	ld.global.u32 	%r473, [%rd29+1024];
	ld.global.u32 	%r472, [%rd29+1536];
	ld.global.u32 	%r471, [%rd29+2048];
	ld.global.u32 	%r470, [%rd29+2560];
	ld.global.u32 	%r469, [%rd29+3072];
	ld.global.u32 	%r468, [%rd29+3584];
	ld.global.u32 	%r467, [%rd29+4096];
	ld.global.u32 	%r466, [%rd29+4608];
	ld.global.u32 	%r465, [%rd29+5120];
	ld.global.u32 	%r464, [%rd29+5632];
	ld.global.u32 	%r463, [%rd29+6144];
	ld.global.u32 	%r462, [%rd29+6656];
	ld.global.u32 	%r461, [%rd29+7168];
	ld.global.u32 	%r460, [%rd29+7680];
	bra.uni 	$L__BB4_66;
$L__BB4_34:
	cvt.u32.u64 	%r218, %rd5;
	cvt.u32.u64 	%r55, %rd12;
	setp.ge.s32 	%p26, %r218, %r55;
	add.s64 	%rd25, %rd11, %rd5;
	shl.b64 	%rd26, %rd25, 2;
	add.s64 	%rd13, %rd1, %rd26;
	mov.b32 	%r475, 2147483647;
	@%p26 bra 	$L__BB4_36;
	ld.global.u32 	%r475, [%rd13];
$L__BB4_36:
	setp.ge.s32 	%p27, %r8, %r55;
	mov.b32 	%r474, 2147483647;
	@%p27 bra 	$L__BB4_38;
	ld.global.u32 	%r474, [%rd13+512];
$L__BB4_38:
	setp.ge.s32 	%p28, %r9, %r55;
	mov.b32 	%r473, 2147483647;
	@%p28 bra 	$L__BB4_40;
	ld.global.u32 	%r473, [%rd13+1024];
$L__BB4_40:
	setp.ge.s32 	%p29, %r10, %r55;
	mov.b32 	%r472, 2147483647;
	@%p29 bra 	$L__BB4_42;
	ld.global.u32 	%r472, [%rd13+1536];
$L__BB4_42:
	setp.ge.s32 	%p30, %r11, %r55;
	mov.b32 	%r471, 2147483647;
	@%p30 bra 	$L__BB4_44;
	ld.global.u32 	%r471, [%rd13+2048];
$L__BB4_44:
	setp.ge.s32 	%p31, %r12, %r55;
	mov.b32 	%r470, 2147483647;
	@%p31 bra 	$L__BB4_46;
	ld.global.u32 	%r470, [%rd13+2560];
$L__BB4_46:
	setp.ge.s32 	%p32, %r13, %r55;
	mov.b32 	%r469, 2147483647;
	@%p32 bra 	$L__BB4_48;
	ld.global.u32 	%r469, [%rd13+3072];
$L__BB4_48:
	mov.u32 	%r226, %tid.x;
	add.s32 	%r227, %r226, 896;
	setp.ge.s32 	%p33, %r227, %r55;
	mov.b32 	%r468, 2147483647;
	@%p33 bra 	$L__BB4_50;
	ld.global.u32 	%r468, [%rd13+3584];
$L__BB4_50:
	setp.ge.s32 	%p34, %r14, %r55;
	mov.b32 	%r467, 2147483647;
	@%p34 bra 	$L__BB4_52;
	ld.global.u32 	%r467, [%rd13+4096];
$L__BB4_52:
	add.s32 	%r231, %r226, 1152;
	setp.ge.s32 	%p35, %r231, %r55;
	mov.b32 	%r466, 2147483647;
	@%p35 bra 	$L__BB4_54;
	ld.global.u32 	%r466, [%rd13+4608];
$L__BB4_54:
	add.s32 	%r234, %r226, 1280;
	setp.ge.s32 	%p36, %r234, %r55;
	mov.b32 	%r465, 2147483647;
	@%p36 bra 	$L__BB4_56;
	ld.global.u32 	%r465, [%rd13+5120];
$L__BB4_56:
	add.s32 	%r237, %r226, 1408;
	setp.ge.s32 	%p37, %r237, %r55;
	mov.b32 	%r464, 2147483647;
	@%p37 bra 	$L__BB4_58;
	ld.global.u32 	%r464, [%rd13+5632];
$L__BB4_58:
	add.s32 	%r240, %r226, 1536;
	setp.ge.s32 	%p38, %r240, %r55;
	mov.b32 	%r463, 2147483647;
	@%p38 bra 	$L__BB4_60;
	ld.global.u32 	%r463, [%rd13+6144];
$L__BB4_60:
	add.s32 	%r243, %r226, 1664;
	setp.ge.s32 	%p39, %r243, %r55;
	mov.b32 	%r462, 2147483647;
	@%p39 bra 	$L__BB4_62;
	ld.global.u32 	%r462, [%rd13+6656];
$L__BB4_62:
	add.s32 	%r246, %r226, 1792;
	setp.ge.s32 	%p40, %r246, %r55;
	mov.b32 	%r461, 2147483647;
	@%p40 bra 	$L__BB4_64;
	ld.global.u32 	%r461, [%rd13+7168];
$L__BB4_64:
	setp.ge.s32 	%p41, %r15, %r55;
	mov.b32 	%r460, 2147483647;
	@%p41 bra 	$L__BB4_66;
	ld.global.u32 	%r460, [%rd13+7680];
$L__BB4_66:
	setp.le.s32 	%p42, %r175, %r174;
	@%p42 bra 	$L__BB4_69;
	xor.b32  	%r103, %r460, -2147483648;
	xor.b32  	%r104, %r461, -2147483648;
	xor.b32  	%r105, %r462, -2147483648;
	xor.b32  	%r106, %r463, -2147483648;
	xor.b32  	%r107, %r464, -2147483648;
	xor.b32  	%r108, %r465, -2147483648;
	xor.b32  	%r109, %r466, -2147483648;
	xor.b32  	%r110, %r467, -2147483648;
	xor.b32  	%r111, %r468, -2147483648;
	xor.b32  	%r112, %r469, -2147483648;
	xor.b32  	%r113, %r470, -2147483648;
	xor.b32  	%r114, %r471, -2147483648;
	xor.b32  	%r115, %r472, -2147483648;
	xor.b32  	%r116, %r473, -2147483648;
	xor.b32  	%r117, %r474, -2147483648;
	xor.b32  	%r118, %r475, -2147483648;
	mov.b32 	%r476, 0;
	mov.u32 	%r477, %r174;
$L__BB4_68:
	sub.s32 	%r249, %r175, %r477;
	shl.b32 	%r250, %r476, 10;
	mov.u32 	%r251, _ZZN3cub18CUB_300001_SM_10006detail10radix_sort30DeviceRadixSortHistogramKernelINS1_5radix10policy_hubIiNS0_8NullTypeEyE10Policy1000ELNS0_9SortOrderE0EiyNS1_21identity_decomposer_tEEEvPT2_PKT1_SB_iiT3_E12temp_storage;
	add.s32 	%r252, %r251, %r250;
	min.s32 	%r253, %r249, 8;
	mov.b32 	%r254, -1;
	shl.b32 	%r255, %r254, %r253;
	not.b32 	%r256, %r255;
	shr.u32 	%r257, %r118, %r477;
	and.b32  	%r258, %r257, %r256;
	shl.b32 	%r259, %r258, 2;
	add.s32 	%r260, %r252, %r259;
	atom.shared.add.u32 	%r261, [%r260], 1;
	shr.u32 	%r262, %r117, %r477;
	and.b32  	%r263, %r262, %r256;
	shl.b32 	%r264, %r263, 2;
	add.s32 	%r265, %r252, %r264;
	atom.shared.add.u32 	%r266, [%r265], 1;
	shr.u32 	%r267, %r116, %r477;
	and.b32  	%r268, %r267, %r256;
	shl.b32 	%r269, %r268, 2;
	add.s32 	%r270, %r252, %r269;
	atom.shared.add.u32 	%r271, [%r270], 1;
	shr.u32 	%r272, %r115, %r477;
	and.b32  	%r273, %r272, %r256;
	shl.b32 	%r274, %r273, 2;
	add.s32 	%r275, %r252, %r274;
	atom.shared.add.u32 	%r276, [%r275], 1;
	shr.u32 	%r277, %r114, %r477;
	and.b32  	%r278, %r277, %r256;
	shl.b32 	%r279, %r278, 2;
	add.s32 	%r280, %r252, %r279;
	atom.shared.add.u32 	%r281, [%r280], 1;
	shr.u32 	%r282, %r113, %r477;
	and.b32  	%r283, %r282, %r256;
	shl.b32 	%r284, %r283, 2;
	add.s32 	%r285, %r252, %r284;
	atom.shared.add.u32 	%r286, [%r285], 1;
	shr.u32 	%r287, %r112, %r477;
	and.b32  	%r288, %r287, %r256;
	shl.b32 	%r289, %r288, 2;
	add.s32 	%r290, %r252, %r289;
	atom.shared.add.u32 	%r291, [%r290], 1;
	shr.u32 	%r292, %r111, %r477;
	and.b32  	%r293, %r292, %r256;
	shl.b32 	%r294, %r293, 2;
	add.s32 	%r295, %r252, %r294;
	atom.shared.add.u32 	%r296, [%r295], 1;
	shr.u32 	%r297, %r110, %r477;
	and.b32  	%r298, %r297, %r256;
	shl.b32 	%r299, %r298, 2;
	add.s32 	%r300, %r252, %r299;
	atom.shared.add.u32 	%r301, [%r300], 1;
	shr.u32 	%r302, %r109, %r477;
	and.b32  	%r303, %r302, %r256;
	shl.b32 	%r304, %r303, 2;
	add.s32 	%r305, %r252, %r304;
	atom.shared.add.u32 	%r306, [%r305], 1;
	shr.u32 	%r307, %r108, %r477;
	and.b32  	%r308, %r307, %r256;
	shl.b32 	%r309, %r308, 2;
	add.s32 	%r310, %r252, %r309;
	atom.shared.add.u32 	%r311, [%r310], 1;
	shr.u32 	%r312, %r107, %r477;
	and.b32  	%r313, %r312, %r256;
	shl.b32 	%r314, %r313, 2;
	add.s32 	%r315, %r252, %r314;
	atom.shared.add.u32 	%r316, [%r315], 1;
	shr.u32 	%r317, %r106, %r477;
	and.b32  	%r318, %r317, %r256;
	shl.b32 	%r319, %r318, 2;
	add.s32 	%r320, %r252, %r319;
	atom.shared.add.u32 	%r321, [%r320], 1;
	shr.u32 	%r322, %r105, %r477;
	and.b32  	%r323, %r322, %r256;
	shl.b32 	%r324, %r323, 2;
	add.s32 	%r325, %r252, %r324;
	atom.shared.add.u32 	%r326, [%r325], 1;
	shr.u32 	%r327, %r104, %r477;
	and.b32  	%r328, %r327, %r256;
	shl.b32 	%r329, %r328, 2;
	add.s32 	%r330, %r252, %r329;
	atom.shared.add.u32 	%r331, [%r330], 1;
	shr.u32 	%r332, %r103, %r477;
	and.b32  	%r333, %r332, %r256;
	shl.b32 	%r334, %r333, 2;
	add.s32 	%r335, %r252, %r334;
	atom.shared.add.u32 	%r336, [%r335], 1;
	add.s32 	%r477, %r477, 8;
	add.s32 	%r476, %r476, 1;
	setp.lt.s32 	%p43, %r477, %r175;
	@%p43 bra 	$L__BB4_68;
$L__BB4_69:
	add.s64 	%rd136, %rd136, %rd4;
	setp.lt.u64 	%p44, %rd136, %rd9;
	@%p44 bra 	$L__BB4_32;
$L__BB4_70:
	bar.sync 	0;
	@%p1 bra 	$L__BB4_152;
	setp.lt.u32 	%p45, %r1, 7;
	mov.b32 	%r480, 0;
	@%p45 bra 	$L__BB4_90;
	mov.b32 	%r478, 0;
$L__BB4_73:
	.pragma "nounroll";
	shl.b32 	%r339, %r478, 10;
	add.s32 	%r124, %r6, %r339;
	ld.shared.u32 	%r125, [%r124];
	setp.eq.s32 	%p46, %r125, 0;
	@%p46 bra 	$L__BB4_75;
	cvt.u32.u64 	%r340, %rd5;
	shl.b32 	%r341, %r478, 8;
	add.s32 	%r342, %r341, %r340;
	mul.wide.u32 	%rd30, %r342, 8;
	add.s64 	%rd31, %rd2, %rd30;
	cvt.u64.u32 	%rd32, %r125;
	atom.global.add.u64 	%rd33, [%rd31], %rd32;
$L__BB4_75:
	ld.shared.u32 	%r126, [%r124+1024];
	setp.eq.s32 	%p47, %r126, 0;
	@%p47 bra 	$L__BB4_77;
	cvt.u32.u64 	%r343, %rd5;
	shl.b32 	%r344, %r478, 8;
	add.s32 	%r345, %r344, %r343;
	add.s32 	%r346, %r345, 256;
	mul.wide.u32 	%rd34, %r346, 8;
	add.s64 	%rd35, %rd2, %rd34;
	cvt.u64.u32 	%rd36, %r126;
	atom.global.add.u64 	%rd37, [%rd35], %rd36;
$L__BB4_77:
	ld.shared.u32 	%r127, [%r124+2048];
	setp.eq.s32 	%p48, %r127, 0;
	@%p48 bra 	$L__BB4_79;
	cvt.u32.u64 	%r347, %rd5;
	shl.b32 	%r348, %r478, 8;
	add.s32 	%r349, %r348, %r347;
	add.s32 	%r350, %r349, 512;
	mul.wide.u32 	%rd38, %r350, 8;
	add.s64 	%rd39, %rd2, %rd38;
	cvt.u64.u32 	%rd40, %r127;
	atom.global.add.u64 	%rd41, [%rd39], %rd40;
$L__BB4_79:
	ld.shared.u32 	%r128, [%r124+3072];
	setp.eq.s32 	%p49, %r128, 0;
	@%p49 bra 	$L__BB4_81;
	cvt.u32.u64 	%r351, %rd5;
	shl.b32 	%r352, %r478, 8;
	add.s32 	%r353, %r352, %r351;
	add.s32 	%r354, %r353, 768;
	mul.wide.u32 	%rd42, %r354, 8;
	add.s64 	%rd43, %rd2, %rd42;
	cvt.u64.u32 	%rd44, %r128;
	atom.global.add.u64 	%rd45, [%rd43], %rd44;
$L__BB4_81:
	ld.shared.u32 	%r129, [%r124+4096];
	setp.eq.s32 	%p50, %r129, 0;
	@%p50 bra 	$L__BB4_83;
	cvt.u32.u64 	%r355, %rd5;
	shl.b32 	%r356, %r478, 8;
	add.s32 	%r357, %r356, %r355;
	add.s32 	%r358, %r357, 1024;
	mul.wide.u32 	%rd46, %r358, 8;
	add.s64 	%rd47, %rd2, %rd46;
	cvt.u64.u32 	%rd48, %r129;
	atom.global.add.u64 	%rd49, [%rd47], %rd48;
$L__BB4_83:
	ld.shared.u32 	%r130, [%r124+5120];
	setp.eq.s32 	%p51, %r130, 0;
	@%p51 bra 	$L__BB4_85;
	cvt.u32.u64 	%r359, %rd5;
	shl.b32 	%r360, %r478, 8;
	add.s32 	%r361, %r360, %r359;
	add.s32 	%r362, %r361, 1280;
	mul.wide.u32 	%rd50, %r362, 8;
	add.s64 	%rd51, %rd2, %rd50;
	cvt.u64.u32 	%rd52, %r130;
	atom.global.add.u64 	%rd53, [%rd51], %rd52;
$L__BB4_85:
	ld.shared.u32 	%r131, [%r124+6144];
	setp.eq.s32 	%p52, %r131, 0;
	@%p52 bra 	$L__BB4_87;
	cvt.u32.u64 	%r363, %rd5;
	shl.b32 	%r364, %r478, 8;
	add.s32 	%r365, %r364, %r363;
	add.s32 	%r366, %r365, 1536;
	mul.wide.u32 	%rd54, %r366, 8;
	add.s64 	%rd55, %rd2, %rd54;
	cvt.u64.u32 	%rd56, %r131;
	atom.global.add.u64 	%rd57, [%rd55], %rd56;
$L__BB4_87:
	ld.shared.u32 	%r132, [%r124+7168];
	setp.eq.s32 	%p53, %r132, 0;
	@%p53 bra 	$L__BB4_89;
	cvt.u32.u64 	%r367, %rd5;
	shl.b32 	%r368, %r478, 8;
	add.s32 	%r369, %r368, %r367;
	add.s32 	%r370, %r369, 1792;
	mul.wide.u32 	%rd58, %r370, 8;
	add.s64 	%rd59, %rd2, %rd58;
	cvt.u64.u32 	%rd60, %r132;
	atom.global.add.u64 	%rd61, [%rd59], %rd60;
$L__BB4_89:
	add.s32 	%r478, %r478, 8;
	setp.ne.s32 	%p54, %r478, %r16;
	mov.u32 	%r480, %r16;
	@%p54 bra 	$L__BB4_73;
$L__BB4_90:
	add.s32 	%r135, %r5, -1;
	setp.eq.s32 	%p55, %r3, 0;
	@%p55 bra 	$L__BB4_111;
	setp.lt.u32 	%p56, %r4, 3;
	@%p56 bra 	$L__BB4_101;
	shl.b32 	%r371, %r480, 10;
	add.s32 	%r136, %r6, %r371;
	ld.shared.u32 	%r137, [%r136];
	setp.eq.s32 	%p57, %r137, 0;
	@%p57 bra 	$L__BB4_94;
	cvt.u32.u64 	%r372, %rd5;
	shl.b32 	%r373, %r480, 8;
	add.s32 	%r374, %r373, %r372;
	mul.wide.u32 	%rd62, %r374, 8;
	add.s64 	%rd63, %rd2, %rd62;
	cvt.u64.u32 	%rd64, %r137;
	atom.global.add.u64 	%rd65, [%rd63], %rd64;
$L__BB4_94:
	ld.shared.u32 	%r138, [%r136+1024];
	setp.eq.s32 	%p58, %r138, 0;
	@%p58 bra 	$L__BB4_96;
	cvt.u32.u64 	%r375, %rd5;
	shl.b32 	%r376, %r480, 8;
	add.s32 	%r377, %r376, %r375;
	add.s32 	%r378, %r377, 256;
	mul.wide.u32 	%rd66, %r378, 8;
	add.s64 	%rd67, %rd2, %rd66;
	cvt.u64.u32 	%rd68, %r138;
	atom.global.add.u64 	%rd69, [%rd67], %rd68;
$L__BB4_96:
	ld.shared.u32 	%r139, [%r136+2048];
	setp.eq.s32 	%p59, %r139, 0;
	@%p59 bra 	$L__BB4_98;
	cvt.u32.u64 	%r379, %rd5;
	shl.b32 	%r380, %r480, 8;
	add.s32 	%r381, %r380, %r379;
	add.s32 	%r382, %r381, 512;
	mul.wide.u32 	%rd70, %r382, 8;
	add.s64 	%rd71, %rd2, %rd70;
	cvt.u64.u32 	%rd72, %r139;
	atom.global.add.u64 	%rd73, [%rd71], %rd72;
$L__BB4_98:
	ld.shared.u32 	%r140, [%r136+3072];
	setp.eq.s32 	%p60, %r140, 0;
	@%p60 bra 	$L__BB4_100;
	cvt.u32.u64 	%r383, %rd5;
	shl.b32 	%r384, %r480, 8;
	add.s32 	%r385, %r384, %r383;
	add.s32 	%r386, %r385, 768;
	mul.wide.u32 	%rd74, %r386, 8;
	add.s64 	%rd75, %rd2, %rd74;
	cvt.u64.u32 	%rd76, %r140;
	atom.global.add.u64 	%rd77, [%rd75], %rd76;
$L__BB4_100:
	add.s32 	%r480, %r480, 4;
$L__BB4_101:
	setp.eq.s32 	%p61, %r5, 0;
	@%p61 bra 	$L__BB4_111;
	setp.eq.s32 	%p62, %r135, 0;
	@%p62 bra 	$L__BB4_108;
	shl.b32 	%r387, %r480, 10;
	add.s32 	%r143, %r6, %r387;
	ld.shared.u32 	%r144, [%r143];
	setp.eq.s32 	%p63, %r144, 0;
	@%p63 bra 	$L__BB4_105;
	cvt.u32.u64 	%r388, %rd5;
	shl.b32 	%r389, %r480, 8;
	add.s32 	%r390, %r389, %r388;
	mul.wide.u32 	%rd78, %r390, 8;
	add.s64 	%rd79, %rd2, %rd78;
	cvt.u64.u32 	%rd80, %r144;
	atom.global.add.u64 	%rd81, [%rd79], %rd80;
$L__BB4_105:
	ld.shared.u32 	%r145, [%r143+1024];
	setp.eq.s32 	%p64, %r145, 0;
	@%p64 bra 	$L__BB4_107;
	cvt.u32.u64 	%r391, %rd5;
	shl.b32 	%r392, %r480, 8;
	add.s32 	%r393, %r392, %r391;
	add.s32 	%r394, %r393, 256;
	mul.wide.u32 	%rd82, %r394, 8;
	add.s64 	%rd83, %rd2, %rd82;
	cvt.u64.u32 	%rd84, %r145;
	atom.global.add.u64 	%rd85, [%rd83], %rd84;
$L__BB4_107:
	add.s32 	%r480, %r480, 2;
$L__BB4_108:
	setp.eq.s32 	%p65, %r17, 0;
	@%p65 bra 	$L__BB4_111;
	shl.b32 	%r395, %r480, 10;
	add.s32 	%r396, %r6, %r395;
	ld.shared.u32 	%r148, [%r396];
	setp.eq.s32 	%p66, %r148, 0;
	@%p66 bra 	$L__BB4_111;
	cvt.u32.u64 	%r397, %rd5;
	shl.b32 	%r398, %r480, 8;
	add.s32 	%r399, %r398, %r397;
	mul.wide.u32 	%rd86, %r399, 8;
	add.s64 	%rd87, %rd2, %rd86;
	cvt.u64.u32 	%rd88, %r148;
	atom.global.add.u64 	%rd89, [%rd87], %rd88;
$L__BB4_111:
	cvt.u32.u64 	%r400, %rd5;
	setp.gt.u32 	%p67, %r400, 127;
	@%p67 bra 	$L__BB4_152;
	setp.lt.u32 	%p68, %r1, 7;
	mov.b32 	%r484, 0;
	@%p68 bra 	$L__BB4_131;
	mov.b32 	%r482, 0;
$L__BB4_114:
	.pragma "nounroll";
	shl.b32 	%r404, %r482, 10;
	add.s32 	%r150, %r6, %r404;
	ld.shared.u32 	%r151, [%r150+512];
	setp.eq.s32 	%p69, %r151, 0;
	shl.b32 	%r405, %r482, 8;
	add.s32 	%r406, %r405, %r400;
	mul.wide.u32 	%rd90, %r406, 8;
	add.s64 	%rd15, %rd2, %rd90;
	@%p69 bra 	$L__BB4_116;
	cvt.u64.u32 	%rd91, %r151;
	atom.global.add.u64 	%rd92, [%rd15+1024], %rd91;
$L__BB4_116:
	ld.shared.u32 	%r152, [%r150+1536];
	setp.eq.s32 	%p70, %r152, 0;
	@%p70 bra 	$L__BB4_118;
	cvt.u64.u32 	%rd93, %r152;
	atom.global.add.u64 	%rd94, [%rd15+3072], %rd93;
$L__BB4_118:
	ld.shared.u32 	%r153, [%r150+2560];
	setp.eq.s32 	%p71, %r153, 0;
	@%p71 bra 	$L__BB4_120;
	cvt.u64.u32 	%rd95, %r153;
	atom.global.add.u64 	%rd96, [%rd15+5120], %rd95;
$L__BB4_120:
	ld.shared.u32 	%r154, [%r150+3584];
	setp.eq.s32 	%p72, %r154, 0;
	@%p72 bra 	$L__BB4_122;
	cvt.u64.u32 	%rd97, %r154;
	atom.global.add.u64 	%rd98, [%rd15+7168], %rd97;
$L__BB4_122:
	ld.shared.u32 	%r155, [%r150+4608];
	setp.eq.s32 	%p73, %r155, 0;
	@%p73 bra 	$L__BB4_124;
	cvt.u64.u32 	%rd99, %r155;
	atom.global.add.u64 	%rd100, [%rd15+9216], %rd99;
$L__BB4_124:
	ld.shared.u32 	%r156, [%r150+5632];
	setp.eq.s32 	%p74, %r156, 0;
	@%p74 bra 	$L__BB4_126;
	cvt.u64.u32 	%rd101, %r156;
	atom.global.add.u64 	%rd102, [%rd15+11264], %rd101;
$L__BB4_126:
	ld.shared.u32 	%r157, [%r150+6656];
	setp.eq.s32 	%p75, %r157, 0;
	@%p75 bra 	$L__BB4_128;
	cvt.u64.u32 	%rd103, %r157;
	atom.global.add.u64 	%rd104, [%rd15+13312], %rd103;
$L__BB4_128:
	ld.shared.u32 	%r158, [%r150+7680];
	setp.eq.s32 	%p76, %r158, 0;
	@%p76 bra 	$L__BB4_130;
	cvt.u64.u32 	%rd105, %r158;
	atom.global.add.u64 	%rd106, [%rd15+15360], %rd105;
$L__BB4_130:
	add.s32 	%r482, %r482, 8;
	setp.ne.s32 	%p77, %r482, %r16;
	mov.u32 	%r484, %r16;
	@%p77 bra 	$L__BB4_114;
$L__BB4_131:
	setp.eq.s32 	%p78, %r3, 0;
	@%p78 bra 	$L__BB4_152;
	setp.lt.u32 	%p79, %r4, 3;
	@%p79 bra 	$L__BB4_142;
	shl.b32 	%r407, %r484, 10;
	add.s32 	%r161, %r6, %r407;
	ld.shared.u32 	%r162, [%r161+512];
	setp.eq.s32 	%p80, %r162, 0;
	@%p80 bra 	$L__BB4_135;
	shl.b32 	%r409, %r484, 8;
	add.s32 	%r410, %r409, %r400;
	mul.wide.u32 	%rd107, %r410, 8;
	add.s64 	%rd108, %rd2, %rd107;
	cvt.u64.u32 	%rd109, %r162;
	atom.global.add.u64 	%rd110, [%rd108+1024], %rd109;
$L__BB4_135:
	ld.shared.u32 	%r163, [%r161+1536];
	setp.eq.s32 	%p81, %r163, 0;
	@%p81 bra 	$L__BB4_137;
	shl.b32 	%r412, %r484, 8;
	add.s32 	%r413, %r412, %r400;
	add.s32 	%r414, %r413, 256;
	mul.wide.u32 	%rd111, %r414, 8;
	add.s64 	%rd112, %rd2, %rd111;
	cvt.u64.u32 	%rd113, %r163;
	atom.global.add.u64 	%rd114, [%rd112+1024], %rd113;
$L__BB4_137:
	ld.shared.u32 	%r164, [%r161+2560];
	setp.eq.s32 	%p82, %r164, 0;
	@%p82 bra 	$L__BB4_139;
	shl.b32 	%r416, %r484, 8;
	add.s32 	%r417, %r416, %r400;
	add.s32 	%r418, %r417, 512;
	mul.wide.u32 	%rd115, %r418, 8;
	add.s64 	%rd116, %rd2, %rd115;
	cvt.u64.u32 	%rd117, %r164;
	atom.global.add.u64 	%rd118, [%rd116+1024], %rd117;
$L__BB4_139:
	ld.shared.u32 	%r165, [%r161+3584];
	setp.eq.s32 	%p83, %r165, 0;
	@%p83 bra 	$L__BB4_141;
	shl.b32 	%r420, %r484, 8;
	add.s32 	%r421, %r420, %r400;
	add.s32 	%r422, %r421, 768;
	mul.wide.u32 	%rd119, %r422, 8;
	add.s64 	%rd120, %rd2, %rd119;
	cvt.u64.u32 	%rd121, %r165;
	atom.global.add.u64 	%rd122, [%rd120+1024], %rd121;
$L__BB4_141:
	add.s32 	%r484, %r484, 4;
$L__BB4_142:
	setp.eq.s32 	%p84, %r5, 0;
	@%p84 bra 	$L__BB4_152;
	setp.eq.s32 	%p85, %r135, 0;
	@%p85 bra 	$L__BB4_149;
	shl.b32 	%r423, %r484, 10;
	add.s32 	%r168, %r6, %r423;
	ld.shared.u32 	%r169, [%r168+512];
	setp.eq.s32 	%p86, %r169, 0;
	@%p86 bra 	$L__BB4_146;
	shl.b32 	%r425, %r484, 8;
	add.s32 	%r426, %r425, %r400;
	mul.wide.u32 	%rd123, %r426, 8;
	add.s64 	%rd124, %rd2, %rd123;
	cvt.u64.u32 	%rd125, %r169;
	atom.global.add.u64 	%rd126, [%rd124+1024], %rd125;
$L__BB4_146:
	ld.shared.u32 	%r170, [%r168+1536];
	setp.eq.s32 	%p87, %r170, 0;
	@%p87 bra 	$L__BB4_148;
	shl.b32 	%r428, %r484, 8;
	add.s32 	%r429, %r428, %r400;
	add.s32 	%r430, %r429, 256;
	mul.wide.u32 	%rd127, %r430, 8;
	add.s64 	%rd128, %rd2, %rd127;
	cvt.u64.u32 	%rd129, %r170;
	atom.global.add.u64 	%rd130, [%rd128+1024], %rd129;
$L__BB4_148:
	add.s32 	%r484, %r484, 2;
$L__BB4_149:
	setp.eq.s32 	%p88, %r17, 0;
	@%p88 bra 	$L__BB4_152;
	shl.b32 	%r431, %r484, 10;
	add.s32 	%r432, %r6, %r431;
	ld.shared.u32 	%r173, [%r432+512];
	setp.eq.s32 	%p89, %r173, 0;
	@%p89 bra 	$L__BB4_152;
	shl.b32 	%r434, %r484, 8;
	add.s32 	%r435, %r434, %r400;
	mul.wide.u32 	%rd131, %r435, 8;
	add.s64 	%rd132, %rd2, %rd131;
	cvt.u64.u32 	%rd133, %r173;
	atom.global.add.u64 	%rd134, [%rd132+1024], %rd133;
$L__BB4_152:
	bar.sync 	0;
	add.s64 	%rd135, %rd135, 1;
	setp.ne.s64 	%p90, %rd135, %rd6;
	@%p90 bra 	$L__BB4_2;
$L__BB4_153:
	ret;

}
	// .globl	_ZN3cub18CUB_300001_SM_10006detail10radix_sort33DeviceRadixSortExclusiveSumKernelINS1_5radix10policy_hubIiNS0_8NullTypeEyE10Policy1000EyEEvPT0_
.visible .entry _ZN3cub18CUB_300001_SM_10006detail10radix_sort33DeviceRadixSortExclusiveSumKernelINS1_5radix10policy_hubIiNS0_8NullTypeEyE10Policy1000EyEEvPT0_(
	.param .u64 .ptr .align 1 _ZN3cub18CUB_300001_SM_10006detail10radix_sort33DeviceRadixSortExclusiveSumKernelINS1_5radix10policy_hubIiNS0_8NullTypeEyE10Policy1000EyEEvPT0__param_0
)
{
	.reg .pred 	%p<4>;
	.reg .b32 	%r<28>;
	.reg .b64 	%rd<54>;
	// demoted variable
	.shared .align 16 .b8 _ZZN3cub18CUB_300001_SM_10006detail10radix_sort33DeviceRadixSortExclusiveSumKernelINS1_5radix10policy_hubIiNS0_8NullTypeEyE10Policy1000EyEEvPT0_E12temp_storage[2336];
	ld.param.u64 	%rd5, [_ZN3cub18CUB_300001_SM_10006detail10radix_sort33DeviceRadixSortExclusiveSumKernelINS1_5radix10policy_hubIiNS0_8NullTypeEyE10Policy1000EyEEvPT0__param_0];
	cvta.to.global.u64 	%rd6, %rd5;
	mov.u32 	%r3, %ctaid.x;
	shl.b32 	%r4, %r3, 8;
	mov.u32 	%r1, %tid.x;
	setp.gt.u32 	%p1, %r1, 255;
	add.s32 	%r5, %r4, %r1;
	mul.wide.s32 	%rd7, %r5, 8;
	add.s64 	%rd1, %rd6, %rd7;
	@%p1 bra 	$L__BB5_2;
	ld.global.u64 	%rd53, [%rd1];
$L__BB5_2:
	shr.u32 	%r6, %r1, 3;
	add.s32 	%r7, %r6, %r1;
	shl.b32 	%r8, %r7, 3;
	mov.u32 	%r9, _ZZN3cub18CUB_300001_SM_10006detail10radix_sort33DeviceRadixSortExclusiveSumKernelINS1_5radix10policy_hubIiNS0_8NullTypeEyE10Policy1000EyEEvPT0_E12temp_storage;
	add.s32 	%r10, %r9, %r8;
	add.s32 	%r2, %r10, 16;
	st.shared.u64 	[%r10+16], %rd53;
	bar.sync 	0;
	setp.gt.u32 	%p2, %r1, 31;
	@%p2 bra 	$L__BB5_4;
	mad.lo.s32 	%r27, %r1, 72, %r9;
	ld.shared.u64 	%rd23, [%r27+16];
	ld.shared.u64 	%rd24, [%r27+24];
	ld.shared.u64 	%rd25, [%r27+32];
	ld.shared.u64 	%rd26, [%r27+40];
	ld.shared.u64 	%rd27, [%r27+48];
	ld.shared.u64 	%rd28, [%r27+56];
	ld.shared.u64 	%rd29, [%r27+64];
	ld.shared.u64 	%rd30, [%r27+72];
	add.s64 	%rd31, %rd24, %rd23;
	add.s64 	%rd32, %rd31, %rd25;
	add.s64 	%rd33, %rd32, %rd26;
	add.s64 	%rd34, %rd33, %rd27;
	add.s64 	%rd35, %rd34, %rd28;
	add.s64 	%rd36, %rd35, %rd29;
	add.s64 	%rd10, %rd36, %rd30;
	mov.b32 	%r11, 1;
	mov.b32 	%r24, 0;
	mov.b32 	%r25, -1;
	// begin inline asm
	{  .reg .u64 r0;  .reg .u32 lo;  .reg .u32 hi;  .reg .pred p;  mov.b64 {lo, hi}, %rd10;  shfl.sync.up.b32 lo|p, lo, %r11, %r24, %r25;  shfl.sync.up.b32 hi|p, hi, %r11, %r24, %r25;  mov.b64 r0, {lo, hi};  @p add.u64 r0, r0, %rd10;  mov.u64 %rd8, r0;}
	// end inline asm
	mov.b32 	%r14, 2;
	// begin inline asm
	{  .reg .u64 r0;  .reg .u32 lo;  .reg .u32 hi;  .reg .pred p;  mov.b64 {lo, hi}, %rd8;  shfl.sync.up.b32 lo|p, lo, %r14, %r24, %r25;  shfl.sync.up.b32 hi|p, hi, %r14, %r24, %r25;  mov.b64 r0, {lo, hi};  @p add.u64 r0, r0, %rd8;  mov.u64 %rd11, r0;}
	// end inline asm
	mov.b32 	%r17, 4;
	// begin inline asm
	{  .reg .u64 r0;  .reg .u32 lo;  .reg .u32 hi;  .reg .pred p;  mov.b64 {lo, hi}, %rd11;  shfl.sync.up.b32 lo|p, lo, %r17, %r24, %r25;  shfl.sync.up.b32 hi|p, hi, %r17, %r24, %r25;  mov.b64 r0, {lo, hi};  @p add.u64 r0, r0, %rd11;  mov.u64 %rd14, r0;}
	// end inline asm
	mov.b32 	%r20, 8;
	// begin inline asm
	{  .reg .u64 r0;  .reg .u32 lo;  .reg .u32 hi;  .reg .pred p;  mov.b64 {lo, hi}, %rd14;  shfl.sync.up.b32 lo|p, lo, %r20, %r24, %r25;  shfl.sync.up.b32 hi|p, hi, %r20, %r24, %r25;  mov.b64 r0, {lo, hi};  @p add.u64 r0, r0, %rd14;  mov.u64 %rd17, r0;}
	// end inline asm
	mov.b32 	%r23, 16;
	// begin inline asm
	{  .reg .u64 r0;  .reg .u32 lo;  .reg .u32 hi;  .reg .pred p;  mov.b64 {lo, hi}, %rd17;  shfl.sync.up.b32 lo|p, lo, %r23, %r24, %r25;  shfl.sync.up.b32 hi|p, hi, %r23, %r24, %r25;  mov.b64 r0, {lo, hi};  @p add.u64 r0, r0, %rd17;  mov.u64 %rd20, r0;}
	// end inline asm
	sub.s64 	%rd37, %rd20, %rd10;
	ld.shared.u64 	%rd38, [%r27+16];
	ld.shared.u64 	%rd39, [%r27+24];
	ld.shared.u64 	%rd40, [%r27+32];
	ld.shared.u64 	%rd41, [%r27+40];
	ld.shared.u64 	%rd42, [%r27+48];
	ld.shared.u64 	%rd43, [%r27+56];
	ld.shared.u64 	%rd44, [%r27+64];
	add.s64 	%rd45, %rd38, %rd37;
	add.s64 	%rd46, %rd39, %rd45;
	add.s64 	%rd47, %rd40, %rd46;
	add.s64 	%rd48, %rd41, %rd47;
	add.s64 	%rd49, %rd42, %rd48;
	add.s64 	%rd50, %rd43, %rd49;
	add.s64 	%rd51, %rd44, %rd50;
	st.shared.u64 	[%r27+16], %rd37;
	st.shared.u64 	[%r27+24], %rd45;
	st.shared.u64 	[%r27+32], %rd46;
	st.shared.u64 	[%r27+40], %rd47;
	st.shared.u64 	[%r27+48], %rd48;
	st.shared.u64 	[%r27+56], %rd49;
	st.shared.u64 	[%r27+64], %rd50;
	st.shared.u64 	[%r27+72], %rd51;
$L__BB5_4:
	setp.gt.u32 	%p3, %r1, 255;
	bar.sync 	0;
	@%p3 bra 	$L__BB5_6;
	ld.shared.u64 	%rd52, [%r2];
	st.global.u64 	[%rd1], %rd52;
$L__BB5_6:
	ret;

}
	// .globl	_ZN3cub18CUB_300001_SM_10006detail10radix_sort29DeviceRadixSortOnesweepKernelINS1_5radix10policy_hubIiNS0_8NullTypeEyE10Policy1000ELNS0_9SortOrderE0EiS6_yiiNS1_21identity_decomposer_tEEEvPT5_SC_PT3_PKSD_PT1_PKSH_PT2_PKSL_T4_iiT6_
.visible .entry _ZN3cub18CUB_300001_SM_10006detail10radix_sort29DeviceRadixSortOnesweepKernelINS1_5radix10policy_hubIiNS0_8NullTypeEyE10Policy1000ELNS0_9SortOrderE0EiS6_yiiNS1_21identity_decomposer_tEEEvPT5_SC_PT3_PKSD_PT1_PKSH_PT2_PKSL_T4_iiT6_(
	.param .u64 .ptr .align 1 _ZN3cub18CUB_300001_SM_10006detail10radix_sort29DeviceRadixSortOnesweepKernelINS1_5radix10policy_hubIiNS0_8NullTypeEyE10Policy1000ELNS0_9SortOrderE0EiS6_yiiNS1_21identity_decomposer_tEEEvPT5_SC_PT3_PKSD_PT1_PKSH_PT2_PKSL_T4_iiT6__param_0,
	.param .u64 .ptr .align 1 _ZN3cub18CUB_300001_SM_10006detail10radix_sort29DeviceRadixSortOnesweepKernelINS1_5radix10policy_hubIiNS0_8NullTypeEyE10Policy1000ELNS0_9SortOrderE0EiS6_yiiNS1_21identity_decomposer_tEEEvPT5_SC_PT3_PKSD_PT1_PKSH_PT2_PKSL_T4_iiT6__param_1,
	.param .u64 .ptr .align 1 _ZN3cub18CUB_300001_SM_10006detail10radix_sort29DeviceRadixSortOnesweepKernelINS1_5radix10policy_hubIiNS0_8NullTypeEyE10Policy1000ELNS0_9SortOrderE0EiS6_yiiNS1_21identity_decomposer_tEEEvPT5_SC_PT3_PKSD_PT1_PKSH_PT2_PKSL_T4_iiT6__param_2,
	.param .u64 .ptr .align 1 _ZN3cub18CUB_300001_SM_10006detail10radix_sort29DeviceRadixSortOnesweepKernelINS1_5radix10policy_hubIiNS0_8NullTypeEyE10Policy1000ELNS0_9SortOrderE0EiS6_yiiNS1_21identity_decomposer_tEEEvPT5_SC_PT3_PKSD_PT1_PKSH_PT2_PKSL_T4_iiT6__param_3,
	.param .u64 .ptr .align 1 _ZN3cub18CUB_300001_SM_10006detail10radix_sort29DeviceRadixSortOnesweepKernelINS1_5radix10policy_hubIiNS0_8NullTypeEyE10Policy1000ELNS0_9SortOrderE0EiS6_yiiNS1_21identity_decomposer_tEEEvPT5_SC_PT3_PKSD_PT1_PKSH_PT2_PKSL_T4_iiT6__param_4,
	.param .u64 .ptr .align 1 _ZN3cub18CUB_300001_SM_10006detail10radix_sort29DeviceRadixSortOnesweepKernelINS1_5radix10policy_hubIiNS0_8NullTypeEyE10Policy1000ELNS0_9SortOrderE0EiS6_yiiNS1_21identity_decomposer_tEEEvPT5_SC_PT3_PKSD_PT1_PKSH_PT2_PKSL_T4_iiT6__param_5,
	.param .u64 .ptr .align 1 _ZN3cub18CUB_300001_SM_10006detail10radix_sort29DeviceRadixSortOnesweepKernelINS1_5radix10policy_hubIiNS0_8NullTypeEyE10Policy1000ELNS0_9SortOrderE0EiS6_yiiNS1_21identity_decomposer_tEEEvPT5_SC_PT3_PKSD_PT1_PKSH_PT2_PKSL_T4_iiT6__param_6,
	.param .u64 .ptr .align 1 _ZN3cub18CUB_300001_SM_10006detail10radix_sort29DeviceRadixSortOnesweepKernelINS1_5radix10policy_hubIiNS0_8NullTypeEyE10Policy1000ELNS0_9SortOrderE0EiS6_yiiNS1_21identity_decomposer_tEEEvPT5_SC_PT3_PKSD_PT1_PKSH_PT2_PKSL_T4_iiT6__param_7,
	.param .u32 _ZN3cub18CUB_300001_SM_10006detail10radix_sort29DeviceRadixSortOnesweepKernelINS1_5radix10policy_hubIiNS0_8NullTypeEyE10Policy1000ELNS0_9SortOrderE0EiS6_yiiNS1_21identity_decomposer_tEEEvPT5_SC_PT3_PKSD_PT1_PKSH_PT2_PKSL_T4_iiT6__param_8,
	.param .u32 _ZN3cub18CUB_300001_SM_10006detail10radix_sort29DeviceRadixSortOnesweepKernelINS1_5radix10policy_hubIiNS0_8NullTypeEyE10Policy1000ELNS0_9SortOrderE0EiS6_yiiNS1_21identity_decomposer_tEEEvPT5_SC_PT3_PKSD_PT1_PKSH_PT2_PKSL_T4_iiT6__param_9,
	.param .u32 _ZN3cub18CUB_300001_SM_10006detail10radix_sort29DeviceRadixSortOnesweepKernelINS1_5radix10policy_hubIiNS0_8NullTypeEyE10Policy1000ELNS0_9SortOrderE0EiS6_yiiNS1_21identity_decomposer_tEEEvPT5_SC_PT3_PKSD_PT1_PKSH_PT2_PKSL_T4_iiT6__param_10,
	.param .align 1 .b8 _ZN3cub18CUB_300001_SM_10006detail10radix_sort29DeviceRadixSortOnesweepKernelINS1_5radix10policy_hubIiNS0_8NullTypeEyE10Policy1000ELNS0_9SortOrderE0EiS6_yiiNS1_21identity_decomposer_tEEEvPT5_SC_PT3_PKSD_PT1_PKSH_PT2_PKSL_T4_iiT6__param_11[1]
)
.maxntid 384
{
	.reg .pred 	%p<142>;
	.reg .b32 	%r<1806>;
	.reg .b64 	%rd<239>;
	// demoted variable
	.shared .align 16 .b8 _ZZN3cub18CUB_300001_SM_10006detail10radix_sort29DeviceRadixSortOnesweepKernelINS1_5radix10policy_hubIiNS0_8NullTypeEyE10Policy1000ELNS0_9SortOrderE0EiS6_yiiNS1_21identity_decomposer_tEEEvPT5_SC_PT3_PKSD_PT1_PKSH_PT2_PKSL_T4_iiT6_E1s[31232];
	ld.param.u64 	%rd21, [_ZN3cub18CUB_300001_SM_10006detail10radix_sort29DeviceRadixSortOnesweepKernelINS1_5radix10policy_hubIiNS0_8NullTypeEyE10Policy1000ELNS0_9SortOrderE0EiS6_yiiNS1_21identity_decomposer_tEEEvPT5_SC_PT3_PKSD_PT1_PKSH_PT2_PKSL_T4_iiT6__param_1];
	ld.param.u64 	%rd24, [_ZN3cub18CUB_300001_SM_10006detail10radix_sort29DeviceRadixSortOnesweepKernelINS1_5radix10policy_hubIiNS0_8NullTypeEyE10Policy1000ELNS0_9SortOrderE0EiS6_yiiNS1_21identity_decomposer_tEEEvPT5_SC_PT3_PKSD_PT1_PKSH_PT2_PKSL_T4_iiT6__param_4];
	ld.param.u64 	%rd25, [_ZN3cub18CUB_300001_SM_10006detail10radix_sort29DeviceRadixSortOnesweepKernelINS1_5radix10policy_hubIiNS0_8NullTypeEyE10Policy1000ELNS0_9SortOrderE0EiS6_yiiNS1_21identity_decomposer_tEEEvPT5_SC_PT3_PKSD_PT1_PKSH_PT2_PKSL_T4_iiT6__param_5];
	ld.param.u32 	%r293, [_ZN3cub18CUB_300001_SM_10006detail10radix_sort29DeviceRadixSortOnesweepKernelINS1_5radix10policy_hubIiNS0_8NullTypeEyE10Policy1000ELNS0_9SortOrderE0EiS6_yiiNS1_21identity_decomposer_tEEEvPT5_SC_PT3_PKSD_PT1_PKSH_PT2_PKSL_T4_iiT6__param_9];
	ld.param.u32 	%r294, [_ZN3cub18CUB_300001_SM_10006detail10radix_sort29DeviceRadixSortOnesweepKernelINS1_5radix10policy_hubIiNS0_8NullTypeEyE10Policy1000ELNS0_9SortOrderE0EiS6_yiiNS1_21identity_decomposer_tEEEvPT5_SC_PT3_PKSD_PT1_PKSH_PT2_PKSL_T4_iiT6__param_10];
	cvta.to.global.u64 	%rd1, %rd24;
	cvta.to.global.u64 	%rd2, %rd25;
	mov.u32 	%r1, %tid.x;
	// begin inline asm
	mov.u32 %r295, %laneid;
	// end inline asm
	setp.ne.s32 	%p1, %r1, 0;
	@%p1 bra 	$L__BB6_2;
	cvta.to.global.u64 	%rd26, %rd21;
	atom.global.add.u32 	%r296, [%rd26], 1;
	st.shared.u32 	[_ZZN3cub18CUB_300001_SM_10006detail10radix_sort29DeviceRadixSortOnesweepKernelINS1_5radix10policy_hubIiNS0_8NullTypeEyE10Policy1000ELNS0_9SortOrderE0EiS6_yiiNS1_21identity_decomposer_tEEEvPT5_SC_PT3_PKSD_PT1_PKSH_PT2_PKSL_T4_iiT6_E1s+29184], %r296;
$L__BB6_2:
	ld.param.u32 	%r1706, [_ZN3cub18CUB_300001_SM_10006detail10radix_sort29DeviceRadixSortOnesweepKernelINS1_5radix10policy_hubIiNS0_8NullTypeEyE10Policy1000ELNS0_9SortOrderE0EiS6_yiiNS1_21identity_decomposer_tEEEvPT5_SC_PT3_PKSD_PT1_PKSH_PT2_PKSL_T4_iiT6__param_8];
	bar.sync 	0;
	ld.shared.u32 	%r3, [_ZZN3cub18CUB_300001_SM_10006detail10radix_sort29DeviceRadixSortOnesweepKernelINS1_5radix10policy_hubIiNS0_8NullTypeEyE10Policy1000ELNS0_9SortOrderE0EiS6_yiiNS1_21identity_decomposer_tEEEvPT5_SC_PT3_PKSD_PT1_PKSH_PT2_PKSL_T4_iiT6_E1s+29184];
	mul.lo.s32 	%r297, %r3, 7296;
	add.s32 	%r4, %r297, 7296;
	setp.gt.s32 	%p2, %r4, %r1706;
	cvt.s64.s32 	%rd3, %r297;
	@%p2 bra 	$L__BB6_4;
	and.b32  	%r298, %r1, 31;
	and.b32  	%r299, %r1, 992;
	mul.lo.s32 	%r300, %r299, 19;
	or.b32  	%r301, %r300, %r298;
	cvt.u64.u32 	%rd27, %r301;
	add.s64 	%rd28, %rd27, %rd3;
	shl.b64 	%rd29, %rd28, 2;
	add.s64 	%rd30, %rd2, %rd29;
	ld.global.u32 	%r1732, [%rd30];
	ld.global.u32 	%r1733, [%rd30+128];
	ld.global.u32 	%r1734, [%rd30+256];
	ld.global.u32 	%r1735, [%rd30+384];
	ld.global.u32 	%r1736, [%rd30+512];
	ld.global.u32 	%r1737, [%rd30+640];
	ld.global.u32 	%r1738, [%rd30+768];
	ld.global.u32 	%r1739, [%rd30+896];
	ld.global.u32 	%r1740, [%rd30+1024];
	ld.global.u32 	%r1741, [%rd30+1152];
	ld.global.u32 	%r1742, [%rd30+1280];
	ld.global.u32 	%r1743, [%rd30+1408];
	ld.global.u32 	%r1744, [%rd30+1536];
	ld.global.u32 	%r1745, [%rd30+1664];
	ld.global.u32 	%r1746, [%rd30+1792];
	ld.global.u32 	%r1747, [%rd30+1920];
	ld.global.u32 	%r1748, [%rd30+2048];
	ld.global.u32 	%r1749, [%rd30+2176];
	ld.global.u32 	%r1750, [%rd30+2304];
	bra.uni 	$L__BB6_42;
$L__BB6_4:
	ld.param.u32 	%r1707, [_ZN3cub18CUB_300001_SM_10006detail10radix_sort29DeviceRadixSortOnesweepKernelINS1_5radix10policy_hubIiNS0_8NullTypeEyE10Policy1000ELNS0_9SortOrderE0EiS6_yiiNS1_21identity_decomposer_tEEEvPT5_SC_PT3_PKSD_PT1_PKSH_PT2_PKSL_T4_iiT6__param_8];
	cvt.u32.u64 	%r303, %rd3;
	sub.s32 	%r24, %r1707, %r303;
	and.b32  	%r304, %r1, 31;
	and.b32  	%r305, %r1, 992;
	mul.lo.s32 	%r306, %r305, 19;
	or.b32  	%r25, %r306, %r304;
	setp.ge.s32 	%p3, %r25, %r24;
	cvt.u64.u32 	%rd31, %r25;
	add.s64 	%rd32, %rd31, %rd3;
	shl.b64 	%rd33, %rd32, 2;
	add.s64 	%rd4, %rd2, %rd33;
	mov.b32 	%r1732, 2147483647;
	@%p3 bra 	$L__BB6_6;
	ld.global.u32 	%r1732, [%rd4];
$L__BB6_6:
	add.s32 	%r308, %r25, 32;
	setp.ge.s32 	%p4, %r308, %r24;
	mov.b32 	%r1733, 2147483647;
	@%p4 bra 	$L__BB6_8;
	ld.global.u32 	%r1733, [%rd4+128];
$L__BB6_8:
	add.s32 	%r310, %r25, 64;
	setp.ge.s32 	%p5, %r310, %r24;
	mov.b32 	%r1734, 2147483647;
	@%p5 bra 	$L__BB6_10;
	ld.global.u32 	%r1734, [%rd4+256];
$L__BB6_10:
	add.s32 	%r312, %r25, 96;
	setp.ge.s32 	%p6, %r312, %r24;
	mov.b32 	%r1735, 2147483647;
	@%p6 bra 	$L__BB6_12;
	ld.global.u32 	%r1735, [%rd4+384];
$L__BB6_12:
	add.s32 	%r314, %r25, 128;
	setp.ge.s32 	%p7, %r314, %r24;
	mov.b32 	%r1736, 2147483647;
	@%p7 bra 	$L__BB6_14;
	ld.global.u32 	%r1736, [%rd4+512];
$L__BB6_14:
	add.s32 	%r316, %r25, 160;
	setp.ge.s32 	%p8, %r316, %r24;
	mov.b32 	%r1737, 2147483647;
	@%p8 bra 	$L__BB6_16;
	ld.global.u32 	%r1737, [%rd4+640];
$L__BB6_16:
	add.s32 	%r318, %r25, 192;
	setp.ge.s32 	%p9, %r318, %r24;
	mov.b32 	%r1738, 2147483647;
	@%p9 bra 	$L__BB6_18;
	ld.global.u32 	%r1738, [%rd4+768];
$L__BB6_18:
	add.s32 	%r320, %r25, 224;
	setp.ge.s32 	%p10, %r320, %r24;
	mov.b32 	%r1739, 2147483647;
	@%p10 bra 	$L__BB6_20;
	ld.global.u32 	%r1739, [%rd4+896];
$L__BB6_20:
	add.s32 	%r322, %r25, 256;
	setp.ge.s32 	%p11, %r322, %r24;
	mov.b32 	%r1740, 2147483647;
	@%p11 bra 	$L__BB6_22;
	ld.global.u32 	%r1740, [%rd4+1024];
$L__BB6_22:
	add.s32 	%r324, %r25, 288;
	setp.ge.s32 	%p12, %r324, %r24;
	mov.b32 	%r1741, 2147483647;
	@%p12 bra 	$L__BB6_24;
	ld.global.u32 	%r1741, [%rd4+1152];
$L__BB6_24:
	add.s32 	%r326, %r25, 320;
	setp.ge.s32 	%p13, %r326, %r24;
	mov.b32 	%r1742, 2147483647;
	@%p13 bra 	$L__BB6_26;
	ld.global.u32 	%r1742, [%rd4+1280];
$L__BB6_26:
	add.s32 	%r328, %r25, 352;
	setp.ge.s32 	%p14, %r328, %r24;
	mov.b32 	%r1743, 2147483647;
	@%p14 bra 	$L__BB6_28;
	ld.global.u32 	%r1743, [%rd4+1408];
$L__BB6_28:
	add.s32 	%r330, %r25, 384;
	setp.ge.s32 	%p15, %r330, %r24;
	mov.b32 	%r1744, 2147483647;
	@%p15 bra 	$L__BB6_30;
	ld.global.u32 	%r1744, [%rd4+1536];
$L__BB6_30:
	add.s32 	%r332, %r25, 416;
	setp.ge.s32 	%p16, %r332, %r24;
	mov.b32 	%r1745, 2147483647;
	@%p16 bra 	$L__BB6_32;
	ld.global.u32 	%r1745, [%rd4+1664];
$L__BB6_32:
	add.s32 	%r334, %r25, 448;
	setp.ge.s32 	%p17, %r334, %r24;
	mov.b32 	%r1746, 2147483647;
	@%p17 bra 	$L__BB6_34;
	ld.global.u32 	%r1746, [%rd4+1792];
$L__BB6_34:
	add.s32 	%r336, %r25, 480;
	setp.ge.s32 	%p18, %r336, %r24;
	mov.b32 	%r1747, 2147483647;
	@%p18 bra 	$L__BB6_36;
	ld.global.u32 	%r1747, [%rd4+1920];
$L__BB6_36:
	add.s32 	%r338, %r25, 512;
	setp.ge.s32 	%p19, %r338, %r24;
	mov.b32 	%r1748, 2147483647;
	@%p19 bra 	$L__BB6_38;
	ld.global.u32 	%r1748, [%rd4+2048];
$L__BB6_38:
	add.s32 	%r340, %r25, 544;
	setp.ge.s32 	%p20, %r340, %r24;
	mov.b32 	%r1749, 2147483647;
	@%p20 bra 	$L__BB6_40;
	ld.global.u32 	%r1749, [%rd4+2176];
$L__BB6_40:
	add.s32 	%r342, %r25, 576;
	setp.ge.s32 	%p21, %r342, %r24;
	mov.b32 	%r1750, 2147483647;
	@%p21 bra 	$L__BB6_42;
	ld.global.u32 	%r1750, [%rd4+2304];
$L__BB6_42:
	mov.b32 	%r343, -1;
	shl.b32 	%r344, %r343, %r294;
	not.b32 	%r82, %r344;
	shr.u32 	%r83, %r1, 5;
	shl.b32 	%r345, %r83, 10;
	mov.u32 	%r346, _ZZN3cub18CUB_300001_SM_10006detail10radix_sort29DeviceRadixSortOnesweepKernelINS1_5radix10policy_hubIiNS0_8NullTypeEyE10Policy1000ELNS0_9SortOrderE0EiS6_yiiNS1_21identity_decomposer_tEEEvPT5_SC_PT3_PKSD_PT1_PKSH_PT2_PKSL_T4_iiT6_E1s;
	add.s32 	%r84, %r346, %r345;
	setp.gt.s32 	%p22, %r295, 255;
	@%p22 bra 	$L__BB6_55;
	max.s32 	%r347, %r295, 224;
	sub.s32 	%r348, %r347, %r295;
	add.s32 	%r349, %r348, 31;
	shr.u32 	%r350, %r349, 5;
	add.s32 	%r85, %r350, 1;
	and.b32  	%r86, %r85, 15;
	setp.lt.u32 	%p23, %r349, 480;
	mov.u32 	%r1754, %r295;
	@%p23 bra 	$L__BB6_46;
	and.b32  	%r351, %r85, 268435440;
	neg.s32 	%r1752, %r351;
	shl.b32 	%r353, %r295, 2;
	add.s32 	%r354, %r345, %r353;
	add.s32 	%r356, %r354, %r346;
	add.s32 	%r1751, %r356, 1024;
	mov.u32 	%r1754, %r295;
$L__BB6_45:
	.pragma "nounroll";
	mov.b32 	%r357, 0;
	st.shared.u32 	[%r1751+-1024], %r357;
	st.shared.u32 	[%r1751+-896], %r357;
	st.shared.u32 	[%r1751+-768], %r357;
	st.shared.u32 	[%r1751+-640], %r357;
	st.shared.u32 	[%r1751+-512], %r357;
	st.shared.u32 	[%r1751+-384], %r357;
	st.shared.u32 	[%r1751+-256], %r357;
	st.shared.u32 	[%r1751+-128], %r357;
	st.shared.u32 	[%r1751], %r357;
	st.shared.u32 	[%r1751+128], %r357;
	st.shared.u32 	[%r1751+256], %r357;
	st.shared.u32 	[%r1751+384], %r357;
	st.shared.u32 	[%r1751+512], %r357;
	st.shared.u32 	[%r1751+640], %r357;
	st.shared.u32 	[%r1751+768], %r357;
	st.shared.u32 	[%r1751+896], %r357;
	add.s32 	%r1754, %r1754, 512;
	add.s32 	%r1752, %r1752, 16;
	add.s32 	%r1751, %r1751, 2048;
	setp.ne.s32 	%p24, %r1752, 0;
	@%p24 bra 	$L__BB6_45;
$L__BB6_46:
	setp.eq.s32 	%p25, %r86, 0;
	@%p25 bra 	$L__BB6_55;
	and.b32  	%r96, %r85, 7;
	setp.lt.u32 	%p26, %r86, 8;
	@%p26 bra 	$L__BB6_49;
	shl.b32 	%r358, %r1754, 2;
	add.s32 	%r359, %r84, %r358;
	mov.b32 	%r360, 0;
	st.shared.u32 	[%r359], %r360;
	st.shared.u32 	[%r359+128], %r360;
	st.shared.u32 	[%r359+256], %r360;
	st.shared.u32 	[%r359+384], %r360;
	st.shared.u32 	[%r359+512], %r360;
	st.shared.u32 	[%r359+640], %r360;
	st.shared.u32 	[%r359+768], %r360;
	st.shared.u32 	[%r359+896], %r360;
	add.s32 	%r1754, %r1754, 256;
$L__BB6_49:
	setp.eq.s32 	%p27, %r96, 0;
	@%p27 bra 	$L__BB6_55;
	and.b32  	%r99, %r85, 3;
	setp.lt.u32 	%p28, %r96, 4;
	@%p28 bra 	$L__BB6_52;
	shl.b32 	%r361, %r1754, 2;
	add.s32 	%r362, %r84, %r361;
	mov.b32 	%r363, 0;
	st.shared.u32 	[%r362], %r363;
	st.shared.u32 	[%r362+128], %r363;
	st.shared.u32 	[%r362+256], %r363;
	st.shared.u32 	[%r362+384], %r363;
	add.s32 	%r1754, %r1754, 128;
$L__BB6_52:
	setp.eq.s32 	%p29, %r99, 0;
	@%p29 bra 	$L__BB6_55;
	shl.b32 	%r365, %r1754, 2;
	add.s32 	%r366, %r345, %r365;
	add.s32 	%r1758, %r346, %r366;
	neg.s32 	%r1757, %r99;
$L__BB6_54:
	.pragma "nounroll";
	mov.b32 	%r368, 0;
	st.shared.u32 	[%r1758], %r368;
	add.s32 	%r1758, %r1758, 128;
	add.s32 	%r1757, %r1757, 1;
	setp.ne.s32 	%p30, %r1757, 0;
	@%p30 bra 	$L__BB6_54;
$L__BB6_55:
	bar.warp.sync 	-1;
	xor.b32  	%r370, %r1732, -2147483648;
	shr.u32 	%r371, %r370, %r293;
	and.b32  	%r108, %r371, %r82;
	shl.b32 	%r372, %r108, 2;
	add.s32 	%r373, %r84, %r372;
	atom.shared.add.u32 	%r374, [%r373], 1;
	xor.b32  	%r375, %r1733, -2147483648;
	shr.u32 	%r376, %r375, %r293;
	and.b32  	%r377, %r376, %r82;
	shl.b32 	%r378, %r377, 2;
	add.s32 	%r379, %r84, %r378;
	atom.shared.add.u32 	%r380, [%r379], 1;
	xor.b32  	%r381, %r1734, -2147483648;
	shr.u32 	%r382, %r381, %r293;
	and.b32  	%r383, %r382, %r82;
	shl.b32 	%r384, %r383, 2;
	add.s32 	%r385, %r84, %r384;
	atom.shared.add.u32 	%r386, [%r385], 1;
	xor.b32  	%r387, %r1735, -2147483648;
	shr.u32 	%r388, %r387, %r293;
	and.b32  	%r389, %r388, %r82;
	shl.b32 	%r390, %r389, 2;
	add.s32 	%r391, %r84, %r390;
	atom.shared.add.u32 	%r392, [%r391], 1;
	xor.b32  	%r393, %r1736, -2147483648;
	shr.u32 	%r394, %r393, %r293;
	and.b32  	%r395, %r394, %r82;
	shl.b32 	%r396, %r395, 2;
	add.s32 	%r397, %r84, %r396;
	atom.shared.add.u32 	%r398, [%r397], 1;
	xor.b32  	%r399, %r1737, -2147483648;
	shr.u32 	%r400, %r399, %r293;
	and.b32  	%r401, %r400, %r82;
	shl.b32 	%r402, %r401, 2;
	add.s32 	%r403, %r84, %r402;
	atom.shared.add.u32 	%r404, [%r403], 1;
	xor.b32  	%r405, %r1738, -2147483648;
	shr.u32 	%r406, %r405, %r293;
	and.b32  	%r407, %r406, %r82;
	shl.b32 	%r408, %r407, 2;
	add.s32 	%r409, %r84, %r408;
	atom.shared.add.u32 	%r410, [%r409], 1;
	xor.b32  	%r1771, %r1739, -2147483648;
	shr.u32 	%r411, %r1771, %r293;
	and.b32  	%r412, %r411, %r82;
	shl.b32 	%r413, %r412, 2;
	add.s32 	%r414, %r84, %r413;
	atom.shared.add.u32 	%r415, [%r414], 1;
	xor.b32  	%r1772, %r1740, -2147483648;
	shr.u32 	%r416, %r1772, %r293;
	and.b32  	%r417, %r416, %r82;
	shl.b32 	%r418, %r417, 2;
	add.s32 	%r419, %r84, %r418;
	atom.shared.add.u32 	%r420, [%r419], 1;
	xor.b32  	%r421, %r1741, -2147483648;
	shr.u32 	%r422, %r421, %r293;
	and.b32  	%r423, %r422, %r82;
	shl.b32 	%r424, %r423, 2;
	add.s32 	%r425, %r84, %r424;
	atom.shared.add.u32 	%r426, [%r425], 1;
	xor.b32  	%r427, %r1742, -2147483648;
	shr.u32 	%r428, %r427, %r293;
	and.b32  	%r429, %r428, %r82;
	shl.b32 	%r430, %r429, 2;
	add.s32 	%r431, %r84, %r430;
	atom.shared.add.u32 	%r432, [%r431], 1;
	xor.b32  	%r433, %r1743, -2147483648;
	shr.u32 	%r434, %r433, %r293;
	and.b32  	%r435, %r434, %r82;
	shl.b32 	%r436, %r435, 2;
	add.s32 	%r437, %r84, %r436;
	atom.shared.add.u32 	%r438, [%r437], 1;
	xor.b32  	%r439, %r1744, -2147483648;
	shr.u32 	%r440, %r439, %r293;
	and.b32  	%r441, %r440, %r82;
	shl.b32 	%r442, %r441, 2;
	add.s32 	%r443, %r84, %r442;
	atom.shared.add.u32 	%r444, [%r443], 1;
	xor.b32  	%r445, %r1745, -2147483648;
	shr.u32 	%r446, %r445, %r293;
	and.b32  	%r447, %r446, %r82;
	shl.b32 	%r448, %r447, 2;
	add.s32 	%r449, %r84, %r448;
	atom.shared.add.u32 	%r450, [%r449], 1;
	xor.b32  	%r451, %r1746, -2147483648;
	shr.u32 	%r452, %r451, %r293;
	and.b32  	%r453, %r452, %r82;
	shl.b32 	%r454, %r453, 2;
	add.s32 	%r455, %r84, %r454;
	atom.shared.add.u32 	%r456, [%r455], 1;
	xor.b32  	%r457, %r1747, -2147483648;
	shr.u32 	%r458, %r457, %r293;
	and.b32  	%r459, %r458, %r82;
	shl.b32 	%r460, %r459, 2;
	add.s32 	%r461, %r84, %r460;
	atom.shared.add.u32 	%r462, [%r461], 1;
	xor.b32  	%r463, %r1748, -2147483648;
	shr.u32 	%r464, %r463, %r293;
	and.b32  	%r465, %r464, %r82;
	shl.b32 	%r466, %r465, 2;
	add.s32 	%r467, %r84, %r466;
	atom.shared.add.u32 	%r468, [%r467], 1;
	xor.b32  	%r469, %r1749, -2147483648;
	shr.u32 	%r470, %r469, %r293;
	and.b32  	%r471, %r470, %r82;
	shl.b32 	%r472, %r471, 2;
	add.s32 	%r473, %r84, %r472;
	atom.shared.add.u32 	%r474, [%r473], 1;
	xor.b32  	%r475, %r1750, -2147483648;
	shr.u32 	%r476, %r475, %r293;
	and.b32  	%r477, %r476, %r82;
	shl.b32 	%r478, %r477, 2;
	add.s32 	%r479, %r84, %r478;
	atom.shared.add.u32 	%r480, [%r479], 1;
	bar.sync 	0;
	setp.gt.u32 	%p31, %r1, 255;
	shl.b32 	%r481, %r1, 2;
	add.s32 	%r111, %r346, %r481;
	mov.b32 	%r1759, 0;
	@%p31 bra 	$L__BB6_57;
	ld.shared.u32 	%r483, [%r111];
	mov.b32 	%r484, 0;
	st.shared.u32 	[%r111], %r484;
	ld.shared.u32 	%r485, [%r111+1024];
	st.shared.u32 	[%r111+1024], %r483;
	add.s32 	%r486, %r485, %r483;
	ld.shared.u32 	%r487, [%r111+2048];
	st.shared.u32 	[%r111+2048], %r486;
	add.s32 	%r488, %r487, %r486;
	ld.shared.u32 	%r489, [%r111+3072];
	st.shared.u32 	[%r111+3072], %r488;
	add.s32 	%r490, %r489, %r488;
	ld.shared.u32 	%r491, [%r111+4096];
	st.shared.u32 	[%r111+4096], %r490;
	add.s32 	%r492, %r491, %r490;
	ld.shared.u32 	%r493, [%r111+5120];
	st.shared.u32 	[%r111+5120], %r492;
	add.s32 	%r494, %r493, %r492;
	ld.shared.u32 	%r495, [%r111+6144];
	st.shared.u32 	[%r111+6144], %r494;
	add.s32 	%r496, %r495, %r494;
	ld.shared.u32 	%r497, [%r111+7168];
	st.shared.u32 	[%r111+7168], %r496;
	add.s32 	%r498, %r497, %r496;
	ld.shared.u32 	%r499, [%r111+8192];
	st.shared.u32 	[%r111+8192], %r498;
	add.s32 	%r500, %r499, %r498;
	ld.shared.u32 	%r501, [%r111+9216];
	st.shared.u32 	[%r111+9216], %r500;
	add.s32 	%r502, %r501, %r500;
	ld.shared.u32 	%r503, [%r111+10240];
	st.shared.u32 	[%r111+10240], %r502;
	add.s32 	%r504, %r503, %r502;
	ld.shared.u32 	%r505, [%r111+11264];
	st.shared.u32 	[%r111+11264], %r504;
	add.s32 	%r1759, %r505, %r504;
$L__BB6_57:
	ld.param.u64 	%rd228, [_ZN3cub18CUB_300001_SM_10006detail10radix_sort29DeviceRadixSortOnesweepKernelINS1_5radix10policy_hubIiNS0_8NullTypeEyE10Policy1000ELNS0_9SortOrderE0EiS6_yiiNS1_21identity_decomposer_tEEEvPT5_SC_PT3_PKSD_PT1_PKSH_PT2_PKSL_T4_iiT6__param_0];
	setp.gt.u32 	%p32, %r1, 255;
	shl.b32 	%r506, %r3, 8;
	add.s32 	%r507, %r506, %r1;
	cvta.to.global.u64 	%rd5, %rd228;
	mul.wide.s32 	%rd34, %r507, 4;
	add.s64 	%rd6, %rd5, %rd34;
	@%p32 bra 	$L__BB6_59;
	or.b32  	%r508, %r1759, 1073741824;
	st.volatile.global.u32 	[%rd6], %r508;
$L__BB6_59:
	ld.param.u64 	%rd235, [_ZN3cub18CUB_300001_SM_10006detail10radix_sort29DeviceRadixSortOnesweepKernelINS1_5radix10policy_hubIiNS0_8NullTypeEyE10Policy1000ELNS0_9SortOrderE0EiS6_yiiNS1_21identity_decomposer_tEEEvPT5_SC_PT3_PKSD_PT1_PKSH_PT2_PKSL_T4_iiT6__param_3];
	xor.b32  	%r1773, %r1741, -2147483648;
	xor.b32  	%r1774, %r1742, -2147483648;
	xor.b32  	%r1765, %r1733, -2147483648;
	xor.b32  	%r1766, %r1734, -2147483648;
	xor.b32  	%r1777, %r1745, -2147483648;
	xor.b32  	%r1778, %r1746, -2147483648;
	xor.b32  	%r1764, %r1732, -2147483648;
	xor.b32  	%r1779, %r1747, -2147483648;
	xor.b32  	%r1780, %r1748, -2147483648;
	xor.b32  	%r1768, %r1736, -2147483648;
	xor.b32  	%r1767, %r1735, -2147483648;
	xor.b32  	%r1775, %r1743, -2147483648;
	xor.b32  	%r1782, %r1750, -2147483648;
	xor.b32  	%r1781, %r1749, -2147483648;
	xor.b32  	%r1769, %r1737, -2147483648;
	xor.b32  	%r1776, %r1744, -2147483648;
	xor.b32  	%r1770, %r1738, -2147483648;
	setp.lt.u32 	%p33, %r1, 256;
	setp.eq.s32 	%p34, %r1759, 7296;
	and.pred  	%p35, %p33, %p34;
	selp.u32 	%r509, 1, 0, %p35;
	{ 
	.reg .pred 	%p1; 
	.reg .pred 	%p2; 
	setp.ne.u32 	%p1, %r509, 0; 
	bar.red.or.pred 	%p2, 0, %p1; 
	selp.u32 	%r510, 1, 0, %p2; 
	}
	setp.eq.s32 	%p36, %r510, 0;
	cvt.u64.u32 	%rd7, %r1;
	cvta.to.global.u64 	%rd35, %rd235;
	mul.wide.u32 	%rd36, %r1, 8;
	add.s64 	%rd8, %rd35, %rd36;
	@%p36 bra 	$L__BB6_111;
	setp.gt.u32 	%p37, %r1, 255;
	setp.gt.u32 	%p38, %r1, %r108;
	selp.b32 	%r131, 7296, 0, %p38;
	shl.b32 	%r511, %r1, 3;
	mov.u32 	%r512, _ZZN3cub18CUB_300001_SM_10006detail10radix_sort29DeviceRadixSortOnesweepKernelINS1_5radix10policy_hubIiNS0_8NullTypeEyE10Policy1000ELNS0_9SortOrderE0EiS6_yiiNS1_21identity_decomposer_tEEEvPT5_SC_PT3_PKSD_PT1_PKSH_PT2_PKSL_T4_iiT6_E1s;
	add.s32 	%r513, %r512, %r511;
	add.s32 	%r132, %r513, 29184;
	@%p37 bra 	$L__BB6_68;
	ld.global.u64 	%rd37, [%rd8];
	cvt.u64.u32 	%rd38, %r131;
	sub.s64 	%rd237, %rd37, %rd38;
	st.shared.u64 	[%r132], %rd237;
	setp.lt.s32 	%p39, %r3, 1;
	mov.u32 	%r1763, %r1759;
	@%p39 bra 	$L__BB6_67;
	mov.b32 	%r1761, -1;
	mov.u32 	%r1760, %r3;
	mov.u32 	%r1763, %r1759;
$L__BB6_63:
	add.s32 	%r136, %r1760, -1;
	shl.b32 	%r515, %r136, 8;
	add.s32 	%r516, %r515, %r1;
	mul.wide.s32 	%rd39, %r516, 4;
	add.s64 	%rd10, %rd5, %rd39;
$L__BB6_64:
	membar.cta;
	ld.volatile.global.u32 	%r137, [%rd10];
	setp.eq.s32 	%p40, %r137, 0;
	@%p40 bra 	$L__BB6_64;
	and.b32  	%r517, %r137, 1073741823;
	add.s32 	%r1763, %r517, %r1763;
	setp.gt.s32 	%p41, %r137, -1;
	vote.sync.ballot.b32 	%r1761, %p41, %r1761;
	setp.gt.u32 	%p43, %r1760, 1;
	and.pred  	%p44, %p41, %p43;
	mov.u32 	%r1760, %r136;
	@%p44 bra 	$L__BB6_63;
	ld.shared.u64 	%rd237, [%r132];
$L__BB6_67:
	or.b32  	%r518, %r1763, -2147483648;
	st.volatile.global.u32 	[%rd6], %r518;
	sub.s32 	%r519, %r1763, %r1759;
	cvt.s64.s32 	%rd40, %r519;
	add.s64 	%rd41, %rd237, %rd40;
	st.shared.u64 	[%r132], %rd41;
$L__BB6_68:
	ld.param.u32 	%r1708, [_ZN3cub18CUB_300001_SM_10006detail10radix_sort29DeviceRadixSortOnesweepKernelINS1_5radix10policy_hubIiNS0_8NullTypeEyE10Policy1000ELNS0_9SortOrderE0EiS6_yiiNS1_21identity_decomposer_tEEEvPT5_SC_PT3_PKSD_PT1_PKSH_PT2_PKSL_T4_iiT6__param_8];
	ld.param.u64 	%rd231, [_ZN3cub18CUB_300001_SM_10006detail10radix_sort29DeviceRadixSortOnesweepKernelINS1_5radix10policy_hubIiNS0_8NullTypeEyE10Policy1000ELNS0_9SortOrderE0EiS6_yiiNS1_21identity_decomposer_tEEEvPT5_SC_PT3_PKSD_PT1_PKSH_PT2_PKSL_T4_iiT6__param_2];
	setp.gt.u32 	%p45, %r1, 255;
	setp.lt.s32 	%p46, %r4, %r1708;
	setp.eq.s64 	%p47, %rd231, 0;
	or.pred  	%p48, %p47, %p46;
	or.pred  	%p49, %p45, %p48;
	@%p49 bra 	$L__BB6_70;
	ld.param.u64 	%rd232, [_ZN3cub18CUB_300001_SM_10006detail10radix_sort29DeviceRadixSortOnesweepKernelINS1_5radix10policy_hubIiNS0_8NullTypeEyE10Policy1000ELNS0_9SortOrderE0EiS6_yiiNS1_21identity_decomposer_tEEEvPT5_SC_PT3_PKSD_PT1_PKSH_PT2_PKSL_T4_iiT6__param_2];
	ld.shared.u64 	%rd42, [%r132];
	cvt.u64.u32 	%rd43, %r131;
	cvt.s64.s32 	%rd44, %r1759;
	add.s64 	%rd45, %rd43, %rd44;
	add.s64 	%rd46, %rd45, %rd42;
	cvta.to.global.u64 	%rd47, %rd232;
	shl.b64 	%rd48, %rd7, 3;
	add.s64 	%rd49, %rd47, %rd48;
	st.global.u64 	[%rd49], %rd46;
$L__BB6_70:
	ld.param.u32 	%r1709, [_ZN3cub18CUB_300001_SM_10006detail10radix_sort29DeviceRadixSortOnesweepKernelINS1_5radix10policy_hubIiNS0_8NullTypeEyE10Policy1000ELNS0_9SortOrderE0EiS6_yiiNS1_21identity_decomposer_tEEEvPT5_SC_PT3_PKSD_PT1_PKSH_PT2_PKSL_T4_iiT6__param_8];
	setp.gt.s32 	%p50, %r4, %r1709;
	bar.sync 	0;
	shl.b32 	%r520, %r108, 3;
	add.s32 	%r522, %r512, %r520;
	ld.shared.u64 	%rd13, [%r522+29184];
	@%p50 bra 	$L__BB6_72;
	and.b32  	%r523, %r1, 31;
	and.b32  	%r524, %r1, 992;
	mul.lo.s32 	%r525, %r524, 19;
	or.b32  	%r526, %r525, %r523;
	cvt.u64.u32 	%rd50, %r526;
	add.s64 	%rd51, %rd13, %rd50;
	shl.b64 	%rd52, %rd51, 2;
	add.s64 	%rd53, %rd1, %rd52;
	st.global.u32 	[%rd53], %r1732;
	st.global.u32 	[%rd53+128], %r1733;
	st.global.u32 	[%rd53+256], %r1734;
	st.global.u32 	[%rd53+384], %r1735;
	st.global.u32 	[%rd53+512], %r1736;
	st.global.u32 	[%rd53+640], %r1737;
	st.global.u32 	[%rd53+768], %r1738;
	st.global.u32 	[%rd53+896], %r1739;
	st.global.u32 	[%rd53+1024], %r1740;
	st.global.u32 	[%rd53+1152], %r1741;
	st.global.u32 	[%rd53+1280], %r1742;
	st.global.u32 	[%rd53+1408], %r1743;
	st.global.u32 	[%rd53+1536], %r1744;
	st.global.u32 	[%rd53+1664], %r1745;
	st.global.u32 	[%rd53+1792], %r1746;
	st.global.u32 	[%rd53+1920], %r1747;
	st.global.u32 	[%rd53+2048], %r1748;
	st.global.u32 	[%rd53+2176], %r1749;
	st.global.u32 	[%rd53+2304], %r1750;
	bra.uni 	$L__BB6_110;
$L__BB6_72:
	ld.param.u32 	%r1710, [_ZN3cub18CUB_300001_SM_10006detail10radix_sort29DeviceRadixSortOnesweepKernelINS1_5radix10policy_hubIiNS0_8NullTypeEyE10Policy1000ELNS0_9SortOrderE0EiS6_yiiNS1_21identity_decomposer_tEEEvPT5_SC_PT3_PKSD_PT1_PKSH_PT2_PKSL_T4_iiT6__param_8];
	mad.lo.s32 	%r141, %r3, -7296, %r1710;
	and.b32  	%r527, %r1, 31;
	and.b32  	%r528, %r1, 992;
	mul.lo.s32 	%r529, %r528, 19;
	or.b32  	%r142, %r529, %r527;
	setp.ge.s32 	%p51, %r142, %r141;
	cvt.u64.u32 	%rd54, %r142;
	add.s64 	%rd55, %rd13, %rd54;
	shl.b64 	%rd56, %rd55, 2;
	add.s64 	%rd14, %rd1, %rd56;
	@%p51 bra 	$L__BB6_74;
	st.global.u32 	[%rd14], %r1732;
$L__BB6_74:
	add.s32 	%r530, %r142, 32;
	setp.ge.s32 	%p52, %r530, %r141;
	@%p52 bra 	$L__BB6_76;
	st.global.u32 	[%rd14+128], %r1733;
$L__BB6_76:
	add.s32 	%r531, %r142, 64;
	setp.ge.s32 	%p53, %r531, %r141;
	@%p53 bra 	$L__BB6_78;
	st.global.u32 	[%rd14+256], %r1734;
$L__BB6_78:
	add.s32 	%r532, %r142, 96;
	setp.ge.s32 	%p54, %r532, %r141;
	@%p54 bra 	$L__BB6_80;
	st.global.u32 	[%rd14+384], %r1735;
$L__BB6_80:
	add.s32 	%r533, %r142, 128;
	setp.ge.s32 	%p55, %r533, %r141;
	@%p55 bra 	$L__BB6_82;
	st.global.u32 	[%rd14+512], %r1736;
$L__BB6_82:
	add.s32 	%r534, %r142, 160;
	setp.ge.s32 	%p56, %r534, %r141;
	@%p56 bra 	$L__BB6_84;
	st.global.u32 	[%rd14+640], %r1737;
$L__BB6_84:
	add.s32 	%r535, %r142, 192;
	setp.ge.s32 	%p57, %r535, %r141;
	@%p57 bra 	$L__BB6_86;
	st.global.u32 	[%rd14+768], %r1738;
$L__BB6_86:
	add.s32 	%r536, %r142, 224;
	setp.ge.s32 	%p58, %r536, %r141;
	@%p58 bra 	$L__BB6_88;
	st.global.u32 	[%rd14+896], %r1739;
$L__BB6_88:
	add.s32 	%r537, %r142, 256;
	setp.ge.s32 	%p59, %r537, %r141;
	@%p59 bra 	$L__BB6_90;
	st.global.u32 	[%rd14+1024], %r1740;
$L__BB6_90:
	add.s32 	%r538, %r142, 288;
	setp.ge.s32 	%p60, %r538, %r141;
	@%p60 bra 	$L__BB6_92;
	st.global.u32 	[%rd14+1152], %r1741;
$L__BB6_92:
	add.s32 	%r539, %r142, 320;
	setp.ge.s32 	%p61, %r539, %r141;
	@%p61 bra 	$L__BB6_94;
	st.global.u32 	[%rd14+1280], %r1742;
$L__BB6_94:
	add.s32 	%r540, %r142, 352;
	setp.ge.s32 	%p62, %r540, %r141;
	@%p62 bra 	$L__BB6_96;
	st.global.u32 	[%rd14+1408], %r1743;
$L__BB6_96:
	add.s32 	%r541, %r142, 384;
	setp.ge.s32 	%p63, %r541, %r141;
	@%p63 bra 	$L__BB6_98;
	st.global.u32 	[%rd14+1536], %r1744;
$L__BB6_98:
	add.s32 	%r542, %r142, 416;
	setp.ge.s32 	%p64, %r542, %r141;
	@%p64 bra 	$L__BB6_100;
	st.global.u32 	[%rd14+1664], %r1745;
$L__BB6_100:
	add.s32 	%r543, %r142, 448;
	setp.ge.s32 	%p65, %r543, %r141;
	@%p65 bra 	$L__BB6_102;
	st.global.u32 	[%rd14+1792], %r1746;
$L__BB6_102:
	add.s32 	%r544, %r142, 480;
	setp.ge.s32 	%p66, %r544, %r141;
	@%p66 bra 	$L__BB6_104;
	st.global.u32 	[%rd14+1920], %r1747;
$L__BB6_104:
	add.s32 	%r545, %r142, 512;
	setp.ge.s32 	%p67, %r545, %r141;
	@%p67 bra 	$L__BB6_106;
	st.global.u32 	[%rd14+2048], %r1748;
$L__BB6_106:
	add.s32 	%r546, %r142, 544;
	setp.ge.s32 	%p68, %r546, %r141;
	@%p68 bra 	$L__BB6_108;
	st.global.u32 	[%rd14+2176], %r1749;
$L__BB6_108:
	add.s32 	%r547, %r142, 576;
	setp.ge.s32 	%p69, %r547, %r141;
	@%p69 bra 	$L__BB6_110;
	st.global.u32 	[%rd14+2304], %r1750;
$L__BB6_110:
	// begin inline asm
	exit;
	// end inline asm
	mov.u32 	%r1764, %r1732;
	mov.u32 	%r1765, %r1733;
	mov.u32 	%r1766, %r1734;
	mov.u32 	%r1767, %r1735;
	mov.u32 	%r1768, %r1736;
	mov.u32 	%r1769, %r1737;
	mov.u32 	%r1770, %r1738;
	mov.u32 	%r1771, %r1739;
	mov.u32 	%r1772, %r1740;
	mov.u32 	%r1773, %r1741;
	mov.u32 	%r1774, %r1742;
	mov.u32 	%r1775, %r1743;
	mov.u32 	%r1776, %r1744;
	mov.u32 	%r1777, %r1745;
	mov.u32 	%r1778, %r1746;
	mov.u32 	%r1779, %r1747;
	mov.u32 	%r1780, %r1748;
	mov.u32 	%r1781, %r1749;
	mov.u32 	%r1782, %r1750;
$L__BB6_111:
	mul.hi.u32 	%r548, %r1, 357913942;
	add.s32 	%r549, %r548, %r1;
	shl.b32 	%r550, %r549, 2;
	mov.u32 	%r551, _ZZN3cub18CUB_300001_SM_10006detail10radix_sort29DeviceRadixSortOnesweepKernelINS1_5radix10policy_hubIiNS0_8NullTypeEyE10Policy1000ELNS0_9SortOrderE0EiS6_yiiNS1_21identity_decomposer_tEEEvPT5_SC_PT3_PKSD_PT1_PKSH_PT2_PKSL_T4_iiT6_E1s;
	add.s32 	%r552, %r551, %r550;
	add.s32 	%r162, %r552, 13328;
	st.shared.u32 	[%r552+13328], %r1759;
	bar.sync 	0;
	setp.gt.u32 	%p70, %r1, 31;
	@%p70 bra 	$L__BB6_113;
	mad.lo.s32 	%r584, %r1, 52, %r551;
	ld.shared.u32 	%r585, [%r584+13328];
	ld.shared.u32 	%r586, [%r584+13332];
	ld.shared.u32 	%r587, [%r584+13336];
	ld.shared.u32 	%r588, [%r584+13340];
	ld.shared.u32 	%r589, [%r584+13344];
	ld.shared.u32 	%r590, [%r584+13348];
	ld.shared.u32 	%r591, [%r584+13352];
	ld.shared.u32 	%r592, [%r584+13356];
	ld.shared.u32 	%r593, [%r584+13360];
	ld.shared.u32 	%r594, [%r584+13364];
	ld.shared.u32 	%r595, [%r584+13368];
	ld.shared.u32 	%r596, [%r584+13372];
	add.s32 	%r597, %r586, %r585;
	add.s32 	%r598, %r597, %r587;
	add.s32 	%r599, %r598, %r588;
	add.s32 	%r600, %r599, %r589;
	add.s32 	%r601, %r600, %r590;
	add.s32 	%r602, %r601, %r591;
	add.s32 	%r603, %r602, %r592;
	add.s32 	%r604, %r603, %r593;
	add.s32 	%r605, %r604, %r594;
	add.s32 	%r606, %r605, %r595;
	add.s32 	%r557, %r606, %r596;
	mov.b32 	%r555, 1;
	mov.b32 	%r580, 0;
	mov.b32 	%r582, -1;
	// begin inline asm
	{  .reg .s32 r0;  .reg .pred p;  shfl.sync.up.b32 r0|p, %r557, %r555, %r580, %r582;  @p add.s32 r0, r0, %r557;  mov.s32 %r553, r0;}
	// end inline asm
	mov.b32 	%r561, 2;
	// begin inline asm
	{  .reg .s32 r0;  .reg .pred p;  shfl.sync.up.b32 r0|p, %r553, %r561, %r580, %r582;  @p add.s32 r0, r0, %r553;  mov.s32 %r559, r0;}
	// end inline asm
	mov.b32 	%r567, 4;
	// begin inline asm
	{  .reg .s32 r0;  .reg .pred p;  shfl.sync.up.b32 r0|p, %r559, %r567, %r580, %r582;  @p add.s32 r0, r0, %r559;  mov.s32 %r565, r0;}
	// end inline asm
	mov.b32 	%r573, 8;
	// begin inline asm
	{  .reg .s32 r0;  .reg .pred p;  shfl.sync.up.b32 r0|p, %r565, %r573, %r580, %r582;  @p add.s32 r0, r0, %r565;  mov.s32 %r571, r0;}
	// end inline asm
	mov.b32 	%r579, 16;
	// begin inline asm
	{  .reg .s32 r0;  .reg .pred p;  shfl.sync.up.b32 r0|p, %r571, %r579, %r580, %r582;  @p add.s32 r0, r0, %r571;  mov.s32 %r577, r0;}
	// end inline asm
	sub.s32 	%r607, %r577, %r557;
	add.s32 	%r608, %r585, %r607;
	add.s32 	%r609, %r586, %r608;
	add.s32 	%r610, %r587, %r609;
	add.s32 	%r611, %r588, %r610;
	add.s32 	%r612, %r589, %r611;
	add.s32 	%r613, %r590, %r612;
	add.s32 	%r614, %r591, %r613;
	add.s32 	%r615, %r592, %r614;
	add.s32 	%r616, %r593, %r615;
	add.s32 	%r617, %r594, %r616;
	add.s32 	%r618, %r595, %r617;
	st.shared.u32 	[%r584+13328], %r607;
	st.shared.u32 	[%r584+13332], %r608;
	st.shared.u32 	[%r584+13336], %r609;
	st.shared.u32 	[%r584+13340], %r610;
	st.shared.u32 	[%r584+13344], %r611;
	st.shared.u32 	[%r584+13348], %r612;
	st.shared.u32 	[%r584+13352], %r613;
	st.shared.u32 	[%r584+13356], %r614;
	st.shared.u32 	[%r584+13360], %r615;
	st.shared.u32 	[%r584+13364], %r616;
	st.shared.u32 	[%r584+13368], %r617;
	st.shared.u32 	[%r584+13372], %r618;
$L__BB6_113:
	setp.gt.u32 	%p71, %r1, 255;
	bar.sync 	0;
	ld.shared.u32 	%r163, [%r162];
	@%p71 bra 	$L__BB6_115;
	shl.b32 	%r619, %r1, 2;
	add.s32 	%r621, %r551, %r619;
	ld.shared.u32 	%r622, [%r621];
	add.s32 	%r623, %r622, %r163;
	st.shared.u32 	[%r621], %r623;
	ld.shared.u32 	%r624, [%r621+1024];
	add.s32 	%r625, %r624, %r163;
	st.shared.u32 	[%r621+1024], %r625;
	ld.shared.u32 	%r626, [%r621+2048];
	add.s32 	%r627, %r626, %r163;
	st.shared.u32 	[%r621+2048], %r627;
	ld.shared.u32 	%r628, [%r621+3072];
	add.s32 	%r629, %r628, %r163;
	st.shared.u32 	[%r621+3072], %r629;
	ld.shared.u32 	%r630, [%r621+4096];
	add.s32 	%r631, %r630, %r163;
	st.shared.u32 	[%r621+4096], %r631;
	ld.shared.u32 	%r632, [%r621+5120];
	add.s32 	%r633, %r632, %r163;
	st.shared.u32 	[%r621+5120], %r633;
	ld.shared.u32 	%r634, [%r621+6144];
	add.s32 	%r635, %r634, %r163;
	st.shared.u32 	[%r621+6144], %r635;
	ld.shared.u32 	%r636, [%r621+7168];
	add.s32 	%r637, %r636, %r163;
	st.shared.u32 	[%r621+7168], %r637;
	ld.shared.u32 	%r638, [%r621+8192];
	add.s32 	%r639, %r638, %r163;
	st.shared.u32 	[%r621+8192], %r639;
	ld.shared.u32 	%r640, [%r621+9216];
	add.s32 	%r641, %r640, %r163;
	st.shared.u32 	[%r621+9216], %r641;
	ld.shared.u32 	%r642, [%r621+10240];
	add.s32 	%r643, %r642, %r163;
	st.shared.u32 	[%r621+10240], %r643;
	ld.shared.u32 	%r644, [%r621+11264];
	add.s32 	%r645, %r644, %r163;
	st.shared.u32 	[%r621+11264], %r645;
$L__BB6_115:
	shl.b32 	%r672, %r1, 5;
	and.b32  	%r673, %r672, 31744;
	add.s32 	%r164, %r551, %r673;
	bar.sync 	0;
	// begin inline asm
	mov.u32 %r646, %lanemask_le;
	// end inline asm
	shr.u32 	%r675, %r1764, %r293;
	and.b32  	%r669, %r675, %r82;
	mov.b32 	%r649, 1;
	// begin inline asm
	{
    .reg .pred p;
    and.b32 %r647, %r669, %r649;    setp.ne.u32 p, %r647, 0;
    vote.ballot.sync.b32 %r647, p, 0xffffffff;
    @!p not.b32 %r647, %r647;
}

	// end inline asm
	mov.b32 	%r652, 2;
	// begin inline asm
	{
    .reg .pred p;
    and.b32 %r650, %r669, %r652;    setp.ne.u32 p, %r650, 0;
    vote.ballot.sync.b32 %r650, p, 0xffffffff;
    @!p not.b32 %r650, %r650;
}

	// end inline asm
	and.b32  	%r676, %r650, %r647;
	mov.b32 	%r655, 4;
	// begin inline asm
	{
    .reg .pred p;
    and.b32 %r653, %r669, %r655;    setp.ne.u32 p, %r653, 0;
    vote.ballot.sync.b32 %r653, p, 0xffffffff;
    @!p not.b32 %r653, %r653;
}

	// end inline asm
	and.b32  	%r677, %r653, %r676;
	mov.b32 	%r658, 8;
	// begin inline asm
	{
    .reg .pred p;
    and.b32 %r656, %r669, %r658;    setp.ne.u32 p, %r656, 0;
    vote.ballot.sync.b32 %r656, p, 0xffffffff;
    @!p not.b32 %r656, %r656;
}

	// end inline asm
	and.b32  	%r678, %r656, %r677;
	mov.b32 	%r661, 16;
	// begin inline asm
	{
    .reg .pred p;
    and.b32 %r659, %r669, %r661;    setp.ne.u32 p, %r659, 0;
    vote.ballot.sync.b32 %r659, p, 0xffffffff;
    @!p not.b32 %r659, %r659;
}

	// end inline asm
	and.b32  	%r679, %r659, %r678;
	mov.b32 	%r664, 32;
	// begin inline asm
	{
    .reg .pred p;
    and.b32 %r662, %r669, %r664;    setp.ne.u32 p, %r662, 0;
    vote.ballot.sync.b32 %r662, p, 0xffffffff;
    @!p not.b32 %r662, %r662;
}

	// end inline asm
	and.b32  	%r680, %r662, %r679;
	mov.b32 	%r667, 64;
	// begin inline asm
	{
    .reg .pred p;
    and.b32 %r665, %r669, %r667;    setp.ne.u32 p, %r665, 0;
    vote.ballot.sync.b32 %r665, p, 0xffffffff;
    @!p not.b32 %r665, %r665;
}

	// end inline asm
	and.b32  	%r681, %r665, %r680;
	mov.b32 	%r670, 128;
	// begin inline asm
	{
    .reg .pred p;
    and.b32 %r668, %r669, %r670;    setp.ne.u32 p, %r668, 0;
    vote.ballot.sync.b32 %r668, p, 0xffffffff;
    @!p not.b32 %r668, %r668;
}

	// end inline asm
	and.b32  	%r682, %r668, %r681;
	clz.b32 	%r683, %r682;
	sub.s32 	%r167, 31, %r683;
	and.b32  	%r684, %r646, %r682;
	popc.b32 	%r168, %r684;
	setp.ne.s32 	%p72, %r295, %r167;
	mov.b32 	%r1783, 0;
	@%p72 bra 	$L__BB6_117;
	shl.b32 	%r685, %r669, 2;
	add.s32 	%r686, %r164, %r685;
	atom.shared.add.u32 	%r1783, [%r686], %r168;
$L__BB6_117:
	shfl.sync.idx.b32	%r712|%p73, %r1783, %r167, 31, -1;
	add.s32 	%r171, %r168, %r712;
	shr.u32 	%r713, %r1765, %r293;
	and.b32  	%r709, %r713, %r82;
	mov.b32 	%r689, 1;
	// begin inline asm
	{
    .reg .pred p;
    and.b32 %r687, %r709, %r689;    setp.ne.u32 p, %r687, 0;
    vote.ballot.sync.b32 %r687, p, 0xffffffff;
    @!p not.b32 %r687, %r687;
}

	// end inline asm
	mov.b32 	%r692, 2;
	// begin inline asm
	{
    .reg .pred p;
    and.b32 %r690, %r709, %r692;    setp.ne.u32 p, %r690, 0;
    vote.ballot.sync.b32 %r690, p, 0xffffffff;
    @!p not.b32 %r690, %r690;
}

	// end inline asm
	and.b32  	%r714, %r690, %r687;
	mov.b32 	%r695, 4;
	// begin inline asm
	{
    .reg .pred p;
    and.b32 %r693, %r709, %r695;    setp.ne.u32 p, %r693, 0;
    vote.ballot.sync.b32 %r693, p, 0xffffffff;
    @!p not.b32 %r693, %r693;
}

	// end inline asm
	and.b32  	%r715, %r693, %r714;
	mov.b32 	%r698, 8;
	// begin inline asm
	{
    .reg .pred p;
    and.b32 %r696, %r709, %r698;    setp.ne.u32 p, %r696, 0;
    vote.ballot.sync.b32 %r696, p, 0xffffffff;
    @!p not.b32 %r696, %r696;
}

	// end inline asm
	and.b32  	%r716, %r696, %r715;
	mov.b32 	%r701, 16;
	// begin inline asm
	{
    .reg .pred p;
    and.b32 %r699, %r709, %r701;    setp.ne.u32 p, %r699, 0;
    vote.ballot.sync.b32 %r699, p, 0xffffffff;
    @!p not.b32 %r699, %r699;
}

	// end inline asm
	and.b32  	%r717, %r699, %r716;
	mov.b32 	%r704, 32;
	// begin inline asm
	{
    .reg .pred p;
    and.b32 %r702, %r709, %r704;    setp.ne.u32 p, %r702, 0;
    vote.ballot.sync.b32 %r702, p, 0xffffffff;
    @!p not.b32 %r702, %r702;
}

	// end inline asm
	and.b32  	%r718, %r702, %r717;
	mov.b32 	%r707, 64;
	// begin inline asm
	{
    .reg .pred p;
    and.b32 %r705, %r709, %r707;    setp.ne.u32 p, %r705, 0;
    vote.ballot.sync.b32 %r705, p, 0xffffffff;
    @!p not.b32 %r705, %r705;
}

	// end inline asm
	and.b32  	%r719, %r705, %r718;
	mov.b32 	%r710, 128;
	// begin inline asm
	{
    .reg .pred p;
    and.b32 %r708, %r709, %r710;    setp.ne.u32 p, %r708, 0;
    vote.ballot.sync.b32 %r708, p, 0xffffffff;
    @!p not.b32 %r708, %r708;
}

	// end inline asm
	and.b32  	%r720, %r708, %r719;
	clz.b32 	%r721, %r720;
	sub.s32 	%r173, 31, %r721;
	and.b32  	%r722, %r646, %r720;
	popc.b32 	%r174, %r722;
	setp.ne.s32 	%p74, %r295, %r173;
	mov.b32 	%r1784, 0;
	@%p74 bra 	$L__BB6_119;
	shl.b32 	%r723, %r709, 2;
	add.s32 	%r724, %r164, %r723;
	atom.shared.add.u32 	%r1784, [%r724], %r174;
$L__BB6_119:
	shfl.sync.idx.b32	%r750|%p75, %r1784, %r173, 31, -1;
	add.s32 	%r177, %r174, %r750;
	shr.u32 	%r751, %r1766, %r293;
	and.b32  	%r747, %r751, %r82;
	mov.b32 	%r727, 1;
	// begin inline asm
	{
    .reg .pred p;
    and.b32 %r725, %r747, %r727;    setp.ne.u32 p, %r725, 0;
    vote.ballot.sync.b32 %r725, p, 0xffffffff;
    @!p not.b32 %r725, %r725;
}

	// end inline asm
	mov.b32 	%r730, 2;
	// begin inline asm
	{
    .reg .pred p;
    and.b32 %r728, %r747, %r730;    setp.ne.u32 p, %r728, 0;
    vote.ballot.sync.b32 %r728, p, 0xffffffff;
    @!p not.b32 %r728, %r728;
}

	// end inline asm
	and.b32  	%r752, %r728, %r725;
	mov.b32 	%r733, 4;
	// begin inline asm
	{
    .reg .pred p;
    and.b32 %r731, %r747, %r733;    setp.ne.u32 p, %r731, 0;
    vote.ballot.sync.b32 %r731, p, 0xffffffff;
    @!p not.b32 %r731, %r731;
}

	// end inline asm
	and.b32  	%r753, %r731, %r752;
	mov.b32 	%r736, 8;
	// begin inline asm
	{
    .reg .pred p;
    and.b32 %r734, %r747, %r736;    setp.ne.u32 p, %r734, 0;
    vote.ballot.sync.b32 %r734, p, 0xffffffff;
    @!p not.b32 %r734, %r734;
}

	// end inline asm
	and.b32  	%r754, %r734, %r753;
	mov.b32 	%r739, 16;
	// begin inline asm
	{
    .reg .pred p;
    and.b32 %r737, %r747, %r739;    setp.ne.u32 p, %r737, 0;
    vote.ballot.sync.b32 %r737, p, 0xffffffff;
    @!p not.b32 %r737, %r737;
}

	// end inline asm
	and.b32  	%r755, %r737, %r754;
	mov.b32 	%r742, 32;
	// begin inline asm
	{
    .reg .pred p;
    and.b32 %r740, %r747, %r742;    setp.ne.u32 p, %r740, 0;
    vote.ballot.sync.b32 %r740, p, 0xffffffff;
    @!p not.b32 %r740, %r740;
}

	// end inline asm
	and.b32  	%r756, %r740, %r755;
	mov.b32 	%r745, 64;
	// begin inline asm
	{
    .reg .pred p;
    and.b32 %r743, %r747, %r745;    setp.ne.u32 p, %r743, 0;
    vote.ballot.sync.b32 %r743, p, 0xffffffff;
    @!p not.b32 %r743, %r743;
}

	// end inline asm
	and.b32  	%r757, %r743, %r756;
	mov.b32 	%r748, 128;
	// begin inline asm
	{
    .reg .pred p;
    and.b32 %r746, %r747, %r748;    setp.ne.u32 p, %r746, 0;
    vote.ballot.sync.b32 %r746, p, 0xffffffff;
    @!p not.b32 %r746, %r746;
}

	// end inline asm
	and.b32  	%r758, %r746, %r757;
	clz.b32 	%r759, %r758;
	sub.s32 	%r179, 31, %r759;
	and.b32  	%r760, %r646, %r758;
	popc.b32 	%r180, %r760;
	setp.ne.s32 	%p76, %r295, %r179;
	mov.b32 	%r1785, 0;
	@%p76 bra 	$L__BB6_121;
	shl.b32 	%r761, %r747, 2;
	add.s32 	%r762, %r164, %r761;
	atom.shared.add.u32 	%r1785, [%r762], %r180;
$L__BB6_121:
	shfl.sync.idx.b32	%r788|%p77, %r1785, %r179, 31, -1;
	add.s32 	%r183, %r180, %r788;
	shr.u32 	%r789, %r1767, %r293;
	and.b32  	%r785, %r789, %r82;
	mov.b32 	%r765, 1;
	// begin inline asm
	{
    .reg .pred p;
    and.b32 %r763, %r785, %r765;    setp.ne.u32 p, %r763, 0;
    vote.ballot.sync.b32 %r763, p, 0xffffffff;
    @!p not.b32 %r763, %r763;
}

	// end inline asm
	mov.b32 	%r768, 2;
	// begin inline asm
	{
    .reg .pred p;
    and.b32 %r766, %r785, %r768;    setp.ne.u32 p, %r766, 0;
    vote.ballot.sync.b32 %r766, p, 0xffffffff;
    @!p not.b32 %r766, %r766;
}

	// end inline asm
	and.b32  	%r790, %r766, %r763;
	mov.b32 	%r771, 4;
	// begin inline asm
	{
    .reg .pred p;
    and.b32 %r769, %r785, %r771;    setp.ne.u32 p, %r769, 0;
    vote.ballot.sync.b32 %r769, p, 0xffffffff;
    @!p not.b32 %r769, %r769;
}

	// end inline asm
	and.b32  	%r791, %r769, %r790;
	mov.b32 	%r774, 8;
	// begin inline asm
	{
    .reg .pred p;
    and.b32 %r772, %r785, %r774;    setp.ne.u32 p, %r772, 0;
    vote.ballot.sync.b32 %r772, p, 0xffffffff;
    @!p not.b32 %r772, %r772;
}

	// end inline asm
	and.b32  	%r792, %r772, %r791;
	mov.b32 	%r777, 16;
	// begin inline asm
	{
    .reg .pred p;
    and.b32 %r775, %r785, %r777;    setp.ne.u32 p, %r775, 0;
    vote.ballot.sync.b32 %r775, p, 0xffffffff;
    @!p not.b32 %r775, %r775;
}

	// end inline asm
	and.b32  	%r793, %r775, %r792;
	mov.b32 	%r780, 32;
	// begin inline asm
	{
    .reg .pred p;
    and.b32 %r778, %r785, %r780;    setp.ne.u32 p, %r778, 0;
    vote.ballot.sync.b32 %r778, p, 0xffffffff;
    @!p not.b32 %r778, %r778;
}

	// end inline asm
	and.b32  	%r794, %r778, %r793;
	mov.b32 	%r783, 64;
	// begin inline asm
	{
    .reg .pred p;
    and.b32 %r781, %r785, %r783;    setp.ne.u32 p, %r781, 0;
    vote.ballot.sync.b32 %r781, p, 0xffffffff;
    @!p not.b32 %r781, %r781;
}

	// end inline asm
	and.b32  	%r795, %r781, %r794;
	mov.b32 	%r786, 128;
	// begin inline asm
	{
    .reg .pred p;
    and.b32 %r784, %r785, %r786;    setp.ne.u32 p, %r784, 0;
    vote.ballot.sync.b32 %r784, p, 0xffffffff;
    @!p not.b32 %r784, %r784;
}

	// end inline asm
	and.b32  	%r796, %r784, %r795;
	clz.b32 	%r797, %r796;
	sub.s32 	%r185, 31, %r797;
	and.b32  	%r798, %r646, %r796;
	popc.b32 	%r186, %r798;
	setp.ne.s32 	%p78, %r295, %r185;
	mov.b32 	%r1786, 0;
	@%p78 bra 	$L__BB6_123;
	shl.b32 	%r799, %r785, 2;
	add.s32 	%r800, %r164, %r799;
	atom.shared.add.u32 	%r1786, [%r800], %r186;
$L__BB6_123:
	shfl.sync.idx.b32	%r826|%p79, %r1786, %r185, 31, -1;
	add.s32 	%r189, %r186, %r826;
	shr.u32 	%r827, %r1768, %r293;
	and.b32  	%r823, %r827, %r82;
	mov.b32 	%r803, 1;
	// begin inline asm
	{
    .reg .pred p;
    and.b32 %r801, %r823, %r803;    setp.ne.u32 p, %r801, 0;
    vote.ballot.sync.b32 %r801, p, 0xffffffff;
    @!p not.b32 %r801, %r801;
}

	// end inline asm
	mov.b32 	%r806, 2;
	// begin inline asm
	{
    .reg .pred p;
    and.b32 %r804, %r823, %r806;    setp.ne.u32 p, %r804, 0;
    vote.ballot.sync.b32 %r804, p, 0xffffffff;
    @!p not.b32 %r804, %r804;
}

	// end inline asm
	and.b32  	%r828, %r804, %r801;
	mov.b32 	%r809, 4;
	// begin inline asm
	{
    .reg .pred p;
    and.b32 %r807, %r823, %r809;    setp.ne.u32 p, %r807, 0;
    vote.ballot.sync.b32 %r807, p, 0xffffffff;
    @!p not.b32 %r807, %r807;
}

	// end inline asm
	and.b32  	%r829, %r807, %r828;
	mov.b32 	%r812, 8;
	// begin inline asm
	{
    .reg .pred p;
    and.b32 %r810, %r823, %r812;    setp.ne.u32 p, %r810, 0;
    vote.ballot.sync.b32 %r810, p, 0xffffffff;
    @!p not.b32 %r810, %r810;
}

	// end inline asm
	and.b32  	%r830, %r810, %r829;
	mov.b32 	%r815, 16;
	// begin inline asm
	{
    .reg .pred p;
    and.b32 %r813, %r823, %r815;    setp.ne.u32 p, %r813, 0;
    vote.ballot.sync.b32 %r813, p, 0xffffffff;
    @!p not.b32 %r813, %r813;
}

	// end inline asm
	and.b32  	%r831, %r813, %r830;
	mov.b32 	%r818, 32;
	// begin inline asm
	{
    .reg .pred p;
    and.b32 %r816, %r823, %r818;    setp.ne.u32 p, %r816, 0;
    vote.ballot.sync.b32 %r816, p, 0xffffffff;
    @!p not.b32 %r816, %r816;
}

	// end inline asm
	and.b32  	%r832, %r816, %r831;
	mov.b32 	%r821, 64;
	// begin inline asm
	{
    .reg .pred p;
    and.b32 %r819, %r823, %r821;    setp.ne.u32 p, %r819, 0;
    vote.ballot.sync.b32 %r819, p, 0xffffffff;
    @!p not.b32 %r819, %r819;
}

	// end inline asm
	and.b32  	%r833, %r819, %r832;
	mov.b32 	%r824, 128;
	// begin inline asm
	{
    .reg .pred p;
    and.b32 %r822, %r823, %r824;    setp.ne.u32 p, %r822, 0;
    vote.ballot.sync.b32 %r822, p, 0xffffffff;
    @!p not.b32 %r822, %r822;
}

	// end inline asm
	and.b32  	%r834, %r822, %r833;
	clz.b32 	%r835, %r834;
	sub.s32 	%r191, 31, %r835;
	and.b32  	%r836, %r646, %r834;
	popc.b32 	%r192, %r836;
	setp.ne.s32 	%p80, %r295, %r191;
	mov.b32 	%r1787, 0;
	@%p80 bra 	$L__BB6_125;
	shl.b32 	%r837, %r823, 2;
	add.s32 	%r838, %r164, %r837;
	atom.shared.add.u32 	%r1787, [%r838], %r192;
$L__BB6_125:
	shfl.sync.idx.b32	%r864|%p81, %r1787, %r191, 31, -1;
	add.s32 	%r195, %r192, %r864;
	shr.u32 	%r865, %r1769, %r293;
	and.b32  	%r861, %r865, %r82;
	mov.b32 	%r841, 1;
	// begin inline asm
	{
    .reg .pred p;
    and.b32 %r839, %r861, %r841;    setp.ne.u32 p, %r839, 0;
    vote.ballot.sync.b32 %r839, p, 0xffffffff;
    @!p not.b32 %r839, %r839;
}

	// end inline asm
	mov.b32 	%r844, 2;
	// begin inline asm
	{
    .reg .pred p;
    and.b32 %r842, %r861, %r844;    setp.ne.u32 p, %r842, 0;
    vote.ballot.sync.b32 %r842, p, 0xffffffff;
    @!p not.b32 %r842, %r842;
}

	// end inline asm
	and.b32  	%r866, %r842, %r839;
	mov.b32 	%r847, 4;
	// begin inline asm
	{
    .reg .pred p;
    and.b32 %r845, %r861, %r847;    setp.ne.u32 p, %r845, 0;
    vote.ballot.sync.b32 %r845, p, 0xffffffff;
    @!p not.b32 %r845, %r845;
}

	// end inline asm
	and.b32  	%r867, %r845, %r866;
	mov.b32 	%r850, 8;
	// begin inline asm
	{
    .reg .pred p;
    and.b32 %r848, %r861, %r850;    setp.ne.u32 p, %r848, 0;
    vote.ballot.sync.b32 %r848, p, 0xffffffff;
    @!p not.b32 %r848, %r848;
}

	// end inline asm
	and.b32  	%r868, %r848, %r867;
	mov.b32 	%r853, 16;
	// begin inline asm
	{
    .reg .pred p;
    and.b32 %r851, %r861, %r853;    setp.ne.u32 p, %r851, 0;
    vote.ballot.sync.b32 %r851, p, 0xffffffff;
    @!p not.b32 %r851, %r851;
}

	// end inline asm
	and.b32  	%r869, %r851, %r868;
	mov.b32 	%r856, 32;
	// begin inline asm
	{
    .reg .pred p;
    and.b32 %r854, %r861, %r856;    setp.ne.u32 p, %r854, 0;
    vote.ballot.sync.b32 %r854, p, 0xffffffff;
    @!p not.b32 %r854, %r854;
}

	// end inline asm
	and.b32  	%r870, %r854, %r869;
	mov.b32 	%r859, 64;
	// begin inline asm
	{
    .reg .pred p;
    and.b32 %r857, %r861, %r859;    setp.ne.u32 p, %r857, 0;
    vote.ballot.sync.b32 %r857, p, 0xffffffff;
    @!p not.b32 %r857, %r857;
}

	// end inline asm
	and.b32  	%r871, %r857, %r870;
	mov.b32 	%r862, 128;
	// begin inline asm
	{
    .reg .pred p;
    and.b32 %r860, %r861, %r862;    setp.ne.u32 p, %r860, 0;
    vote.ballot.sync.b32 %r860, p, 0xffffffff;
    @!p not.b32 %r860, %r860;
}

	// end inline asm
	and.b32  	%r872, %r860, %r871;
	clz.b32 	%r873, %r872;
	sub.s32 	%r197, 31, %r873;
	and.b32  	%r874, %r646, %r872;
	popc.b32 	%r198, %r874;
	setp.ne.s32 	%p82, %r295, %r197;
	mov.b32 	%r1788, 0;
	@%p82 bra 	$L__BB6_127;
	shl.b32 	%r875, %r861, 2;
	add.s32 	%r876, %r164, %r875;
	atom.shared.add.u32 	%r1788, [%r876], %r198;
$L__BB6_127:
	shfl.sync.idx.b32	%r902|%p83, %r1788, %r197, 31, -1;
	add.s32 	%r201, %r198, %r902;
	shr.u32 	%r903, %r1770, %r293;
	and.b32  	%r899, %r903, %r82;
	mov.b32 	%r879, 1;
	// begin inline asm
	{
    .reg .pred p;
    and.b32 %r877, %r899, %r879;    setp.ne.u32 p, %r877, 0;
    vote.ballot.sync.b32 %r877, p, 0xffffffff;
    @!p not.b32 %r877, %r877;
}

	// end inline asm
	mov.b32 	%r882, 2;
	// begin inline asm
	{
    .reg .pred p;
    and.b32 %r880, %r899, %r882;    setp.ne.u32 p, %r880, 0;
    vote.ballot.sync.b32 %r880, p, 0xffffffff;
    @!p not.b32 %r880, %r880;
}

	// end inline asm
	and.b32  	%r904, %r880, %r877;
	mov.b32 	%r885, 4;
	// begin inline asm
	{
    .reg .pred p;
    and.b32 %r883, %r899, %r885;    setp.ne.u32 p, %r883, 0;
    vote.ballot.sync.b32 %r883, p, 0xffffffff;
    @!p not.b32 %r883, %r883;
}

	// end inline asm
	and.b32  	%r905, %r883, %r904;
	mov.b32 	%r888, 8;
	// begin inline asm
	{
    .reg .pred p;
    and.b32 %r886, %r899, %r888;    setp.ne.u32 p, %r886, 0;
    vote.ballot.sync.b32 %r886, p, 0xffffffff;
    @!p not.b32 %r886, %r886;
}

	// end inline asm
	and.b32  	%r906, %r886, %r905;
	mov.b32 	%r891, 16;
	// begin inline asm
	{
    .reg .pred p;
    and.b32 %r889, %r899, %r891;    setp.ne.u32 p, %r889, 0;
    vote.ballot.sync.b32 %r889, p, 0xffffffff;
    @!p not.b32 %r889, %r889;
}

	// end inline asm
	and.b32  	%r907, %r889, %r906;
	mov.b32 	%r894, 32;
	// begin inline asm
	{
    .reg .pred p;
    and.b32 %r892, %r899, %r894;    setp.ne.u32 p, %r892, 0;
    vote.ballot.sync.b32 %r892, p, 0xffffffff;
    @!p not.b32 %r892, %r892;
}

	// end inline asm
	and.b32  	%r908, %r892, %r907;
	mov.b32 	%r897, 64;
	// begin inline asm
	{
    .reg .pred p;
    and.b32 %r895, %r899, %r897;    setp.ne.u32 p, %r895, 0;
    vote.ballot.sync.b32 %r895, p, 0xffffffff;
    @!p not.b32 %r895, %r895;
}

	// end inline asm
	and.b32  	%r909, %r895, %r908;
	mov.b32 	%r900, 128;
	// begin inline asm
	{
    .reg .pred p;
    and.b32 %r898, %r899, %r900;    setp.ne.u32 p, %r898, 0;
    vote.ballot.sync.b32 %r898, p, 0xffffffff;
    @!p not.b32 %r898, %r898;
}

	// end inline asm
	and.b32  	%r910, %r898, %r909;
	clz.b32 	%r911, %r910;
	sub.s32 	%r203, 31, %r911;
	and.b32  	%r912, %r646, %r910;
	popc.b32 	%r204, %r912;
	setp.ne.s32 	%p84, %r295, %r203;
	mov.b32 	%r1789, 0;
	@%p84 bra 	$L__BB6_129;
	shl.b32 	%r913, %r899, 2;
	add.s32 	%r914, %r164, %r913;
	atom.shared.add.u32 	%r1789, [%r914], %r204;
$L__BB6_129:
	shfl.sync.idx.b32	%r940|%p85, %r1789, %r203, 31, -1;
	add.s32 	%r207, %r204, %r940;
	shr.u32 	%r941, %r1771, %r293;
	and.b32  	%r937, %r941, %r82;
	mov.b32 	%r917, 1;
	// begin inline asm
	{
    .reg .pred p;
    and.b32 %r915, %r937, %r917;    setp.ne.u32 p, %r915, 0;
    vote.ballot.sync.b32 %r915, p, 0xffffffff;
    @!p not.b32 %r915, %r915;
}

	// end inline asm
	mov.b32 	%r920, 2;
	// begin inline asm
	{
    .reg .pred p;
    and.b32 %r918, %r937, %r920;    setp.ne.u32 p, %r918, 0;
    vote.ballot.sync.b32 %r918, p, 0xffffffff;
    @!p not.b32 %r918, %r918;
}

	// end inline asm
	and.b32  	%r942, %r918, %r915;
	mov.b32 	%r923, 4;
	// begin inline asm
	{
    .reg .pred p;
    and.b32 %r921, %r937, %r923;    setp.ne.u32 p, %r921, 0;
    vote.ballot.sync.b32 %r921, p, 0xffffffff;
    @!p not.b32 %r921, %r921;
}

	// end inline asm
	and.b32  	%r943, %r921, %r942;
	mov.b32 	%r926, 8;
	// begin inline asm
	{
    .reg .pred p;
    and.b32 %r924, %r937, %r926;    setp.ne.u32 p, %r924, 0;
    vote.ballot.sync.b32 %r924, p, 0xffffffff;
    @!p not.b32 %r924, %r924;
}

	// end inline asm
	and.b32  	%r944, %r924, %r943;
	mov.b32 	%r929, 16;
	// begin inline asm
	{
    .reg .pred p;
    and.b32 %r927, %r937, %r929;    setp.ne.u32 p, %r927, 0;
    vote.ballot.sync.b32 %r927, p, 0xffffffff;
    @!p not.b32 %r927, %r927;
}

	// end inline asm
	and.b32  	%r945, %r927, %r944;
	mov.b32 	%r932, 32;
	// begin inline asm
	{
    .reg .pred p;
    and.b32 %r930, %r937, %r932;    setp.ne.u32 p, %r930, 0;
    vote.ballot.sync.b32 %r930, p, 0xffffffff;
    @!p not.b32 %r930, %r930;
}

	// end inline asm
	and.b32  	%r946, %r930, %r945;
	mov.b32 	%r935, 64;
	// begin inline asm
	{
    .reg .pred p;
    and.b32 %r933, %r937, %r935;    setp.ne.u32 p, %r933, 0;
    vote.ballot.sync.b32 %r933, p, 0xffffffff;
    @!p not.b32 %r933, %r933;
}

	// end inline asm
	and.b32  	%r947, %r933, %r946;
	mov.b32 	%r938, 128;
	// begin inline asm
	{
    .reg .pred p;
    and.b32 %r936, %r937, %r938;    setp.ne.u32 p, %r936, 0;
    vote.ballot.sync.b32 %r936, p, 0xffffffff;
    @!p not.b32 %r936, %r936;
}

	// end inline asm
	and.b32  	%r948, %r936, %r947;
	clz.b32 	%r949, %r948;
	sub.s32 	%r209, 31, %r949;
	and.b32  	%r950, %r646, %r948;
	popc.b32 	%r210, %r950;
	setp.ne.s32 	%p86, %r295, %r209;
	mov.b32 	%r1790, 0;
	@%p86 bra 	$L__BB6_131;
	shl.b32 	%r951, %r937, 2;
	add.s32 	%r952, %r164, %r951;
	atom.shared.add.u32 	%r1790, [%r952], %r210;
$L__BB6_131:
	shfl.sync.idx.b32	%r978|%p87, %r1790, %r209, 31, -1;
	add.s32 	%r213, %r210, %r978;
	shr.u32 	%r979, %r1772, %r293;
	and.b32  	%r975, %r979, %r82;
	mov.b32 	%r955, 1;
	// begin inline asm
	{
    .reg .pred p;
    and.b32 %r953, %r975, %r955;    setp.ne.u32 p, %r953, 0;
    vote.ballot.sync.b32 %r953, p, 0xffffffff;
    @!p not.b32 %r953, %r953;
}

	// end inline asm
	mov.b32 	%r958, 2;
	// begin inline asm
	{
    .reg .pred p;
    and.b32 %r956, %r975, %r958;    setp.ne.u32 p, %r956, 0;
    vote.ballot.sync.b32 %r956, p, 0xffffffff;
    @!p not.b32 %r956, %r956;
}

	// end inline asm
	and.b32  	%r980, %r956, %r953;
	mov.b32 	%r961, 4;
	// begin inline asm
	{
    .reg .pred p;
    and.b32 %r959, %r975, %r961;    setp.ne.u32 p, %r959, 0;
    vote.ballot.sync.b32 %r959, p, 0xffffffff;
    @!p not.b32 %r959, %r959;
}

	// end inline asm
	and.b32  	%r981, %r959, %r980;
	mov.b32 	%r964, 8;
	// begin inline asm
	{
    .reg .pred p;
    and.b32 %r962, %r975, %r964;    setp.ne.u32 p, %r962, 0;
    vote.ballot.sync.b32 %r962, p, 0xffffffff;
    @!p not.b32 %r962, %r962;
}

	// end inline asm
	and.b32  	%r982, %r962, %r981;
	mov.b32 	%r967, 16;
	// begin inline asm
	{
    .reg .pred p;
    and.b32 %r965, %r975, %r967;    setp.ne.u32 p, %r965, 0;
    vote.ballot.sync.b32 %r965, p, 0xffffffff;
    @!p not.b32 %r965, %r965;
}

	// end inline asm
	and.b32  	%r983, %r965, %r982;
	mov.b32 	%r970, 32;
	// begin inline asm
	{
    .reg .pred p;
    and.b32 %r968, %r975, %r970;    setp.ne.u32 p, %r968, 0;
    vote.ballot.sync.b32 %r968, p, 0xffffffff;
    @!p not.b32 %r968, %r968;
}

	// end inline asm
	and.b32  	%r984, %r968, %r983;
	mov.b32 	%r973, 64;
	// begin inline asm
	{
    .reg .pred p;
    and.b32 %r971, %r975, %r973;    setp.ne.u32 p, %r971, 0;
    vote.ballot.sync.b32 %r971, p, 0xffffffff;
    @!p not.b32 %r971, %r971;
}

	// end inline asm
	and.b32  	%r985, %r971, %r984;
	mov.b32 	%r976, 128;
	// begin inline asm
	{
    .reg .pred p;
    and.b32 %r974, %r975, %r976;    setp.ne.u32 p, %r974, 0;
    vote.ballot.sync.b32 %r974, p, 0xffffffff;
    @!p not.b32 %r974, %r974;
}

	// end inline asm
	and.b32  	%r986, %r974, %r985;
	clz.b32 	%r987, %r986;
	sub.s32 	%r215, 31, %r987;
	and.b32  	%r988, %r646, %r986;
	popc.b32 	%r216, %r988;
	setp.ne.s32 	%p88, %r295, %r215;
	mov.b32 	%r1791, 0;
	@%p88 bra 	$L__BB6_133;
	shl.b32 	%r989, %r975, 2;
	add.s32 	%r990, %r164, %r989;
	atom.shared.add.u32 	%r1791, [%r990], %r216;
$L__BB6_133:
	shfl.sync.idx.b32	%r1016|%p89, %r1791, %r215, 31, -1;
	add.s32 	%r219, %r216, %r1016;
	shr.u32 	%r1017, %r1773, %r293;
	and.b32  	%r1013, %r1017, %r82;
	mov.b32 	%r993, 1;
	// begin inline asm
	{
    .reg .pred p;
    and.b32 %r991, %r1013, %r993;    setp.ne.u32 p, %r991, 0;
    vote.ballot.sync.b32 %r991, p, 0xffffffff;
    @!p not.b32 %r991, %r991;
}

	// end inline asm
	mov.b32 	%r996, 2;
	// begin inline asm
	{
    .reg .pred p;
    and.b32 %r994, %r1013, %r996;    setp.ne.u32 p, %r994, 0;
    vote.ballot.sync.b32 %r994, p, 0xffffffff;
    @!p not.b32 %r994, %r994;
}

	// end inline asm
	and.b32  	%r1018, %r994, %r991;
	mov.b32 	%r999, 4;
	// begin inline asm
	{
    .reg .pred p;
    and.b32 %r997, %r1013, %r999;    setp.ne.u32 p, %r997, 0;
    vote.ballot.sync.b32 %r997, p, 0xffffffff;
    @!p not.b32 %r997, %r997;
}

	// end inline asm
	and.b32  	%r1019, %r997, %r1018;
	mov.b32 	%r1002, 8;
	// begin inline asm
	{
    .reg .pred p;
    and.b32 %r1000, %r1013, %r1002;    setp.ne.u32 p, %r1000, 0;
    vote.ballot.sync.b32 %r1000, p, 0xffffffff;
    @!p not.b32 %r1000, %r1000;
}

	// end inline asm
	and.b32  	%r1020, %r1000, %r1019;
	mov.b32 	%r1005, 16;
	// begin inline asm
	{
    .reg .pred p;
    and.b32 %r1003, %r1013, %r1005;    setp.ne.u32 p, %r1003, 0;
    vote.ballot.sync.b32 %r1003, p, 0xffffffff;
    @!p not.b32 %r1003, %r1003;
}

	// end inline asm
	and.b32  	%r1021, %r1003, %r1020;
	mov.b32 	%r1008, 32;
	// begin inline asm
	{
    .reg .pred p;
    and.b32 %r1006, %r1013, %r1008;    setp.ne.u32 p, %r1006, 0;
    vote.ballot.sync.b32 %r1006, p, 0xffffffff;
    @!p not.b32 %r1006, %r1006;
}

	// end inline asm
	and.b32  	%r1022, %r1006, %r1021;
	mov.b32 	%r1011, 64;
	// begin inline asm
	{
    .reg .pred p;
    and.b32 %r1009, %r1013, %r1011;    setp.ne.u32 p, %r1009, 0;
    vote.ballot.sync.b32 %r1009, p, 0xffffffff;
    @!p not.b32 %r1009, %r1009;
}

	// end inline asm
	and.b32  	%r1023, %r1009, %r1022;
	mov.b32 	%r1014, 128;
	// begin inline asm
	{
    .reg .pred p;
    and.b32 %r1012, %r1013, %r1014;    setp.ne.u32 p, %r1012, 0;
    vote.ballot.sync.b32 %r1012, p, 0xffffffff;
    @!p not.b32 %r1012, %r1012;
}

	// end inline asm
	and.b32  	%r1024, %r1012, %r1023;
	clz.b32 	%r1025, %r1024;
	sub.s32 	%r221, 31, %r1025;
	and.b32  	%r1026, %r646, %r1024;
	popc.b32 	%r222, %r1026;
	setp.ne.s32 	%p90, %r295, %r221;
	mov.b32 	%r1792, 0;
	@%p90 bra 	$L__BB6_135;
	shl.b32 	%r1027, %r1013, 2;
	add.s32 	%r1028, %r164, %r1027;
	atom.shared.add.u32 	%r1792, [%r1028], %r222;
$L__BB6_135:
	shfl.sync.idx.b32	%r1054|%p91, %r1792, %r221, 31, -1;
	add.s32 	%r225, %r222, %r1054;
	shr.u32 	%r1055, %r1774, %r293;
	and.b32  	%r1051, %r1055, %r82;
	mov.b32 	%r1031, 1;
	// begin inline asm
	{
    .reg .pred p;
    and.b32 %r1029, %r1051, %r1031;    setp.ne.u32 p, %r1029, 0;
    vote.ballot.sync.b32 %r1029, p, 0xffffffff;
    @!p not.b32 %r1029, %r1029;
}

	// end inline asm
	mov.b32 	%r1034, 2;
	// begin inline asm
	{
    .reg .pred p;
    and.b32 %r1032, %r1051, %r1034;    setp.ne.u32 p, %r1032, 0;
    vote.ballot.sync.b32 %r1032, p, 0xffffffff;
    @!p not.b32 %r1032, %r1032;
}

	// end inline asm
	and.b32  	%r1056, %r1032, %r1029;
	mov.b32 	%r1037, 4;
	// begin inline asm
	{
    .reg .pred p;
    and.b32 %r1035, %r1051, %r1037;    setp.ne.u32 p, %r1035, 0;
    vote.ballot.sync.b32 %r1035, p, 0xffffffff;
    @!p not.b32 %r1035, %r1035;
}

	// end inline asm
	and.b32  	%r1057, %r1035, %r1056;
	mov.b32 	%r1040, 8;
	// begin inline asm
	{
    .reg .pred p;
    and.b32 %r1038, %r1051, %r1040;    setp.ne.u32 p, %r1038, 0;
    vote.ballot.sync.b32 %r1038, p, 0xffffffff;
    @!p not.b32 %r1038, %r1038;
}

	// end inline asm
	and.b32  	%r1058, %r1038, %r1057;
	mov.b32 	%r1043, 16;
	// begin inline asm
	{
    .reg .pred p;
    and.b32 %r1041, %r1051, %r1043;    setp.ne.u32 p, %r1041, 0;
    vote.ballot.sync.b32 %r1041, p, 0xffffffff;
    @!p not.b32 %r1041, %r1041;
}

	// end inline asm
	and.b32  	%r1059, %r1041, %r1058;
	mov.b32 	%r1046, 32;
	// begin inline asm
	{
    .reg .pred p;
    and.b32 %r1044, %r1051, %r1046;    setp.ne.u32 p, %r1044, 0;
    vote.ballot.sync.b32 %r1044, p, 0xffffffff;
    @!p not.b32 %r1044, %r1044;
}

	// end inline asm
	and.b32  	%r1060, %r1044, %r1059;
	mov.b32 	%r1049, 64;
	// begin inline asm
	{
    .reg .pred p;
    and.b32 %r1047, %r1051, %r1049;    setp.ne.u32 p, %r1047, 0;
    vote.ballot.sync.b32 %r1047, p, 0xffffffff;
    @!p not.b32 %r1047, %r1047;
}

	// end inline asm
	and.b32  	%r1061, %r1047, %r1060;
	mov.b32 	%r1052, 128;
	// begin inline asm
	{
    .reg .pred p;
    and.b32 %r1050, %r1051, %r1052;    setp.ne.u32 p, %r1050, 0;
    vote.ballot.sync.b32 %r1050, p, 0xffffffff;
    @!p not.b32 %r1050, %r1050;
}

	// end inline asm
	and.b32  	%r1062, %r1050, %r1061;
	clz.b32 	%r1063, %r1062;
	sub.s32 	%r227, 31, %r1063;
	and.b32  	%r1064, %r646, %r1062;
	popc.b32 	%r228, %r1064;
	setp.ne.s32 	%p92, %r295, %r227;
	mov.b32 	%r1793, 0;
	@%p92 bra 	$L__BB6_137;
	shl.b32 	%r1065, %r1051, 2;
	add.s32 	%r1066, %r164, %r1065;
	atom.shared.add.u32 	%r1793, [%r1066], %r228;
$L__BB6_137:
	shfl.sync.idx.b32	%r1092|%p93, %r1793, %r227, 31, -1;
	add.s32 	%r231, %r228, %r1092;
	shr.u32 	%r1093, %r1775, %r293;
	and.b32  	%r1089, %r1093, %r82;
	mov.b32 	%r1069, 1;
	// begin inline asm
	{
    .reg .pred p;
    and.b32 %r1067, %r1089, %r1069;    setp.ne.u32 p, %r1067, 0;
    vote.ballot.sync.b32 %r1067, p, 0xffffffff;
    @!p not.b32 %r1067, %r1067;
}

	// end inline asm
	mov.b32 	%r1072, 2;
	// begin inline asm
	{
    .reg .pred p;
    and.b32 %r1070, %r1089, %r1072;    setp.ne.u32 p, %r1070, 0;
    vote.ballot.sync.b32 %r1070, p, 0xffffffff;
    @!p not.b32 %r1070, %r1070;
}

	// end inline asm
	and.b32  	%r1094, %r1070, %r1067;
	mov.b32 	%r1075, 4;
	// begin inline asm
	{
    .reg .pred p;
    and.b32 %r1073, %r1089, %r1075;    setp.ne.u32 p, %r1073, 0;
    vote.ballot.sync.b32 %r1073, p, 0xffffffff;
    @!p not.b32 %r1073, %r1073;
}

	// end inline asm
	and.b32  	%r1095, %r1073, %r1094;
	mov.b32 	%r1078, 8;
	// begin inline asm
	{
    .reg .pred p;
    and.b32 %r1076, %r1089, %r1078;    setp.ne.u32 p, %r1076, 0;
    vote.ballot.sync.b32 %r1076, p, 0xffffffff;
    @!p not.b32 %r1076, %r1076;
}

	// end inline asm
	and.b32  	%r1096, %r1076, %r1095;
	mov.b32 	%r1081, 16;
	// begin inline asm
	{
    .reg .pred p;
    and.b32 %r1079, %r1089, %r1081;    setp.ne.u32 p, %r1079, 0;
    vote.ballot.sync.b32 %r1079, p, 0xffffffff;
    @!p not.b32 %r1079, %r1079;
}

	// end inline asm
	and.b32  	%r1097, %r1079, %r1096;
	mov.b32 	%r1084, 32;
	// begin inline asm
	{
    .reg .pred p;
    and.b32 %r1082, %r1089, %r1084;    setp.ne.u32 p, %r1082, 0;
    vote.ballot.sync.b32 %r1082, p, 0xffffffff;
    @!p not.b32 %r1082, %r1082;
}

	// end inline asm
	and.b32  	%r1098, %r1082, %r1097;
	mov.b32 	%r1087, 64;
	// begin inline asm
	{
    .reg .pred p;
    and.b32 %r1085, %r1089, %r1087;    setp.ne.u32 p, %r1085, 0;
    vote.ballot.sync.b32 %r1085, p, 0xffffffff;
    @!p not.b32 %r1085, %r1085;
}

	// end inline asm
	and.b32  	%r1099, %r1085, %r1098;
	mov.b32 	%r1090, 128;
	// begin inline asm
	{
    .reg .pred p;
    and.b32 %r1088, %r1089, %r1090;    setp.ne.u32 p, %r1088, 0;
    vote.ballot.sync.b32 %r1088, p, 0xffffffff;
    @!p not.b32 %r1088, %r1088;
}

	// end inline asm
	and.b32  	%r1100, %r1088, %r1099;
	clz.b32 	%r1101, %r1100;
	sub.s32 	%r233, 31, %r1101;
	and.b32  	%r1102, %r646, %r1100;
	popc.b32 	%r234, %r1102;
	setp.ne.s32 	%p94, %r295, %r233;
	mov.b32 	%r1794, 0;
	@%p94 bra 	$L__BB6_139;
	shl.b32 	%r1103, %r1089, 2;
	add.s32 	%r1104, %r164, %r1103;
	atom.shared.add.u32 	%r1794, [%r1104], %r234;
$L__BB6_139:
	shfl.sync.idx.b32	%r1130|%p95, %r1794, %r233, 31, -1;
	add.s32 	%r237, %r234, %r1130;
	shr.u32 	%r1131, %r1776, %r293;
	and.b32  	%r1127, %r1131, %r82;
	mov.b32 	%r1107, 1;
	// begin inline asm
	{
    .reg .pred p;
    and.b32 %r1105, %r1127, %r1107;    setp.ne.u32 p, %r1105, 0;
    vote.ballot.sync.b32 %r1105, p, 0xffffffff;
    @!p not.b32 %r1105, %r1105;
}

	// end inline asm
	mov.b32 	%r1110, 2;
	// begin inline asm
	{
    .reg .pred p;
    and.b32 %r1108, %r1127, %r1110;    setp.ne.u32 p, %r1108, 0;
    vote.ballot.sync.b32 %r1108, p, 0xffffffff;
    @!p not.b32 %r1108, %r1108;
}

	// end inline asm
	and.b32  	%r1132, %r1108, %r1105;
	mov.b32 	%r1113, 4;
	// begin inline asm
	{
    .reg .pred p;
    and.b32 %r1111, %r1127, %r1113;    setp.ne.u32 p, %r1111, 0;
    vote.ballot.sync.b32 %r1111, p, 0xffffffff;
    @!p not.b32 %r1111, %r1111;
}

	// end inline asm
	and.b32  	%r1133, %r1111, %r1132;
	mov.b32 	%r1116, 8;
	// begin inline asm
	{
    .reg .pred p;
    and.b32 %r1114, %r1127, %r1116;    setp.ne.u32 p, %r1114, 0;
    vote.ballot.sync.b32 %r1114, p, 0xffffffff;
    @!p not.b32 %r1114, %r1114;
}

	// end inline asm
	and.b32  	%r1134, %r1114, %r1133;
	mov.b32 	%r1119, 16;
	// begin inline asm
	{
    .reg .pred p;
    and.b32 %r1117, %r1127, %r1119;    setp.ne.u32 p, %r1117, 0;
    vote.ballot.sync.b32 %r1117, p, 0xffffffff;
    @!p not.b32 %r1117, %r1117;
}

	// end inline asm
	and.b32  	%r1135, %r1117, %r1134;
	mov.b32 	%r1122, 32;
	// begin inline asm
	{
    .reg .pred p;
    and.b32 %r1120, %r1127, %r1122;    setp.ne.u32 p, %r1120, 0;
    vote.ballot.sync.b32 %r1120, p, 0xffffffff;
    @!p not.b32 %r1120, %r1120;
}

	// end inline asm
	and.b32  	%r1136, %r1120, %r1135;
	mov.b32 	%r1125, 64;
	// begin inline asm
	{
    .reg .pred p;
    and.b32 %r1123, %r1127, %r1125;    setp.ne.u32 p, %r1123, 0;
    vote.ballot.sync.b32 %r1123, p, 0xffffffff;
    @!p not.b32 %r1123, %r1123;
}

	// end inline asm
	and.b32  	%r1137, %r1123, %r1136;
	mov.b32 	%r1128, 128;
	// begin inline asm
	{
    .reg .pred p;
    and.b32 %r1126, %r1127, %r1128;    setp.ne.u32 p, %r1126, 0;
    vote.ballot.sync.b32 %r1126, p, 0xffffffff;
    @!p not.b32 %r1126, %r1126;
}

	// end inline asm
	and.b32  	%r1138, %r1126, %r1137;
	clz.b32 	%r1139, %r1138;
	sub.s32 	%r239, 31, %r1139;
	and.b32  	%r1140, %r646, %r1138;
	popc.b32 	%r240, %r1140;
	setp.ne.s32 	%p96, %r295, %r239;
	mov.b32 	%r1795, 0;
	@%p96 bra 	$L__BB6_141;
	shl.b32 	%r1141, %r1127, 2;
	add.s32 	%r1142, %r164, %r1141;
	atom.shared.add.u32 	%r1795, [%r1142], %r240;
$L__BB6_141:
	shfl.sync.idx.b32	%r1168|%p97, %r1795, %r239, 31, -1;
	add.s32 	%r243, %r240, %r1168;
	shr.u32 	%r1169, %r1777, %r293;
	and.b32  	%r1165, %r1169, %r82;
	mov.b32 	%r1145, 1;
	// begin inline asm
	{
    .reg .pred p;
    and.b32 %r1143, %r1165, %r1145;    setp.ne.u32 p, %r1143, 0;
    vote.ballot.sync.b32 %r1143, p, 0xffffffff;
    @!p not.b32 %r1143, %r1143;
}

	// end inline asm
	mov.b32 	%r1148, 2;
	// begin inline asm
	{
    .reg .pred p;
    and.b32 %r1146, %r1165, %r1148;    setp.ne.u32 p, %r1146, 0;
    vote.ballot.sync.b32 %r1146, p, 0xffffffff;
    @!p not.b32 %r1146, %r1146;
}

	// end inline asm
	and.b32  	%r1170, %r1146, %r1143;
	mov.b32 	%r1151, 4;
	// begin inline asm
	{
    .reg .pred p;
    and.b32 %r1149, %r1165, %r1151;    setp.ne.u32 p, %r1149, 0;
    vote.ballot.sync.b32 %r1149, p, 0xffffffff;
    @!p not.b32 %r1149, %r1149;
}

	// end inline asm
	and.b32  	%r1171, %r1149, %r1170;
	mov.b32 	%r1154, 8;
	// begin inline asm
	{
    .reg .pred p;
    and.b32 %r1152, %r1165, %r1154;    setp.ne.u32 p, %r1152, 0;
    vote.ballot.sync.b32 %r1152, p, 0xffffffff;
    @!p not.b32 %r1152, %r1152;
}

	// end inline asm
	and.b32  	%r1172, %r1152, %r1171;
	mov.b32 	%r1157, 16;
	// begin inline asm
	{
    .reg .pred p;
    and.b32 %r1155, %r1165, %r1157;    setp.ne.u32 p, %r1155, 0;
    vote.ballot.sync.b32 %r1155, p, 0xffffffff;
    @!p not.b32 %r1155, %r1155;
}

	// end inline asm
	and.b32  	%r1173, %r1155, %r1172;
	mov.b32 	%r1160, 32;
	// begin inline asm
	{
    .reg .pred p;
    and.b32 %r1158, %r1165, %r1160;    setp.ne.u32 p, %r1158, 0;
    vote.ballot.sync.b32 %r1158, p, 0xffffffff;
    @!p not.b32 %r1158, %r1158;
}

	// end inline asm
	and.b32  	%r1174, %r1158, %r1173;
	mov.b32 	%r1163, 64;
	// begin inline asm
	{
    .reg .pred p;
    and.b32 %r1161, %r1165, %r1163;    setp.ne.u32 p, %r1161, 0;
    vote.ballot.sync.b32 %r1161, p, 0xffffffff;
    @!p not.b32 %r1161, %r1161;
}

	// end inline asm
	and.b32  	%r1175, %r1161, %r1174;
	mov.b32 	%r1166, 128;
	// begin inline asm
	{
    .reg .pred p;
    and.b32 %r1164, %r1165, %r1166;    setp.ne.u32 p, %r1164, 0;
    vote.ballot.sync.b32 %r1164, p, 0xffffffff;
    @!p not.b32 %r1164, %r1164;
}

	// end inline asm
	and.b32  	%r1176, %r1164, %r1175;
	clz.b32 	%r1177, %r1176;
	sub.s32 	%r245, 31, %r1177;
	and.b32  	%r1178, %r646, %r1176;
	popc.b32 	%r246, %r1178;
	setp.ne.s32 	%p98, %r295, %r245;
	mov.b32 	%r1796, 0;
	@%p98 bra 	$L__BB6_143;
	shl.b32 	%r1179, %r1165, 2;
	add.s32 	%r1180, %r164, %r1179;
	atom.shared.add.u32 	%r1796, [%r1180], %r246;
$L__BB6_143:
	shfl.sync.idx.b32	%r1206|%p99, %r1796, %r245, 31, -1;
	add.s32 	%r249, %r246, %r1206;
	shr.u32 	%r1207, %r1778, %r293;
	and.b32  	%r1203, %r1207, %r82;
	mov.b32 	%r1183, 1;
	// begin inline asm
	{
    .reg .pred p;
    and.b32 %r1181, %r1203, %r1183;    setp.ne.u32 p, %r1181, 0;
    vote.ballot.sync.b32 %r1181, p, 0xffffffff;
    @!p not.b32 %r1181, %r1181;
}

	// end inline asm
	mov.b32 	%r1186, 2;
	// begin inline asm
	{
    .reg .pred p;
    and.b32 %r1184, %r1203, %r1186;    setp.ne.u32 p, %r1184, 0;
    vote.ballot.sync.b32 %r1184, p, 0xffffffff;
    @!p not.b32 %r1184, %r1184;
}

	// end inline asm
	and.b32  	%r1208, %r1184, %r1181;
	mov.b32 	%r1189, 4;
	// begin inline asm
	{
    .reg .pred p;
    and.b32 %r1187, %r1203, %r1189;    setp.ne.u32 p, %r1187, 0;
    vote.ballot.sync.b32 %r1187, p, 0xffffffff;
    @!p not.b32 %r1187, %r1187;
}

	// end inline asm
	and.b32  	%r1209, %r1187, %r1208;
	mov.b32 	%r1192, 8;
	// begin inline asm
	{
    .reg .pred p;
    and.b32 %r1190, %r1203, %r1192;    setp.ne.u32 p, %r1190, 0;
    vote.ballot.sync.b32 %r1190, p, 0xffffffff;
    @!p not.b32 %r1190, %r1190;
}

	// end inline asm
	and.b32  	%r1210, %r1190, %r1209;
	mov.b32 	%r1195, 16;
	// begin inline asm
	{
    .reg .pred p;
    and.b32 %r1193, %r1203, %r1195;    setp.ne.u32 p, %r1193, 0;
    vote.ballot.sync.b32 %r1193, p, 0xffffffff;
    @!p not.b32 %r1193, %r1193;
}

	// end inline asm
	and.b32  	%r1211, %r1193, %r1210;
	mov.b32 	%r1198, 32;
	// begin inline asm
	{
    .reg .pred p;
    and.b32 %r1196, %r1203, %r1198;    setp.ne.u32 p, %r1196, 0;
    vote.ballot.sync.b32 %r1196, p, 0xffffffff;
    @!p not.b32 %r1196, %r1196;
}

	// end inline asm
	and.b32  	%r1212, %r1196, %r1211;
	mov.b32 	%r1201, 64;
	// begin inline asm
	{
    .reg .pred p;
    and.b32 %r1199, %r1203, %r1201;    setp.ne.u32 p, %r1199, 0;
    vote.ballot.sync.b32 %r1199, p, 0xffffffff;
    @!p not.b32 %r1199, %r1199;
}

	// end inline asm
	and.b32  	%r1213, %r1199, %r1212;
	mov.b32 	%r1204, 128;
	// begin inline asm
	{
    .reg .pred p;
    and.b32 %r1202, %r1203, %r1204;    setp.ne.u32 p, %r1202, 0;
    vote.ballot.sync.b32 %r1202, p, 0xffffffff;
    @!p not.b32 %r1202, %r1202;
}

	// end inline asm
	and.b32  	%r1214, %r1202, %r1213;
	clz.b32 	%r1215, %r1214;
	sub.s32 	%r251, 31, %r1215;
	and.b32  	%r1216, %r646, %r1214;
	popc.b32 	%r252, %r1216;
	setp.ne.s32 	%p100, %r295, %r251;
	mov.b32 	%r1797, 0;
	@%p100 bra 	$L__BB6_145;
	shl.b32 	%r1217, %r1203, 2;
	add.s32 	%r1218, %r164, %r1217;
	atom.shared.add.u32 	%r1797, [%r1218], %r252;
$L__BB6_145:
	shfl.sync.idx.b32	%r1244|%p101, %r1797, %r251, 31, -1;
	add.s32 	%r255, %r252, %r1244;
	shr.u32 	%r1245, %r1779, %r293;
	and.b32  	%r1241, %r1245, %r82;
	mov.b32 	%r1221, 1;
	// begin inline asm
	{
    .reg .pred p;
    and.b32 %r1219, %r1241, %r1221;    setp.ne.u32 p, %r1219, 0;
    vote.ballot.sync.b32 %r1219, p, 0xffffffff;
    @!p not.b32 %r1219, %r1219;
}

	// end inline asm
	mov.b32 	%r1224, 2;
	// begin inline asm
	{
    .reg .pred p;
    and.b32 %r1222, %r1241, %r1224;    setp.ne.u32 p, %r1222, 0;
    vote.ballot.sync.b32 %r1222, p, 0xffffffff;
    @!p not.b32 %r1222, %r1222;
}

	// end inline asm
	and.b32  	%r1246, %r1222, %r1219;
	mov.b32 	%r1227, 4;
	// begin inline asm
	{
    .reg .pred p;
    and.b32 %r1225, %r1241, %r1227;    setp.ne.u32 p, %r1225, 0;
    vote.ballot.sync.b32 %r1225, p, 0xffffffff;
    @!p not.b32 %r1225, %r1225;
}

	// end inline asm
	and.b32  	%r1247, %r1225, %r1246;
	mov.b32 	%r1230, 8;
	// begin inline asm
	{
    .reg .pred p;
    and.b32 %r1228, %r1241, %r1230;    setp.ne.u32 p, %r1228, 0;
    vote.ballot.sync.b32 %r1228, p, 0xffffffff;
    @!p not.b32 %r1228, %r1228;
}

	// end inline asm
	and.b32  	%r1248, %r1228, %r1247;
	mov.b32 	%r1233, 16;
	// begin inline asm
	{
    .reg .pred p;
    and.b32 %r1231, %r1241, %r1233;    setp.ne.u32 p, %r1231, 0;
    vote.ballot.sync.b32 %r1231, p, 0xffffffff;
    @!p not.b32 %r1231, %r1231;
}

	// end inline asm
	and.b32  	%r1249, %r1231, %r1248;
	mov.b32 	%r1236, 32;
	// begin inline asm
	{
    .reg .pred p;
    and.b32 %r1234, %r1241, %r1236;    setp.ne.u32 p, %r1234, 0;
    vote.ballot.sync.b32 %r1234, p, 0xffffffff;
    @!p not.b32 %r1234, %r1234;
}

	// end inline asm
	and.b32  	%r1250, %r1234, %r1249;
	mov.b32 	%r1239, 64;
	// begin inline asm
	{
    .reg .pred p;
    and.b32 %r1237, %r1241, %r1239;    setp.ne.u32 p, %r1237, 0;
    vote.ballot.sync.b32 %r1237, p, 0xffffffff;
    @!p not.b32 %r1237, %r1237;
}

	// end inline asm
	and.b32  	%r1251, %r1237, %r1250;
	mov.b32 	%r1242, 128;
	// begin inline asm
	{
    .reg .pred p;
    and.b32 %r1240, %r1241, %r1242;    setp.ne.u32 p, %r1240, 0;
    vote.ballot.sync.b32 %r1240, p, 0xffffffff;
    @!p not.b32 %r1240, %r1240;
}

	// end inline asm
	and.b32  	%r1252, %r1240, %r1251;
	clz.b32 	%r1253, %r1252;
	sub.s32 	%r257, 31, %r1253;
	and.b32  	%r1254, %r646, %r1252;
	popc.b32 	%r258, %r1254;
	setp.ne.s32 	%p102, %r295, %r257;
	mov.b32 	%r1798, 0;
	@%p102 bra 	$L__BB6_147;
	shl.b32 	%r1259, %r1241, 2;
	add.s32 	%r1260, %r164, %r1259;
	atom.shared.add.u32 	%r1798, [%r1260], %r258;
$L__BB6_147:
	shfl.sync.idx.b32	%r1286|%p103, %r1798, %r257, 31, -1;
	add.s32 	%r261, %r258, %r1286;
	shr.u32 	%r1287, %r1780, %r293;
	and.b32  	%r1283, %r1287, %r82;
	mov.b32 	%r1263, 1;
	// begin inline asm
	{
    .reg .pred p;
    and.b32 %r1261, %r1283, %r1263;    setp.ne.u32 p, %r1261, 0;
    vote.ballot.sync.b32 %r1261, p, 0xffffffff;
    @!p not.b32 %r1261, %r1261;
}

	// end inline asm
	mov.b32 	%r1266, 2;
	// begin inline asm
	{
    .reg .pred p;
    and.b32 %r1264, %r1283, %r1266;    setp.ne.u32 p, %r1264, 0;
    vote.ballot.sync.b32 %r1264, p, 0xffffffff;
    @!p not.b32 %r1264, %r1264;
}

	// end inline asm
	and.b32  	%r1288, %r1264, %r1261;
	mov.b32 	%r1269, 4;
	// begin inline asm
	{
    .reg .pred p;
    and.b32 %r1267, %r1283, %r1269;    setp.ne.u32 p, %r1267, 0;
    vote.ballot.sync.b32 %r1267, p, 0xffffffff;
    @!p not.b32 %r1267, %r1267;
}

	// end inline asm
	and.b32  	%r1289, %r1267, %r1288;
	mov.b32 	%r1272, 8;
	// begin inline asm
	{
    .reg .pred p;
    and.b32 %r1270, %r1283, %r1272;    setp.ne.u32 p, %r1270, 0;
    vote.ballot.sync.b32 %r1270, p, 0xffffffff;
    @!p not.b32 %r1270, %r1270;
}

	// end inline asm
	and.b32  	%r1290, %r1270, %r1289;
	mov.b32 	%r1275, 16;
	// begin inline asm
	{
    .reg .pred p;
    and.b32 %r1273, %r1283, %r1275;    setp.ne.u32 p, %r1273, 0;
    vote.ballot.sync.b32 %r1273, p, 0xffffffff;
    @!p not.b32 %r1273, %r1273;
}

	// end inline asm
	and.b32  	%r1291, %r1273, %r1290;
	mov.b32 	%r1278, 32;
	// begin inline asm
	{
    .reg .pred p;
    and.b32 %r1276, %r1283, %r1278;    setp.ne.u32 p, %r1276, 0;
    vote.ballot.sync.b32 %r1276, p, 0xffffffff;
    @!p not.b32 %r1276, %r1276;
}

	// end inline asm
	and.b32  	%r1292, %r1276, %r1291;
	mov.b32 	%r1281, 64;
	// begin inline asm
	{
    .reg .pred p;
    and.b32 %r1279, %r1283, %r1281;    setp.ne.u32 p, %r1279, 0;
    vote.ballot.sync.b32 %r1279, p, 0xffffffff;
    @!p not.b32 %r1279, %r1279;
}

	// end inline asm
	and.b32  	%r1293, %r1279, %r1292;
	mov.b32 	%r1284, 128;
	// begin inline asm
	{
    .reg .pred p;
    and.b32 %r1282, %r1283, %r1284;    setp.ne.u32 p, %r1282, 0;
    vote.ballot.sync.b32 %r1282, p, 0xffffffff;
    @!p not.b32 %r1282, %r1282;
}

	// end inline asm
	and.b32  	%r1294, %r1282, %r1293;
	clz.b32 	%r1295, %r1294;
	sub.s32 	%r263, 31, %r1295;
	and.b32  	%r1296, %r646, %r1294;
	popc.b32 	%r264, %r1296;
	setp.ne.s32 	%p104, %r295, %r263;
	mov.b32 	%r1799, 0;
	@%p104 bra 	$L__BB6_149;
	shl.b32 	%r1301, %r1283, 2;
	add.s32 	%r1302, %r164, %r1301;
	atom.shared.add.u32 	%r1799, [%r1302], %r264;
$L__BB6_149:
	shfl.sync.idx.b32	%r1328|%p105, %r1799, %r263, 31, -1;
	add.s32 	%r267, %r264, %r1328;
	shr.u32 	%r1329, %r1781, %r293;
	and.b32  	%r1325, %r1329, %r82;
	mov.b32 	%r1305, 1;
	// begin inline asm
	{
    .reg .pred p;
    and.b32 %r1303, %r1325, %r1305;    setp.ne.u32 p, %r1303, 0;
    vote.ballot.sync.b32 %r1303, p, 0xffffffff;
    @!p not.b32 %r1303, %r1303;
}

	// end inline asm
	mov.b32 	%r1308, 2;
	// begin inline asm
	{
    .reg .pred p;
    and.b32 %r1306, %r1325, %r1308;    setp.ne.u32 p, %r1306, 0;
    vote.ballot.sync.b32 %r1306, p, 0xffffffff;
    @!p not.b32 %r1306, %r1306;
}

	// end inline asm
	and.b32  	%r1330, %r1306, %r1303;
	mov.b32 	%r1311, 4;
	// begin inline asm
	{
    .reg .pred p;
    and.b32 %r1309, %r1325, %r1311;    setp.ne.u32 p, %r1309, 0;
    vote.ballot.sync.b32 %r1309, p, 0xffffffff;
    @!p not.b32 %r1309, %r1309;
}

	// end inline asm
	and.b32  	%r1331, %r1309, %r1330;
	mov.b32 	%r1314, 8;
	// begin inline asm
	{
    .reg .pred p;
    and.b32 %r1312, %r1325, %r1314;    setp.ne.u32 p, %r1312, 0;
    vote.ballot.sync.b32 %r1312, p, 0xffffffff;
    @!p not.b32 %r1312, %r1312;
}

	// end inline asm
	and.b32  	%r1332, %r1312, %r1331;
	mov.b32 	%r1317, 16;
	// begin inline asm
	{
    .reg .pred p;
    and.b32 %r1315, %r1325, %r1317;    setp.ne.u32 p, %r1315, 0;
    vote.ballot.sync.b32 %r1315, p, 0xffffffff;
    @!p not.b32 %r1315, %r1315;
}

	// end inline asm
	and.b32  	%r1333, %r1315, %r1332;
	mov.b32 	%r1320, 32;
	// begin inline asm
	{
    .reg .pred p;
    and.b32 %r1318, %r1325, %r1320;    setp.ne.u32 p, %r1318, 0;
    vote.ballot.sync.b32 %r1318, p, 0xffffffff;
    @!p not.b32 %r1318, %r1318;
}

	// end inline asm
	and.b32  	%r1334, %r1318, %r1333;
	mov.b32 	%r1323, 64;
	// begin inline asm
	{
    .reg .pred p;
    and.b32 %r1321, %r1325, %r1323;    setp.ne.u32 p, %r1321, 0;
    vote.ballot.sync.b32 %r1321, p, 0xffffffff;
    @!p not.b32 %r1321, %r1321;
}

	// end inline asm
	and.b32  	%r1335, %r1321, %r1334;
	mov.b32 	%r1326, 128;
	// begin inline asm
	{
    .reg .pred p;
    and.b32 %r1324, %r1325, %r1326;    setp.ne.u32 p, %r1324, 0;
    vote.ballot.sync.b32 %r1324, p, 0xffffffff;
    @!p not.b32 %r1324, %r1324;
}

	// end inline asm
	and.b32  	%r1336, %r1324, %r1335;
	clz.b32 	%r1337, %r1336;
	sub.s32 	%r269, 31, %r1337;
	and.b32  	%r1338, %r646, %r1336;
	popc.b32 	%r270, %r1338;
	setp.ne.s32 	%p106, %r295, %r269;
	mov.b32 	%r1800, 0;
	@%p106 bra 	$L__BB6_151;
	shl.b32 	%r1339, %r1, 5;
	and.b32  	%r1340, %r1339, 31744;
	add.s32 	%r1342, %r551, %r1340;
	shl.b32 	%r1343, %r1325, 2;
	add.s32 	%r1344, %r1342, %r1343;
	atom.shared.add.u32 	%r1800, [%r1344], %r270;
$L__BB6_151:
	shfl.sync.idx.b32	%r1370|%p107, %r1800, %r269, 31, -1;
	add.s32 	%r273, %r270, %r1370;
	shr.u32 	%r1371, %r1782, %r293;
	and.b32  	%r1367, %r1371, %r82;
	mov.b32 	%r1347, 1;
	// begin inline asm
	{
    .reg .pred p;
    and.b32 %r1345, %r1367, %r1347;    setp.ne.u32 p, %r1345, 0;
    vote.ballot.sync.b32 %r1345, p, 0xffffffff;
    @!p not.b32 %r1345, %r1345;
}

	// end inline asm
	mov.b32 	%r1350, 2;
	// begin inline asm
	{
    .reg .pred p;
    and.b32 %r1348, %r1367, %r1350;    setp.ne.u32 p, %r1348, 0;
    vote.ballot.sync.b32 %r1348, p, 0xffffffff;
    @!p not.b32 %r1348, %r1348;
}

	// end inline asm
	and.b32  	%r1372, %r1348, %r1345;
	mov.b32 	%r1353, 4;
	// begin inline asm
	{
    .reg .pred p;
    and.b32 %r1351, %r1367, %r1353;    setp.ne.u32 p, %r1351, 0;
    vote.ballot.sync.b32 %r1351, p, 0xffffffff;
    @!p not.b32 %r1351, %r1351;
}

	// end inline asm
	and.b32  	%r1373, %r1351, %r1372;
	mov.b32 	%r1356, 8;
	// begin inline asm
	{
    .reg .pred p;
    and.b32 %r1354, %r1367, %r1356;    setp.ne.u32 p, %r1354, 0;
    vote.ballot.sync.b32 %r1354, p, 0xffffffff;
    @!p not.b32 %r1354, %r1354;
}

	// end inline asm
	and.b32  	%r1374, %r1354, %r1373;
	mov.b32 	%r1359, 16;
	// begin inline asm
	{
    .reg .pred p;
    and.b32 %r1357, %r1367, %r1359;    setp.ne.u32 p, %r1357, 0;
    vote.ballot.sync.b32 %r1357, p, 0xffffffff;
    @!p not.b32 %r1357, %r1357;
}

	// end inline asm
	and.b32  	%r1375, %r1357, %r1374;
	mov.b32 	%r1362, 32;
	// begin inline asm
	{
    .reg .pred p;
    and.b32 %r1360, %r1367, %r1362;    setp.ne.u32 p, %r1360, 0;
    vote.ballot.sync.b32 %r1360, p, 0xffffffff;
    @!p not.b32 %r1360, %r1360;
}

	// end inline asm
	and.b32  	%r1376, %r1360, %r1375;
	mov.b32 	%r1365, 64;
	// begin inline asm
	{
    .reg .pred p;
    and.b32 %r1363, %r1367, %r1365;    setp.ne.u32 p, %r1363, 0;
    vote.ballot.sync.b32 %r1363, p, 0xffffffff;
    @!p not.b32 %r1363, %r1363;
}

	// end inline asm
	and.b32  	%r1377, %r1363, %r1376;
	mov.b32 	%r1368, 128;
	// begin inline asm
	{
    .reg .pred p;
    and.b32 %r1366, %r1367, %r1368;    setp.ne.u32 p, %r1366, 0;
    vote.ballot.sync.b32 %r1366, p, 0xffffffff;
    @!p not.b32 %r1366, %r1366;
}

	// end inline asm
	and.b32  	%r1378, %r1366, %r1377;
	clz.b32 	%r1379, %r1378;
	sub.s32 	%r275, 31, %r1379;
	and.b32  	%r1380, %r646, %r1378;
	popc.b32 	%r276, %r1380;
	setp.ne.s32 	%p108, %r295, %r275;
	mov.b32 	%r1801, 0;
	@%p108 bra 	$L__BB6_153;
	shl.b32 	%r1385, %r1367, 2;
	add.s32 	%r1386, %r164, %r1385;
	atom.shared.add.u32 	%r1801, [%r1386], %r276;
$L__BB6_153:
	setp.gt.u32 	%p109, %r1, 255;
	shfl.sync.idx.b32	%r1387|%p110, %r1801, %r275, 31, -1;
	add.s32 	%r1388, %r276, %r1387;
	bar.sync 	0;
	shl.b32 	%r1389, %r171, 2;
	add.s32 	%r1391, %r551, %r1389;
	st.shared.u32 	[%r1391+-4], %r1764;
	shl.b32 	%r1392, %r177, 2;
	add.s32 	%r1393, %r551, %r1392;
	st.shared.u32 	[%r1393+-4], %r1765;
	shl.b32 	%r1394, %r183, 2;
	add.s32 	%r1395, %r551, %r1394;
	st.shared.u32 	[%r1395+-4], %r1766;
	shl.b32 	%r1396, %r189, 2;
	add.s32 	%r1397, %r551, %r1396;
	st.shared.u32 	[%r1397+-4], %r1767;
	shl.b32 	%r1398, %r195, 2;
	add.s32 	%r1399, %r551, %r1398;
	st.shared.u32 	[%r1399+-4], %r1768;
	shl.b32 	%r1400, %r201, 2;
	add.s32 	%r1401, %r551, %r1400;
	st.shared.u32 	[%r1401+-4], %r1769;
	shl.b32 	%r1402, %r207, 2;
	add.s32 	%r1403, %r551, %r1402;
	st.shared.u32 	[%r1403+-4], %r1770;
	shl.b32 	%r1404, %r213, 2;
	add.s32 	%r1405, %r551, %r1404;
	st.shared.u32 	[%r1405+-4], %r1771;
	shl.b32 	%r1406, %r219, 2;
	add.s32 	%r1407, %r551, %r1406;
	st.shared.u32 	[%r1407+-4], %r1772;
	shl.b32 	%r1408, %r225, 2;
	add.s32 	%r1409, %r551, %r1408;
	st.shared.u32 	[%r1409+-4], %r1773;
	shl.b32 	%r1410, %r231, 2;
	add.s32 	%r1411, %r551, %r1410;
	st.shared.u32 	[%r1411+-4], %r1774;
	shl.b32 	%r1412, %r237, 2;
	add.s32 	%r1413, %r551, %r1412;
	st.shared.u32 	[%r1413+-4], %r1775;
	shl.b32 	%r1414, %r243, 2;
	add.s32 	%r1415, %r551, %r1414;
	st.shared.u32 	[%r1415+-4], %r1776;
	shl.b32 	%r1416, %r249, 2;
	add.s32 	%r1417, %r551, %r1416;
	st.shared.u32 	[%r1417+-4], %r1777;
	shl.b32 	%r1418, %r255, 2;
	add.s32 	%r1419, %r551, %r1418;
	st.shared.u32 	[%r1419+-4], %r1778;
	shl.b32 	%r1420, %r261, 2;
	add.s32 	%r1421, %r551, %r1420;
	st.shared.u32 	[%r1421+-4], %r1779;
	shl.b32 	%r1422, %r267, 2;
	add.s32 	%r1423, %r551, %r1422;
	st.shared.u32 	[%r1423+-4], %r1780;
	shl.b32 	%r1424, %r273, 2;
	add.s32 	%r1425, %r551, %r1424;
	st.shared.u32 	[%r1425+-4], %r1781;
	shl.b32 	%r1426, %r1388, 2;
	add.s32 	%r1427, %r551, %r1426;
	st.shared.u32 	[%r1427+-4], %r1782;
	shl.b32 	%r1428, %r1, 3;
	add.s32 	%r1429, %r551, %r1428;
	add.s32 	%r279, %r1429, 29184;
	@%p109 bra 	$L__BB6_161;
	ld.param.u64 	%rd236, [_ZN3cub18CUB_300001_SM_10006detail10radix_sort29DeviceRadixSortOnesweepKernelINS1_5radix10policy_hubIiNS0_8NullTypeEyE10Policy1000ELNS0_9SortOrderE0EiS6_yiiNS1_21identity_decomposer_tEEEvPT5_SC_PT3_PKSD_PT1_PKSH_PT2_PKSL_T4_iiT6__param_3];
	cvta.to.global.u64 	%rd57, %rd236;
	shl.b64 	%rd58, %rd7, 3;
	add.s64 	%rd59, %rd57, %rd58;
	ld.global.u64 	%rd60, [%rd59];
	cvt.s64.s32 	%rd61, %r163;
	sub.s64 	%rd238, %rd60, %rd61;
	st.shared.u64 	[%r279], %rd238;
	setp.lt.s32 	%p111, %r3, 1;
	mov.u32 	%r1805, %r1759;
	@%p111 bra 	$L__BB6_160;
	mov.b32 	%r1803, -1;
	mov.u32 	%r1802, %r3;
	mov.u32 	%r1805, %r1759;
$L__BB6_156:
	ld.param.u64 	%rd229, [_ZN3cub18CUB_300001_SM_10006detail10radix_sort29DeviceRadixSortOnesweepKernelINS1_5radix10policy_hubIiNS0_8NullTypeEyE10Policy1000ELNS0_9SortOrderE0EiS6_yiiNS1_21identity_decomposer_tEEEvPT5_SC_PT3_PKSD_PT1_PKSH_PT2_PKSL_T4_iiT6__param_0];
	add.s32 	%r283, %r1802, -1;
	shl.b32 	%r1431, %r283, 8;
	add.s32 	%r1432, %r1431, %r1;
	cvta.to.global.u64 	%rd62, %rd229;
	mul.wide.s32 	%rd63, %r1432, 4;
	add.s64 	%rd16, %rd62, %rd63;
$L__BB6_157:
	membar.cta;
	ld.volatile.global.u32 	%r284, [%rd16];
	setp.eq.s32 	%p112, %r284, 0;
	@%p112 bra 	$L__BB6_157;
	and.b32  	%r1433, %r284, 1073741823;
	add.s32 	%r1805, %r1433, %r1805;
	setp.gt.s32 	%p113, %r284, -1;
	vote.sync.ballot.b32 	%r1803, %p113, %r1803;
	setp.gt.u32 	%p115, %r1802, 1;
	and.pred  	%p116, %p113, %p115;
	mov.u32 	%r1802, %r283;
	@%p116 bra 	$L__BB6_156;
	ld.shared.u64 	%rd238, [%r279];
$L__BB6_160:
	ld.param.u64 	%rd230, [_ZN3cub18CUB_300001_SM_10006detail10radix_sort29DeviceRadixSortOnesweepKernelINS1_5radix10policy_hubIiNS0_8NullTypeEyE10Policy1000ELNS0_9SortOrderE0EiS6_yiiNS1_21identity_decomposer_tEEEvPT5_SC_PT3_PKSD_PT1_PKSH_PT2_PKSL_T4_iiT6__param_0];
	or.b32  	%r1434, %r1805, -2147483648;
	cvta.to.global.u64 	%rd64, %rd230;
	shl.b32 	%r1435, %r3, 8;
	add.s32 	%r1436, %r1435, %r1;
	mul.wide.s32 	%rd65, %r1436, 4;
	add.s64 	%rd66, %rd64, %rd65;
	st.volatile.global.u32 	[%rd66], %r1434;
	sub.s32 	%r1437, %r1805, %r1759;
	cvt.s64.s32 	%rd67, %r1437;
	add.s64 	%rd68, %rd238, %rd67;
	st.shared.u64 	[%r279], %rd68;
$L__BB6_161:
	ld.param.u32 	%r1711, [_ZN3cub18CUB_300001_SM_10006detail10radix_sort29DeviceRadixSortOnesweepKernelINS1_5radix10policy_hubIiNS0_8NullTypeEyE10Policy1000ELNS0_9SortOrderE0EiS6_yiiNS1_21identity_decomposer_tEEEvPT5_SC_PT3_PKSD_PT1_PKSH_PT2_PKSL_T4_iiT6__param_8];
	ld.param.u64 	%rd233, [_ZN3cub18CUB_300001_SM_10006detail10radix_sort29DeviceRadixSortOnesweepKernelINS1_5radix10policy_hubIiNS0_8NullTypeEyE10Policy1000ELNS0_9SortOrderE0EiS6_yiiNS1_21identity_decomposer_tEEEvPT5_SC_PT3_PKSD_PT1_PKSH_PT2_PKSL_T4_iiT6__param_2];
	setp.gt.u32 	%p117, %r1, 255;
	mad.lo.s32 	%r288, %r3, 7296, 7296;
	setp.lt.s32 	%p118, %r288, %r1711;
	setp.eq.s64 	%p119, %rd233, 0;
	or.pred  	%p120, %p119, %p118;
	or.pred  	%p121, %p117, %p120;
	@%p121 bra 	$L__BB6_163;
	ld.param.u64 	%rd234, [_ZN3cub18CUB_300001_SM_10006detail10radix_sort29DeviceRadixSortOnesweepKernelINS1_5radix10policy_hubIiNS0_8NullTypeEyE10Policy1000ELNS0_9SortOrderE0EiS6_yiiNS1_21identity_decomposer_tEEEvPT5_SC_PT3_PKSD_PT1_PKSH_PT2_PKSL_T4_iiT6__param_2];
	ld.shared.u64 	%rd69, [%r279];
	cvt.s64.s32 	%rd70, %r1759;
	cvt.s64.s32 	%rd71, %r163;
	add.s64 	%rd72, %rd71, %rd70;
	add.s64 	%rd73, %rd72, %rd69;
	cvta.to.global.u64 	%rd74, %rd234;
	shl.b64 	%rd75, %rd7, 3;
	add.s64 	%rd76, %rd74, %rd75;
	st.global.u64 	[%rd76], %rd73;
$L__BB6_163:
	ld.param.u32 	%r1712, [_ZN3cub18CUB_300001_SM_10006detail10radix_sort29DeviceRadixSortOnesweepKernelINS1_5radix10policy_hubIiNS0_8NullTypeEyE10Policy1000ELNS0_9SortOrderE0EiS6_yiiNS1_21identity_decomposer_tEEEvPT5_SC_PT3_PKSD_PT1_PKSH_PT2_PKSL_T4_iiT6__param_8];
	shl.b32 	%r1438, %r1, 2;
	add.s32 	%r289, %r551, %r1438;
	setp.gt.s32 	%p122, %r288, %r1712;
	bar.sync 	0;
	@%p122 bra 	$L__BB6_165;
	ld.shared.u32 	%r1440, [%r289];
	shr.u32 	%r1441, %r1440, %r293;
	and.b32  	%r1442, %r1441, %r82;
	shl.b32 	%r1443, %r1442, 3;
	add.s32 	%r1445, %r551, 29184;
	add.s32 	%r1446, %r1445, %r1443;
	ld.shared.u64 	%rd77, [%r1446];
	add.s64 	%rd78, %rd77, %rd7;
	xor.b32  	%r1447, %r1440, -2147483648;
	shl.b64 	%rd79, %rd78, 2;
	add.s64 	%rd80, %rd1, %rd79;
	st.global.u32 	[%rd80], %r1447;
	bar.warp.sync 	-1;
	ld.shared.u32 	%r1448, [%r289+1536];
	shr.u32 	%r1449, %r1448, %r293;
	and.b32  	%r1450, %r1449, %r82;
	shl.b32 	%r1451, %r1450, 3;
	add.s32 	%r1452, %r1445, %r1451;
	ld.shared.u64 	%rd81, [%r1452];
	add.s64 	%rd82, %rd81, %rd7;
	xor.b32  	%r1453, %r1448, -2147483648;
	shl.b64 	%rd83, %rd82, 2;
	add.s64 	%rd84, %rd1, %rd83;
	st.global.u32 	[%rd84+1536], %r1453;
	bar.warp.sync 	-1;
	ld.shared.u32 	%r1454, [%r289+3072];
	shr.u32 	%r1455, %r1454, %r293;
	and.b32  	%r1456, %r1455, %r82;
	shl.b32 	%r1457, %r1456, 3;
	add.s32 	%r1458, %r1445, %r1457;
	ld.shared.u64 	%rd85, [%r1458];
	add.s64 	%rd86, %rd85, %rd7;
	xor.b32  	%r1459, %r1454, -2147483648;
	shl.b64 	%rd87, %rd86, 2;
	add.s64 	%rd88, %rd1, %rd87;
	st.global.u32 	[%rd88+3072], %r1459;
	bar.warp.sync 	-1;
	ld.shared.u32 	%r1460, [%r289+4608];
	shr.u32 	%r1461, %r1460, %r293;
	and.b32  	%r1462, %r1461, %r82;
	shl.b32 	%r1463, %r1462, 3;
	add.s32 	%r1464, %r1445, %r1463;
	ld.shared.u64 	%rd89, [%r1464];
	add.s64 	%rd90, %rd89, %rd7;
	xor.b32  	%r1465, %r1460, -2147483648;
	shl.b64 	%rd91, %rd90, 2;
	add.s64 	%rd92, %rd1, %rd91;
	st.global.u32 	[%rd92+4608], %r1465;
	bar.warp.sync 	-1;
	ld.shared.u32 	%r1466, [%r289+6144];
	shr.u32 	%r1467, %r1466, %r293;
	and.b32  	%r1468, %r1467, %r82;
	shl.b32 	%r1469, %r1468, 3;
	add.s32 	%r1470, %r1445, %r1469;
	ld.shared.u64 	%rd93, [%r1470];
	add.s64 	%rd94, %rd93, %rd7;
	xor.b32  	%r1471, %r1466, -2147483648;
	shl.b64 	%rd95, %rd94, 2;
	add.s64 	%rd96, %rd1, %rd95;
	st.global.u32 	[%rd96+6144], %r1471;
	bar.warp.sync 	-1;
	ld.shared.u32 	%r1472, [%r289+7680];
	shr.u32 	%r1473, %r1472, %r293;
	and.b32  	%r1474, %r1473, %r82;
	shl.b32 	%r1475, %r1474, 3;
	add.s32 	%r1476, %r1445, %r1475;
	ld.shared.u64 	%rd97, [%r1476];
	add.s64 	%rd98, %rd97, %rd7;
	xor.b32  	%r1477, %r1472, -2147483648;
	shl.b64 	%rd99, %rd98, 2;
	add.s64 	%rd100, %rd1, %rd99;
	st.global.u32 	[%rd100+7680], %r1477;
	bar.warp.sync 	-1;
	ld.shared.u32 	%r1478, [%r289+9216];
	shr.u32 	%r1479, %r1478, %r293;
	and.b32  	%r1480, %r1479, %r82;
	shl.b32 	%r1481, %r1480, 3;
	add.s32 	%r1482, %r1445, %r1481;
	ld.shared.u64 	%rd101, [%r1482];
	add.s64 	%rd102, %rd101, %rd7;
	xor.b32  	%r1483, %r1478, -2147483648;
	shl.b64 	%rd103, %rd102, 2;
	add.s64 	%rd104, %rd1, %rd103;
	st.global.u32 	[%rd104+9216], %r1483;
	bar.warp.sync 	-1;
	ld.shared.u32 	%r1484, [%r289+10752];
	shr.u32 	%r1485, %r1484, %r293;
	and.b32  	%r1486, %r1485, %r82;
	shl.b32 	%r1487, %r1486, 3;
	add.s32 	%r1488, %r1445, %r1487;
	ld.shared.u64 	%rd105, [%r1488];
	add.s64 	%rd106, %rd105, %rd7;
	xor.b32  	%r1489, %r1484, -2147483648;
	shl.b64 	%rd107, %rd106, 2;
	add.s64 	%rd108, %rd1, %rd107;
	st.global.u32 	[%rd108+10752], %r1489;
	bar.warp.sync 	-1;
	ld.shared.u32 	%r1490, [%r289+12288];
	shr.u32 	%r1491, %r1490, %r293;
	and.b32  	%r1492, %r1491, %r82;
	shl.b32 	%r1493, %r1492, 3;
	add.s32 	%r1494, %r1445, %r1493;
	ld.shared.u64 	%rd109, [%r1494];
	add.s64 	%rd110, %rd109, %rd7;
	xor.b32  	%r1495, %r1490, -2147483648;
	shl.b64 	%rd111, %rd110, 2;
	add.s64 	%rd112, %rd1, %rd111;
	st.global.u32 	[%rd112+12288], %r1495;
	bar.warp.sync 	-1;
	ld.shared.u32 	%r1496, [%r289+13824];
	shr.u32 	%r1497, %r1496, %r293;
	and.b32  	%r1498, %r1497, %r82;
	shl.b32 	%r1499, %r1498, 3;
	add.s32 	%r1500, %r1445, %r1499;
	ld.shared.u64 	%rd113, [%r1500];
	add.s64 	%rd114, %rd113, %rd7;
	xor.b32  	%r1501, %r1496, -2147483648;
	shl.b64 	%rd115, %rd114, 2;
	add.s64 	%rd116, %rd1, %rd115;
	st.global.u32 	[%rd116+13824], %r1501;
	bar.warp.sync 	-1;
	ld.shared.u32 	%r1502, [%r289+15360];
	shr.u32 	%r1503, %r1502, %r293;
	and.b32  	%r1504, %r1503, %r82;
	shl.b32 	%r1505, %r1504, 3;
	add.s32 	%r1506, %r1445, %r1505;
	ld.shared.u64 	%rd117, [%r1506];
	add.s64 	%rd118, %rd117, %rd7;
	xor.b32  	%r1507, %r1502, -2147483648;
	shl.b64 	%rd119, %rd118, 2;
	add.s64 	%rd120, %rd1, %rd119;
	st.global.u32 	[%rd120+15360], %r1507;
	bar.warp.sync 	-1;
	ld.shared.u32 	%r1508, [%r289+16896];
	shr.u32 	%r1509, %r1508, %r293;
	and.b32  	%r1510, %r1509, %r82;
	shl.b32 	%r1511, %r1510, 3;
	add.s32 	%r1512, %r1445, %r1511;
	ld.shared.u64 	%rd121, [%r1512];
	add.s64 	%rd122, %rd121, %rd7;
	xor.b32  	%r1513, %r1508, -2147483648;
	shl.b64 	%rd123, %rd122, 2;
	add.s64 	%rd124, %rd1, %rd123;
	st.global.u32 	[%rd124+16896], %r1513;
	bar.warp.sync 	-1;
	ld.shared.u32 	%r1514, [%r289+18432];
	shr.u32 	%r1515, %r1514, %r293;
	and.b32  	%r1516, %r1515, %r82;
	shl.b32 	%r1517, %r1516, 3;
	add.s32 	%r1518, %r1445, %r1517;
	ld.shared.u64 	%rd125, [%r1518];
	add.s64 	%rd126, %rd125, %rd7;
	xor.b32  	%r1519, %r1514, -2147483648;
	shl.b64 	%rd127, %rd126, 2;
	add.s64 	%rd128, %rd1, %rd127;
	st.global.u32 	[%rd128+18432], %r1519;
	bar.warp.sync 	-1;
	ld.shared.u32 	%r1520, [%r289+19968];
	shr.u32 	%r1521, %r1520, %r293;
	and.b32  	%r1522, %r1521, %r82;
	shl.b32 	%r1523, %r1522, 3;
	add.s32 	%r1524, %r1445, %r1523;
	ld.shared.u64 	%rd129, [%r1524];
	add.s64 	%rd130, %rd129, %rd7;
	xor.b32  	%r1525, %r1520, -2147483648;
	shl.b64 	%rd131, %rd130, 2;
	add.s64 	%rd132, %rd1, %rd131;
	st.global.u32 	[%rd132+19968], %r1525;
	bar.warp.sync 	-1;
	ld.shared.u32 	%r1526, [%r289+21504];
	shr.u32 	%r1527, %r1526, %r293;
	and.b32  	%r1528, %r1527, %r82;
	shl.b32 	%r1529, %r1528, 3;
	add.s32 	%r1530, %r1445, %r1529;
	ld.shared.u64 	%rd133, [%r1530];
	add.s64 	%rd134, %rd133, %rd7;
	xor.b32  	%r1531, %r1526, -2147483648;
	shl.b64 	%rd135, %rd134, 2;
	add.s64 	%rd136, %rd1, %rd135;
	st.global.u32 	[%rd136+21504], %r1531;
	bar.warp.sync 	-1;
	ld.shared.u32 	%r1532, [%r289+23040];
	shr.u32 	%r1533, %r1532, %r293;
	and.b32  	%r1534, %r1533, %r82;
	shl.b32 	%r1535, %r1534, 3;
	add.s32 	%r1536, %r1445, %r1535;
	ld.shared.u64 	%rd137, [%r1536];
	add.s64 	%rd138, %rd137, %rd7;
	xor.b32  	%r1537, %r1532, -2147483648;
	shl.b64 	%rd139, %rd138, 2;
	add.s64 	%rd140, %rd1, %rd139;
	st.global.u32 	[%rd140+23040], %r1537;
	bar.warp.sync 	-1;
	ld.shared.u32 	%r1538, [%r289+24576];
	shr.u32 	%r1539, %r1538, %r293;
	and.b32  	%r1540, %r1539, %r82;
	shl.b32 	%r1541, %r1540, 3;
	add.s32 	%r1542, %r1445, %r1541;
	ld.shared.u64 	%rd141, [%r1542];
	add.s64 	%rd142, %rd141, %rd7;
	xor.b32  	%r1543, %r1538, -2147483648;
	shl.b64 	%rd143, %rd142, 2;
	add.s64 	%rd144, %rd1, %rd143;
	st.global.u32 	[%rd144+24576], %r1543;
	bar.warp.sync 	-1;
	ld.shared.u32 	%r1544, [%r289+26112];
	shr.u32 	%r1545, %r1544, %r293;
	and.b32  	%r1546, %r1545, %r82;
	shl.b32 	%r1547, %r1546, 3;
	add.s32 	%r1548, %r1445, %r1547;
	ld.shared.u64 	%rd145, [%r1548];
	add.s64 	%rd146, %rd145, %rd7;
	xor.b32  	%r1549, %r1544, -2147483648;
	shl.b64 	%rd147, %rd146, 2;
	add.s64 	%rd148, %rd1, %rd147;
	st.global.u32 	[%rd148+26112], %r1549;
	bar.warp.sync 	-1;
	ld.shared.u32 	%r1550, [%r289+27648];
	shr.u32 	%r1551, %r1550, %r293;
	and.b32  	%r1552, %r1551, %r82;
	shl.b32 	%r1553, %r1552, 3;
	add.s32 	%r1554, %r1445, %r1553;
	ld.shared.u64 	%rd149, [%r1554];
	add.s64 	%rd150, %rd149, %rd7;
	xor.b32  	%r1555, %r1550, -2147483648;
	shl.b64 	%rd151, %rd150, 2;
	add.s64 	%rd152, %rd1, %rd151;
	st.global.u32 	[%rd152+27648], %r1555;
	bar.warp.sync 	-1;
	bra.uni 	$L__BB6_204;
$L__BB6_165:
	ld.param.u32 	%r1713, [_ZN3cub18CUB_300001_SM_10006detail10radix_sort29DeviceRadixSortOnesweepKernelINS1_5radix10policy_hubIiNS0_8NullTypeEyE10Policy1000ELNS0_9SortOrderE0EiS6_yiiNS1_21identity_decomposer_tEEEvPT5_SC_PT3_PKSD_PT1_PKSH_PT2_PKSL_T4_iiT6__param_8];
	mad.lo.s32 	%r290, %r3, -7296, %r1713;
	setp.ge.s32 	%p123, %r1, %r290;
	@%p123 bra 	$L__BB6_167;
	ld.shared.u32 	%r1556, [%r289];
	shr.u32 	%r1557, %r1556, %r293;
	and.b32  	%r1558, %r1557, %r82;
	shl.b32 	%r1559, %r1558, 3;
	add.s32 	%r1561, %r551, %r1559;
	ld.shared.u64 	%rd153, [%r1561+29184];
	xor.b32  	%r1562, %r1556, -2147483648;
	add.s64 	%rd154, %rd153, %rd7;
	shl.b64 	%rd155, %rd154, 2;
	add.s64 	%rd156, %rd1, %rd155;
	st.global.u32 	[%rd156], %r1562;
$L__BB6_167:
	bar.warp.sync 	-1;
	add.s32 	%r1563, %r1, 384;
	setp.ge.s32 	%p124, %r1563, %r290;
	@%p124 bra 	$L__BB6_169;
	ld.shared.u32 	%r1564, [%r289+1536];
	shr.u32 	%r1565, %r1564, %r293;
	and.b32  	%r1566, %r1565, %r82;
	shl.b32 	%r1567, %r1566, 3;
	add.s32 	%r1569, %r551, %r1567;
	ld.shared.u64 	%rd157, [%r1569+29184];
	xor.b32  	%r1570, %r1564, -2147483648;
	add.s64 	%rd158, %rd157, %rd7;
	shl.b64 	%rd159, %rd158, 2;
	add.s64 	%rd160, %rd1, %rd159;
	st.global.u32 	[%rd160+1536], %r1570;
$L__BB6_169:
	bar.warp.sync 	-1;
	add.s32 	%r1571, %r1, 768;
	setp.ge.s32 	%p125, %r1571, %r290;
	@%p125 bra 	$L__BB6_171;
	ld.shared.u32 	%r1572, [%r289+3072];
	shr.u32 	%r1573, %r1572, %r293;
	and.b32  	%r1574, %r1573, %r82;
	shl.b32 	%r1575, %r1574, 3;
	add.s32 	%r1577, %r551, %r1575;
	ld.shared.u64 	%rd161, [%r1577+29184];
	xor.b32  	%r1578, %r1572, -2147483648;
	add.s64 	%rd162, %rd161, %rd7;
	shl.b64 	%rd163, %rd162, 2;
	add.s64 	%rd164, %rd1, %rd163;
	st.global.u32 	[%rd164+3072], %r1578;
$L__BB6_171:
	bar.warp.sync 	-1;
	add.s32 	%r1579, %r1, 1152;
	setp.ge.s32 	%p126, %r1579, %r290;
	@%p126 bra 	$L__BB6_173;
	ld.shared.u32 	%r1580, [%r289+4608];
	shr.u32 	%r1581, %r1580, %r293;
	and.b32  	%r1582, %r1581, %r82;
	shl.b32 	%r1583, %r1582, 3;
	add.s32 	%r1585, %r551, %r1583;
	ld.shared.u64 	%rd165, [%r1585+29184];
	xor.b32  	%r1586, %r1580, -2147483648;
	add.s64 	%rd166, %rd165, %rd7;
	shl.b64 	%rd167, %rd166, 2;
	add.s64 	%rd168, %rd1, %rd167;
	st.global.u32 	[%rd168+4608], %r1586;
$L__BB6_173:
	bar.warp.sync 	-1;
	add.s32 	%r1587, %r1, 1536;
	setp.ge.s32 	%p127, %r1587, %r290;
	@%p127 bra 	$L__BB6_175;
	ld.shared.u32 	%r1588, [%r289+6144];
	shr.u32 	%r1589, %r1588, %r293;
	and.b32  	%r1590, %r1589, %r82;
	shl.b32 	%r1591, %r1590, 3;
	add.s32 	%r1593, %r551, %r1591;
	ld.shared.u64 	%rd169, [%r1593+29184];
	xor.b32  	%r1594, %r1588, -2147483648;
	add.s64 	%rd170, %rd169, %rd7;
	shl.b64 	%rd171, %rd170, 2;
	add.s64 	%rd172, %rd1, %rd171;
	st.global.u32 	[%rd172+6144], %r1594;
$L__BB6_175:
	bar.warp.sync 	-1;
	add.s32 	%r1595, %r1, 1920;
	setp.ge.s32 	%p128, %r1595, %r290;
	@%p128 bra 	$L__BB6_177;
	ld.shared.u32 	%r1596, [%r289+7680];
	shr.u32 	%r1597, %r1596, %r293;
	and.b32  	%r1598, %r1597, %r82;
	shl.b32 	%r1599, %r1598, 3;
	add.s32 	%r1601, %r551, %r1599;
	ld.shared.u64 	%rd173, [%r1601+29184];
	xor.b32  	%r1602, %r1596, -2147483648;
	add.s64 	%rd174, %rd173, %rd7;
	shl.b64 	%rd175, %rd174, 2;
	add.s64 	%rd176, %rd1, %rd175;
	st.global.u32 	[%rd176+7680], %r1602;
$L__BB6_177:
	bar.warp.sync 	-1;
	add.s32 	%r1603, %r1, 2304;
	setp.ge.s32 	%p129, %r1603, %r290;
	@%p129 bra 	$L__BB6_179;
	ld.shared.u32 	%r1604, [%r289+9216];
	shr.u32 	%r1605, %r1604, %r293;
	and.b32  	%r1606, %r1605, %r82;
	shl.b32 	%r1607, %r1606, 3;
	add.s32 	%r1609, %r551, %r1607;
	ld.shared.u64 	%rd177, [%r1609+29184];
	xor.b32  	%r1610, %r1604, -2147483648;
	add.s64 	%rd178, %rd177, %rd7;
	shl.b64 	%rd179, %rd178, 2;
	add.s64 	%rd180, %rd1, %rd179;
	st.global.u32 	[%rd180+9216], %r1610;
$L__BB6_179:
	bar.warp.sync 	-1;
	add.s32 	%r1611, %r1, 2688;
	setp.ge.s32 	%p130, %r1611, %r290;
	@%p130 bra 	$L__BB6_181;
	ld.shared.u32 	%r1612, [%r289+10752];
	shr.u32 	%r1613, %r1612, %r293;
	and.b32  	%r1614, %r1613, %r82;
	shl.b32 	%r1615, %r1614, 3;
	add.s32 	%r1617, %r551, %r1615;
	ld.shared.u64 	%rd181, [%r1617+29184];
	xor.b32  	%r1618, %r1612, -2147483648;
	add.s64 	%rd182, %rd181, %rd7;
	shl.b64 	%rd183, %rd182, 2;
	add.s64 	%rd184, %rd1, %rd183;
	st.global.u32 	[%rd184+10752], %r1618;
$L__BB6_181:
	bar.warp.sync 	-1;
	or.b32  	%r1619, %r1, 3072;
	setp.ge.s32 	%p131, %r1619, %r290;
	@%p131 bra 	$L__BB6_183;
	ld.shared.u32 	%r1620, [%r289+12288];
	shr.u32 	%r1621, %r1620, %r293;
	and.b32  	%r1622, %r1621, %r82;
	shl.b32 	%r1623, %r1622, 3;
	add.s32 	%r1625, %r551, %r1623;
	ld.shared.u64 	%rd185, [%r1625+29184];
	xor.b32  	%r1626, %r1620, -2147483648;
	add.s64 	%rd186, %rd185, %rd7;
	shl.b64 	%rd187, %rd186, 2;
	add.s64 	%rd188, %rd1, %rd187;
	st.global.u32 	[%rd188+12288], %r1626;
$L__BB6_183:
	bar.warp.sync 	-1;
	add.s32 	%r1627, %r1, 3456;
	setp.ge.s32 	%p132, %r1627, %r290;
	@%p132 bra 	$L__BB6_185;
	ld.shared.u32 	%r1628, [%r289+13824];
	shr.u32 	%r1629, %r1628, %r293;
	and.b32  	%r1630, %r1629, %r82;
	shl.b32 	%r1631, %r1630, 3;
	add.s32 	%r1633, %r551, %r1631;
	ld.shared.u64 	%rd189, [%r1633+29184];
	xor.b32  	%r1634, %r1628, -2147483648;
	add.s64 	%rd190, %rd189, %rd7;
	shl.b64 	%rd191, %rd190, 2;
	add.s64 	%rd192, %rd1, %rd191;
	st.global.u32 	[%rd192+13824], %r1634;
$L__BB6_185:
	bar.warp.sync 	-1;
	add.s32 	%r1635, %r1, 3840;
	setp.ge.s32 	%p133, %r1635, %r290;
	@%p133 bra 	$L__BB6_187;
	ld.shared.u32 	%r1636, [%r289+15360];
	shr.u32 	%r1637, %r1636, %r293;
	and.b32  	%r1638, %r1637, %r82;
	shl.b32 	%r1639, %r1638, 3;
	add.s32 	%r1641, %r551, %r1639;
	ld.shared.u64 	%rd193, [%r1641+29184];
	xor.b32  	%r1642, %r1636, -2147483648;
	add.s64 	%rd194, %rd193, %rd7;
	shl.b64 	%rd195, %rd194, 2;
	add.s64 	%rd196, %rd1, %rd195;
	st.global.u32 	[%rd196+15360], %r1642;
$L__BB6_187:
	bar.warp.sync 	-1;
	add.s32 	%r1643, %r1, 4224;
	setp.ge.s32 	%p134, %r1643, %r290;
	@%p134 bra 	$L__BB6_189;
	ld.shared.u32 	%r1644, [%r289+16896];
	shr.u32 	%r1645, %r1644, %r293;
	and.b32  	%r1646, %r1645, %r82;
	shl.b32 	%r1647, %r1646, 3;
	add.s32 	%r1649, %r551, %r1647;
	ld.shared.u64 	%rd197, [%r1649+29184];
	xor.b32  	%r1650, %r1644, -2147483648;
	add.s64 	%rd198, %rd197, %rd7;
	shl.b64 	%rd199, %rd198, 2;
	add.s64 	%rd200, %rd1, %rd199;
	st.global.u32 	[%rd200+16896], %r1650;
$L__BB6_189:
	bar.warp.sync 	-1;
	add.s32 	%r1651, %r1, 4608;
	setp.ge.s32 	%p135, %r1651, %r290;
	@%p135 bra 	$L__BB6_191;
	ld.shared.u32 	%r1652, [%r289+18432];
	shr.u32 	%r1653, %r1652, %r293;
	and.b32  	%r1654, %r1653, %r82;
	shl.b32 	%r1655, %r1654, 3;
	add.s32 	%r1657, %r551, %r1655;
	ld.shared.u64 	%rd201, [%r1657+29184];
	xor.b32  	%r1658, %r1652, -2147483648;
	add.s64 	%rd202, %rd201, %rd7;
	shl.b64 	%rd203, %rd202, 2;
	add.s64 	%rd204, %rd1, %rd203;
	st.global.u32 	[%rd204+18432], %r1658;
$L__BB6_191:
	bar.warp.sync 	-1;
	add.s32 	%r1659, %r1, 4992;
	setp.ge.s32 	%p136, %r1659, %r290;
	@%p136 bra 	$L__BB6_193;
	ld.shared.u32 	%r1660, [%r289+19968];
	shr.u32 	%r1661, %r1660, %r293;
	and.b32  	%r1662, %r1661, %r82;
	shl.b32 	%r1663, %r1662, 3;
	add.s32 	%r1665, %r551, %r1663;
	ld.shared.u64 	%rd205, [%r1665+29184];
	xor.b32  	%r1666, %r1660, -2147483648;
	add.s64 	%rd206, %rd205, %rd7;
	shl.b64 	%rd207, %rd206, 2;
	add.s64 	%rd208, %rd1, %rd207;
	st.global.u32 	[%rd208+19968], %r1666;
$L__BB6_193:
	bar.warp.sync 	-1;
	add.s32 	%r1667, %r1, 5376;
	setp.ge.s32 	%p137, %r1667, %r290;
	@%p137 bra 	$L__BB6_195;
	ld.shared.u32 	%r1668, [%r289+21504];
	shr.u32 	%r1669, %r1668, %r293;
	and.b32  	%r1670, %r1669, %r82;
	shl.b32 	%r1671, %r1670, 3;
	add.s32 	%r1673, %r551, %r1671;
	ld.shared.u64 	%rd209, [%r1673+29184];
	xor.b32  	%r1674, %r1668, -2147483648;
	add.s64 	%rd210, %rd209, %rd7;
	shl.b64 	%rd211, %rd210, 2;
	add.s64 	%rd212, %rd1, %rd211;
	st.global.u32 	[%rd212+21504], %r1674;
$L__BB6_195:
	bar.warp.sync 	-1;
	add.s32 	%r1675, %r1, 5760;
	setp.ge.s32 	%p138, %r1675, %r290;
	@%p138 bra 	$L__BB6_197;
	ld.shared.u32 	%r1676, [%r289+23040];
	shr.u32 	%r1677, %r1676, %r293;
	and.b32  	%r1678, %r1677, %r82;
	shl.b32 	%r1679, %r1678, 3;
	add.s32 	%r1681, %r551, %r1679;
	ld.shared.u64 	%rd213, [%r1681+29184];
	xor.b32  	%r1682, %r1676, -2147483648;
	add.s64 	%rd214, %rd213, %rd7;
	shl.b64 	%rd215, %rd214, 2;
	add.s64 	%rd216, %rd1, %rd215;
	st.global.u32 	[%rd216+23040], %r1682;
$L__BB6_197:
	bar.warp.sync 	-1;
	or.b32  	%r1683, %r1, 6144;
	setp.ge.s32 	%p139, %r1683, %r290;
	@%p139 bra 	$L__BB6_199;
	ld.shared.u32 	%r1684, [%r289+24576];
	shr.u32 	%r1685, %r1684, %r293;
	and.b32  	%r1686, %r1685, %r82;
	shl.b32 	%r1687, %r1686, 3;
	add.s32 	%r1689, %r551, %r1687;
	ld.shared.u64 	%rd217, [%r1689+29184];
	xor.b32  	%r1690, %r1684, -2147483648;
	add.s64 	%rd218, %rd217, %rd7;
	shl.b64 	%rd219, %rd218, 2;
	add.s64 	%rd220, %rd1, %rd219;
	st.global.u32 	[%rd220+24576], %r1690;
$L__BB6_199:
	bar.warp.sync 	-1;
	add.s32 	%r1691, %r1, 6528;
	setp.ge.s32 	%p140, %r1691, %r290;
	@%p140 bra 	$L__BB6_201;
	ld.shared.u32 	%r1692, [%r289+26112];
	shr.u32 	%r1693, %r1692, %r293;
	and.b32  	%r1694, %r1693, %r82;
	shl.b32 	%r1695, %r1694, 3;
	add.s32 	%r1697, %r551, %r1695;
	ld.shared.u64 	%rd221, [%r1697+29184];
	xor.b32  	%r1698, %r1692, -2147483648;
	add.s64 	%rd222, %rd221, %rd7;
	shl.b64 	%rd223, %rd222, 2;
	add.s64 	%rd224, %rd1, %rd223;
	st.global.u32 	[%rd224+26112], %r1698;
$L__BB6_201:
	bar.warp.sync 	-1;
	add.s32 	%r1699, %r1, 6912;
	ld.shared.u32 	%r291, [%r289+27648];
	shr.u32 	%r1700, %r291, %r293;
	and.b32  	%r1701, %r1700, %r82;
	shl.b32 	%r1702, %r1701, 3;
	add.s32 	%r1704, %r551, %r1702;
	ld.shared.u64 	%rd225, [%r1704+29184];
	add.s64 	%rd19, %rd225, %rd7;
	setp.ge.s32 	%p141, %r1699, %r290;
	@%p141 bra 	$L__BB6_203;
	xor.b32  	%r1705, %r291, -2147483648;
	shl.b64 	%rd226, %rd19, 2;
	add.s64 	%rd227, %rd1, %rd226;
	st.global.u32 	[%rd227+27648], %r1705;
$L__BB6_203:
	bar.warp.sync 	-1;
$L__BB6_204:
	ret;

}


// ===== COMPILED SASS (sm_100) =====

	.target	sm_100

	.elftype	@"ET_EXEC"


//--------------------- .note.nv.tkinfo           --------------------------
	.section	.note.nv.tkinfo,"",@"SHT_NOTE"
	.sectionflags	@"SHF_NOTE_NV_TKINFO"
	.tkinfo
        /*0018*/ 	.word	0x00000002
        /*0030*/ 	.string	""
        /*0030*/ 	.string	"ptxas"
        /*0030*/ 	.string	"Cuda compilation tools, release 13.0, V13.0.88"
        /*0030*/ 	.string	"Build cuda_13.0.r13.0/compiler.36424714_0"
        /*0030*/ 	.string	"-arch sm_100 -m 64 "



//--------------------- .note.nv.cuinfo           --------------------------
	.section	.note.nv.cuinfo,"",@"SHT_NOTE"
	.sectionflags	@"SHF_NOTE_NV_CUINFO"
        /*0018*/ 	.short	0x0002
        /*001a*/ 	.short	0x0064
        /*001c*/ 	.short	0x0082
	.zero		2


//--------------------- .nv.info                  --------------------------
	.section	.nv.info,"",@"SHT_CUDA_INFO"
	.align	4


	//----- nvinfo : EIATTR_REGCOUNT
	.align		4
        /*0000*/ 	.byte	0x04, 0x2f
        /*0002*/ 	.short	(.L_46 - .L_45)
	.align		4
.L_45:
        /*0004*/ 	.word	index@(_Z18bitonic_block_sortPii)
        /*0008*/ 	.word	0x0000000e


	//----- nvinfo : EIATTR_FRAME_SIZE
	.align		4
.L_46:
        /*000c*/ 	.byte	0x04, 0x11
        /*000e*/ 	.short	(.L_48 - .L_47)
	.align		4
.L_47:
        /*0010*/ 	.word	index@(_Z18bitonic_block_sortPii)
        /*0014*/ 	.word	0x00000000


	//----- nvinfo : EIATTR_REGCOUNT
	.align		4
.L_48:
        /*0018*/ 	.byte	0x04, 0x2f
        /*001a*/ 	.short	(.L_50 - .L_49)
	.align		4
.L_49:
        /*001c*/ 	.word	index@(_Z17merge_pair_kernelPiS_ii)
        /*0020*/ 	.word	0x0000001e


	//----- nvinfo : EIATTR_FRAME_SIZE
	.align		4
.L_50:
        /*0024*/ 	.byte	0x04, 0x11
        /*0026*/ 	.short	(.L_52 - .L_51)
	.align		4
.L_51:
        /*0028*/ 	.word	index@(_Z17merge_pair_kernelPiS_ii)
        /*002c*/ 	.word	0x00000000


	//----- nvinfo : EIATTR_REGCOUNT
	.align		4
.L_52:
        /*0030*/ 	.byte	0x04, 0x2f
        /*0032*/ 	.short	(.L_54 - .L_53)
	.align		4
.L_53:
        /*0034*/ 	.word	index@(_ZN3cub18CUB_300001_SM_10006detail11EmptyKernelIvEEvv)
        /*0038*/ 	.word	0x00000004


	//----- nvinfo : EIATTR_FRAME_SIZE
	.align		4
.L_54:
        /*003c*/ 	.byte	0x04, 0x11
        /*003e*/ 	.short	(.L_56 - .L_55)
	.align		4
.L_55:
        /*0040*/ 	.word	index@(_ZN3cub18CUB_300001_SM_10006detail11EmptyKernelIvEEvv)
        /*0044*/ 	.word	0x00000000


	//----- nvinfo : EIATTR_REGCOUNT
	.align		4
.L_56:
        /*0048*/ 	.byte	0x04, 0x2f
        /*004a*/ 	.short	(.L_58 - .L_57)
	.align		4
.L_57:
        /*004c*/ 	.word	index@(_ZN3cub18CUB_300001_SM_10006detail10radix_sort31DeviceRadixSortSingleTileKernelINS1_5radix10policy_hubIiNS0_8NullTypeEyE10Policy1000ELNS0_9SortOrderE0EiS6_yNS1_21identity_decomposer_tEEEvPKT1_PSB_PKT2_PSF_T3_iiT4_)
        /*0050*/ 	.word	0x0000007f


	//----- nvinfo : EIATTR_FRAME_SIZE
	.align		4
.L_58:
        /*0054*/ 	.byte	0x04, 0x11
        /*0056*/ 	.short	(.L_60 - .L_59)
	.align		4
.L_59:
        /*0058*/ 	.word	index@(_ZN3cub18CUB_300001_SM_10006detail10radix_sort31DeviceRadixSortSingleTileKernelINS1_5radix10policy_hubIiNS0_8NullTypeEyE10Policy1000ELNS0_9SortOrderE0EiS6_yNS1_21identity_decomposer_tEEEvPKT1_PSB_PKT2_PSF_T3_iiT4_)
        /*005c*/ 	.word	0x00000000


	//----- nvinfo : EIATTR_REGCOUNT
	.align		4
.L_60:
        /*0060*/ 	.byte	0x04, 0x2f
        /*0062*/ 	.short	(.L_62 - .L_61)
	.align		4
.L_61:
        /*0064*/ 	.word	index@(_ZN3cub18CUB_300001_SM_10006detail10radix_sort30DeviceRadixSortHistogramKernelINS1_5radix10policy_hubIiNS0_8NullTypeEyE10Policy1000ELNS0_9SortOrderE0EiyNS1_21identity_decomposer_tEEEvPT2_PKT1_SB_iiT3_)
        /*0068*/ 	.word	0x00000020


	//----- nvinfo : EIATTR_FRAME_SIZE
	.align		4
.L_62:
        /*006c*/ 	.byte	0x04, 0x11
        /*006e*/ 	.short	(.L_64 - .L_63)
	.align		4
.L_63:
        /*0070*/ 	.word	index@(_ZN3cub18CUB_300001_SM_10006detail10radix_sort30DeviceRadixSortHistogramKernelINS1_5radix10policy_hubIiNS0_8NullTypeEyE10Policy1000ELNS0_9SortOrderE0EiyNS1_21identity_decomposer_tEEEvPT2_PKT1_SB_iiT3_)
        /*0074*/ 	.word	0x00000000


	//----- nvinfo : EIATTR_REGCOUNT
	.align		4
.L_64:
        /*0078*/ 	.byte	0x04, 0x2f
        /*007a*/ 	.short	(.L_66 - .L_65)
	.align		4
.L_65:
        /*007c*/ 	.word	index@(_ZN3cub18CUB_300001_SM_10006detail10radix_sort33DeviceRadixSortExclusiveSumKernelINS1_5radix10policy_hubIiNS0_8NullTypeEyE10Policy1000EyEEvPT0_)
        /*0080*/ 	.word	0x00000020


	//----- nvinfo : EIATTR_FRAME_SIZE
	.align		4
.L_66:
        /*0084*/ 	.byte	0x04, 0x11
        /*0086*/ 	.short	(.L_68 - .L_67)
	.align		4
.L_67:
        /*0088*/ 	.word	index@(_ZN3cub18CUB_300001_SM_10006detail10radix_sort33DeviceRadixSortExclusiveSumKernelINS1_5radix10policy_hubIiNS0_8NullTypeEyE10Policy1000EyEEvPT0_)
        /*008c*/ 	.word	0x00000000


	//----- nvinfo : EIATTR_REGCOUNT
	.align		4
.L_68:
        /*0090*/ 	.byte	0x04, 0x2f
        /*0092*/ 	.short	(.L_70 - .L_69)
	.align		4
.L_69:
        /*0094*/ 	.word	index@(_ZN3cub18CUB_300001_SM_10006detail10radix_sort29DeviceRadixSortOnesweepKernelINS1_5radix10policy_hubIiNS0_8NullTypeEyE10Policy1000ELNS0_9SortOrderE0EiS6_yiiNS1_21identity_decomposer_tEEEvPT5_SC_PT3_PKSD_PT1_PKSH_PT2_PKSL_T4_iiT6_)
        /*0098*/ 	.word	0x00000038


	//----- nvinfo : EIATTR_FRAME_SIZE
	.align		4
.L_70:
        /*009c*/ 	.byte	0x04, 0x11
        /*009e*/ 	.short	(.L_72 - .L_71)
	.align		4
.L_71:
        /*00a0*/ 	.word	index@(_ZN3cub18CUB_300001_SM_10006detail10radix_sort29DeviceRadixSortOnesweepKernelINS1_5radix10policy_hubIiNS0_8NullTypeEyE10Policy1000ELNS0_9SortOrderE0EiS6_yiiNS1_21identity_decomposer_tEEEvPT5_SC_PT3_PKSD_PT1_PKSH_PT2_PKSL_T4_iiT6_)
        /*00a4*/ 	.word	0x00000000


	//----- nvinfo : EIATTR_MIN_STACK_SIZE
	.align		4
.L_72:
        /*00a8*/ 	.byte	0x04, 0x12
        /*00aa*/ 	.short	(.L_74 - .L_73)
	.align		4
.L_73:
        /*00ac*/ 	.word	index@(_ZN3cub18CUB_300001_SM_10006detail10radix_sort29DeviceRadixSortOnesweepKernelINS1_5radix10policy_hubIiNS0_8NullTypeEyE10Policy1000ELNS0_9SortOrderE0EiS6_yiiNS1_21identity_decomposer_tEEEvPT5_SC_PT3_PKSD_PT1_PKSH_PT2_PKSL_T4_iiT6_)
        /*00b0*/ 	.word	0x00000000


	//----- nvinfo : EIATTR_MIN_STACK_SIZE
	.align		4
.L_74:
        /*00b4*/ 	.byte	0x04, 0x12
        /*00b6*/ 	.short	(.L_76 - .L_75)
	.align		4
.L_75:
        /*00b8*/ 	.word	index@(_ZN3cub18CUB_300001_SM_10006detail10radix_sort33DeviceRadixSortExclusiveSumKernelINS1_5radix10policy_hubIiNS0_8NullTypeEyE10Policy1000EyEEvPT0_)
        /*00bc*/ 	.word	0x00000000


	//----- nvinfo : EIATTR_MIN_STACK_SIZE
	.align		4
.L_76:
        /*00c0*/ 	.byte	0x04, 0x12
        /*00c2*/ 	.short	(.L_78 - .L_77)
	.align		4
.L_77:
        /*00c4*/ 	.word	index@(_ZN3cub18CUB_300001_SM_10006detail10radix_sort30DeviceRadixSortHistogramKernelINS1_5radix10policy_hubIiNS0_8NullTypeEyE10Policy1000ELNS0_9SortOrderE0EiyNS1_21identity_decomposer_tEEEvPT2_PKT1_SB_iiT3_)
        /*00c8*/ 	.word	0x00000000


	//----- nvinfo : EIATTR_MIN_STACK_SIZE
	.align		4
.L_78:
        /*00cc*/ 	.byte	0x04, 0x12
        /*00ce*/ 	.short	(.L_80 - .L_79)
	.align		4
.L_79:
        /*00d0*/ 	.word	index@(_ZN3cub18CUB_300001_SM_10006detail10radix_sort31DeviceRadixSortSingleTileKernelINS1_5radix10policy_hubIiNS0_8NullTypeEyE10Policy1000ELNS0_9SortOrderE0EiS6_yNS1_21identity_decomposer_tEEEvPKT1_PSB_PKT2_PSF_T3_iiT4_)
        /*00d4*/ 	.word	0x00000000


	//----- nvinfo : EIATTR_MIN_STACK_SIZE
	.align		4
.L_80:
        /*00d8*/ 	.byte	0x04, 0x12
        /*00da*/ 	.short	(.L_82 - .L_81)
	.align		4
.L_81:
        /*00dc*/ 	.word	index@(_ZN3cub18CUB_300001_SM_10006detail11EmptyKernelIvEEvv)
        /*00e0*/ 	.word	0x00000000


	//----- nvinfo : EIATTR_MIN_STACK_SIZE
	.align		4
.L_82:
        /*00e4*/ 	.byte	0x04, 0x12
        /*00e6*/ 	.short	(.L_84 - .L_83)
	.align		4
.L_83:
        /*00e8*/ 	.word	index@(_Z17merge_pair_kernelPiS_ii)
        /*00ec*/ 	.word	0x00000000


	//----- nvinfo : EIATTR_MIN_STACK_SIZE
	.align		4
.L_84:
        /*00f0*/ 	.byte	0x04, 0x12
        /*00f2*/ 	.short	(.L_86 - .L_85)
	.align		4
.L_85:
        /*00f4*/ 	.word	index@(_Z18bitonic_block_sortPii)
        /*00f8*/ 	.word	0x00000000
.L_86:


//--------------------- .nv.compat                --------------------------
	.section	.nv.compat,"",@"SHT_CUDA_COMPAT_INFO"
	.align	4
        /*0000*/ 	.byte	0x02, 0x09, 0x00, 0x00, 0x02, 0x02, 0x01, 0x00, 0x02, 0x05, 0x05, 0x00, 0x03, 0x07, 0x01, 0x01
        /*0010*/ 	.byte	0x02, 0x03, 0x00, 0x00, 0x02, 0x06, 0x01, 0x00, 0x04, 0x0b, 0x08, 0x00, 0x09, 0x00, 0x00, 0x00
        /*0020*/ 	.byte	0x00, 0x00, 0x00, 0x00


//--------------------- .nv.info._ZN3cub18CUB_300001_SM_10006detail10radix_sort29DeviceRadixSortOnesweepKernelINS1_5radix10policy_hubIiNS0_8NullTypeEyE10Policy1000ELNS0_9SortOrderE0EiS6_yiiNS1_21identity_decomposer_tEEEvPT5_SC_PT3_PKSD_PT1_PKSH_PT2_PKSL_T4_iiT6_ --------------------------
	.section	.nv.info._ZN3cub18CUB_300001_SM_10006detail10radix_sort29DeviceRadixSortOnesweepKernelINS1_5radix10policy_hubIiNS0_8NullTypeEyE10Policy1000ELNS0_9SortOrderE0EiS6_yiiNS1_21identity_decomposer_tEEEvPT5_SC_PT3_PKSD_PT1_PKSH_PT2_PKSL_T4_iiT6_,"",@"SHT_CUDA_INFO"
	.sectionflags	@""
	.align	4


	//----- nvinfo : EIATTR_CUDA_API_VERSION
	.align		4
        /*0000*/ 	.byte	0x04, 0x37
        /*0002*/ 	.short	(.L_88 - .L_87)
.L_87:
        /*0004*/ 	.word	0x00000082


	//----- nvinfo : EIATTR_KPARAM_INFO
	.align		4
.L_88:
        /*0008*/ 	.byte	0x04, 0x17
        /*000a*/ 	.short	(.L_90 - .L_89)
.L_89:
        /*000c*/ 	.word	0x00000000
        /*0010*/ 	.short	0x000b
        /*0012*/ 	.short	0x004c
        /*0014*/ 	.byte	0x00, 0xf0, 0x05, 0x00


	//----- nvinfo : EIATTR_KPARAM_INFO
	.align		4
.L_90:
        /*0018*/ 	.byte	0x04, 0x17
        /*001a*/ 	.short	(.L_92 - .L_91)
.L_91:
        /*001c*/ 	.word	0x00000000
        /*0020*/ 	.short	0x000a
        /*0022*/ 	.short	0x0048
        /*0024*/ 	.byte	0x00, 0xf0, 0x11, 0x00


	//----- nvinfo : EIATTR_KPARAM_INFO
	.align		4
.L_92:
        /*0028*/ 	.byte	0x04, 0x17
        /*002a*/ 	.short	(.L_94 - .L_93)
.L_93:
        /*002c*/ 	.word	0x00000000
        /*0030*/ 	.short	0x0009
        /*0032*/ 	.short	0x0044
        /*0034*/ 	.byte	0x00, 0xf0, 0x11, 0x00


	//----- nvinfo : EIATTR_KPARAM_INFO
	.align		4
.L_94:
        /*0038*/ 	.byte	0x04, 0x17
        /*003a*/ 	.short	(.L_96 - .L_95)
.L_95:
        /*003c*/ 	.word	0x00000000
        /*0040*/ 	.short	0x0008
        /*0042*/ 	.short	0x0040
        /*0044*/ 	.byte	0x00, 0xf0, 0x11, 0x00


	//----- nvinfo : EIATTR_KPARAM_INFO
	.align		4
.L_96:
        /*0048*/ 	.byte	0x04, 0x17
        /*004a*/ 	.short	(.L_98 - .L_97)
.L_97:
        /*004c*/ 	.word	0x00000000
        /*0050*/ 	.short	0x0007
        /*0052*/ 	.short	0x0038
        /*0054*/ 	.byte	0x00, 0xf5, 0x21, 0x00


	//----- nvinfo : EIATTR_KPARAM_INFO
	.align		4
.L_98:
        /*0058*/ 	.byte	0x04, 0x17
        /*005a*/ 	.short	(.L_100 - .L_99)
.L_99:
        /*005c*/ 	.word	0x00000000
        /*0060*/ 	.short	0x0006
        /*0062*/ 	.short	0x0030
        /*0064*/ 	.byte	0x00, 0xf5, 0x21, 0x00


	//----- nvinfo : EIATTR_KPARAM_INFO
	.align		4
.L_100:
        /*0068*/ 	.byte	0x04, 0x17
        /*006a*/ 	.short	(.L_102 - .L_101)
.L_101:
        /*006c*/ 	.word	0x00000000
        /*0070*/ 	.short	0x0005
        /*0072*/ 	.short	0x0028
        /*0074*/ 	.byte	0x00, 0xf5, 0x21, 0x00


	//----- nvinfo : EIATTR_KPARAM_INFO
	.align		4
.L_102:
        /*0078*/ 	.byte	0x04, 0x17
        /*007a*/ 	.short	(.L_104 - .L_103)
.L_103:
        /*007c*/ 	.word	0x00000000
        /*0080*/ 	.short	0x0004
        /*0082*/ 	.short	0x0020
        /*0084*/ 	.byte	0x00, 0xf5, 0x21, 0x00


	//----- nvinfo : EIATTR_KPARAM_INFO
	.align		4
.L_104:
        /*0088*/ 	.byte	0x04, 0x17
        /*008a*/ 	.short	(.L_106 - .L_105)
.L_105:
        /*008c*/ 	.word	0x00000000
        /*0090*/ 	.short	0x0003
        /*0092*/ 	.short	0x0018
        /*0094*/ 	.byte	0x00, 0xf5, 0x21, 0x00


	//----- nvinfo : EIATTR_KPARAM_INFO
	.align		4
.L_106:
        /*0098*/ 	.byte	0x04, 0x17
        /*009a*/ 	.short	(.L_108 - .L_107)
.L_107:
        /*009c*/ 	.word	0x00000000
        /*00a0*/ 	.short	0x0002
        /*00a2*/ 	.short	0x0010
        /*00a4*/ 	.byte	0x00, 0xf5, 0x21, 0x00


	//----- nvinfo : EIATTR_KPARAM_INFO
	.align		4
.L_108:
        /*00a8*/ 	.byte	0x04, 0x17
        /*00aa*/ 	.short	(.L_110 - .L_109)
.L_109:
        /*00ac*/ 	.word	0x00000000
        /*00b0*/ 	.short	0x0001
        /*00b2*/ 	.short	0x0008
        /*00b4*/ 	.byte	0x00, 0xf5, 0x21, 0x00


	//----- nvinfo : EIATTR_KPARAM_INFO
	.align		4
.L_110:
        /*00b8*/ 	.byte	0x04, 0x17
        /*00ba*/ 	.short	(.L_112 - .L_111)
.L_111:
        /*00bc*/ 	.word	0x00000000
        /*00c0*/ 	.short	0x0000
        /*00c2*/ 	.short	0x0000
        /*00c4*/ 	.byte	0x00, 0xf5, 0x21, 0x00


	//----- nvinfo : EIATTR_SPARSE_MMA_MASK
	.align		4
.L_112:
        /*00c8*/ 	.byte	0x03, 0x50
        /*00ca*/ 	.short	0x0000


	//----- nvinfo : EIATTR_MAXREG_COUNT
	.align		4
        /*00cc*/ 	.byte	0x03, 0x1b
        /*00ce*/ 	.short	0x00a8


	//----- nvinfo : EIATTR_NUM_BARRIERS
	.align		4
        /*00d0*/ 	.byte	0x02, 0x4c
        /*00d2*/ 	.byte	0x01
	.zero		1


	//----- nvinfo : EIATTR_MERCURY_ISA_VERSION
	.align		4
        /*00d4*/ 	.byte	0x03, 0x5f
        /*00d6*/ 	.short	0x0101


	//----- nvinfo : EIATTR_COOP_GROUP_MASK_REGIDS
	.align		4
        /*00d8*/ 	.byte	0x04, 0x29
        /*00da*/ 	.short	(.L_114 - .L_113)


	//   ....[0]....
.L_113:
        /*00dc*/ 	.word	0xffffffff


	//   ....[1]....
        /*00e0*/ 	.word	0x05000019


	//   ....[2]....
        /*00e4*/ 	.word	0xffffffff


	//   ....[3]....
        /*00e8*/ 	.word	0xffffffff


	//   ....[4]....
        /*00ec*/ 	.word	0xffffffff


	//   ....[5]....
        /*00f0*/ 	.word	0xffffffff


	//   ....[6]....
        /*00f4*/ 	.word	0xffffffff


	//   ....[7]....
        /*00f8*/ 	.word	0xffffffff


	//   ....[8]....
        /*00fc*/ 	.word	0xffffffff


	//   ....[9]....
        /*0100*/ 	.word	0xffffffff


	//   ....[10]....
        /*0104*/ 	.word	0xffffffff


	//   ....[11]....
        /*0108*/ 	.word	0xffffffff


	//   ....[12]....
        /*010c*/ 	.word	0xffffffff


	//   ....[13]....
        /*0110*/ 	.word	0xffffffff


	//   ....[14]....
        /*0114*/ 	.word	0xffffffff


	//   ....[15]....
        /*0118*/ 	.word	0xffffffff


	//   ....[16]....
        /*011c*/ 	.word	0xffffffff


	//   ....[17]....
        /*0120*/ 	.word	0xffffffff


	//   ....[18]....
        /*0124*/ 	.word	0xffffffff


	//   ....[19]....
        /*0128*/ 	.word	0xffffffff


	//   ....[20]....
        /*012c*/ 	.word	0xffffffff


	//   ....[21]....
        /*0130*/ 	.word	0xffffffff


	//   ....[22]....
        /*0134*/ 	.word	0xffffffff


	//   ....[23]....
        /*0138*/ 	.word	0xffffffff


	//   ....[24]....
        /*013c*/ 	.word	0xffffffff


	//   ....[25]....
        /*0140*/ 	.word	0xffffffff


	//   ....[26]....
        /*0144*/ 	.word	0xffffffff


	//   ....[27]....
        /*0148*/ 	.word	0xffffffff


	//   ....[28]....
        /*014c*/ 	.word	0xffffffff


	//   ....[29]....
        /*0150*/ 	.word	0xffffffff


	//   ....[30]....
        /*0154*/ 	.word	0xffffffff


	//   ....[31]....
        /*0158*/ 	.word	0xffffffff


	//   ....[32]....
        /*015c*/ 	.word	0xffffffff


	//   ....[33]....
        /*0160*/ 	.word	0xffffffff


	//   ....[34]....
        /*0164*/ 	.word	0xffffffff


	//   ....[35]....
        /*0168*/ 	.word	0xffffffff


	//   ....[36]....
        /*016c*/ 	.word	0xffffffff


	//   ....[37]....
        /*0170*/ 	.word	0xffffffff


	//   ....[38]....
        /*0174*/ 	.word	0xffffffff


	//   ....[39]....
        /*0178*/ 	.word	0xffffffff


	//   ....[40]....
        /*017c*/ 	.word	0xffffffff


	//   ....[41]....
        /*0180*/ 	.word	0xffffffff


	//   ....[42]....
        /*0184*/ 	.word	0xffffffff


	//   ....[43]....
        /*0188*/ 	.word	0xffffffff


	//   ....[44]....
        /*018c*/ 	.word	0xffffffff


	//   ....[45]....
        /*0190*/ 	.word	0xffffffff


	//   ....[46]....
        /*0194*/ 	.word	0xffffffff


	//   ....[47]....
        /*0198*/ 	.word	0xffffffff


	//   ....[48]....
        /*019c*/ 	.word	0xffffffff


	//   ....[49]....
        /*01a0*/ 	.word	0xffffffff


	//   ....[50]....
        /*01a4*/ 	.word	0xffffffff


	//   ....[51]....
        /*01a8*/ 	.word	0xffffffff


	//   ....[52]....
        /*01ac*/ 	.word	0xffffffff


	//   ....[53]....
        /*01b0*/ 	.word	0xffffffff


	//   ....[54]....
        /*01b4*/ 	.word	0xffffffff


	//   ....[55]....
        /*01b8*/ 	.word	0xffffffff


	//   ....[56]....
        /*01bc*/ 	.word	0xffffffff


	//   ....[57]....
        /*01c0*/ 	.word	0xffffffff


	//   ....[58]....
        /*01c4*/ 	.word	0xffffffff


	//   ....[59]....
        /*01c8*/ 	.word	0xffffffff


	//   ....[60]....
        /*01cc*/ 	.word	0xffffffff


	//   ....[61]....
        /*01d0*/ 	.word	0xffffffff


	//   ....[62]....
        /*01d4*/ 	.word	0xffffffff


	//   ....[63]....
        /*01d8*/ 	.word	0xffffffff


	//   ....[64]....
        /*01dc*/ 	.word	0xffffffff


	//   ....[65]....
        /*01e0*/ 	.word	0xffffffff


	//   ....[66]....
        /*01e4*/ 	.word	0xffffffff


	//   ....[67]....
        /*01e8*/ 	.word	0xffffffff


	//   ....[68]....
        /*01ec*/ 	.word	0xffffffff


	//   ....[69]....
        /*01f0*/ 	.word	0xffffffff


	//   ....[70]....
        /*01f4*/ 	.word	0xffffffff


	//   ....[71]....
        /*01f8*/ 	.word	0xffffffff


	//   ....[72]....
        /*01fc*/ 	.word	0xffffffff


	//   ....[73]....
        /*0200*/ 	.word	0xffffffff


	//   ....[74]....
        /*0204*/ 	.word	0xffffffff


	//   ....[75]....
        /*0208*/ 	.word	0xffffffff


	//   ....[76]....
        /*020c*/ 	.word	0xffffffff


	//   ....[77]....
        /*0210*/ 	.word	0xffffffff


	//   ....[78]....
        /*0214*/ 	.word	0xffffffff


	//   ....[79]....
        /*0218*/ 	.word	0xffffffff


	//   ....[80]....
        /*021c*/ 	.word	0xffffffff


	//   ....[81]....
        /*0220*/ 	.word	0xffffffff


	//   ....[82]....
        /*0224*/ 	.word	0xffffffff


	//   ....[83]....
        /*0228*/ 	.word	0xffffffff


	//   ....[84]....
        /*022c*/ 	.word	0xffffffff


	//   ....[85]....
        /*0230*/ 	.word	0xffffffff


	//   ....[86]....
        /*0234*/ 	.word	0xffffffff


	//   ....[87]....
        /*0238*/ 	.word	0xffffffff


	//   ....[88]....
        /*023c*/ 	.word	0xffffffff


	//   ....[89]....
        /*0240*/ 	.word	0xffffffff


	//   ....[90]....
        /*0244*/ 	.word	0xffffffff


	//   ....[91]....
        /*0248*/ 	.word	0xffffffff


	//   ....[92]....
        /*024c*/ 	.word	0xffffffff


	//   ....[93]....
        /*0250*/ 	.word	0xffffffff


	//   ....[94]....
        /*0254*/ 	.word	0xffffffff


	//   ....[95]....
        /*0258*/ 	.word	0xffffffff


	//   ....[96]....
        /*025c*/ 	.word	0xffffffff


	//   ....[97]....
        /*0260*/ 	.word	0xffffffff


	//   ....[98]....
        /*0264*/ 	.word	0xffffffff


	//   ....[99]....
        /*0268*/ 	.word	0xffffffff


	//   ....[100]....
        /*026c*/ 	.word	0xffffffff


	//   ....[101]....
        /*0270*/ 	.word	0xffffffff


	//   ....[102]....
        /*0274*/ 	.word	0xffffffff


	//   ....[103]....
        /*0278*/ 	.word	0xffffffff


	//   ....[104]....
        /*027c*/ 	.word	0xffffffff


	//   ....[105]....
        /*0280*/ 	.word	0xffffffff


	//   ....[106]....
        /*0284*/ 	.word	0xffffffff


	//   ....[107]....
        /*0288*/ 	.word	0xffffffff


	//   ....[108]....
        /*028c*/ 	.word	0xffffffff


	//   ....[109]....
        /*0290*/ 	.word	0xffffffff


	//   ....[110]....
        /*0294*/ 	.word	0xffffffff


	//   ....[111]....
        /*0298*/ 	.word	0xffffffff


	//   ....[112]....
        /*029c*/ 	.word	0xffffffff


	//   ....[113]....
        /*02a0*/ 	.word	0xffffffff


	//   ....[114]....
        /*02a4*/ 	.word	0xffffffff


	//   ....[115]....
        /*02a8*/ 	.word	0xffffffff


	//   ....[116]....
        /*02ac*/ 	.word	0xffffffff


	//   ....[117]....
        /*02b0*/ 	.word	0xffffffff


	//   ....[118]....
        /*02b4*/ 	.word	0xffffffff


	//   ....[119]....
        /*02b8*/ 	.word	0xffffffff


	//   ....[120]....
        /*02bc*/ 	.word	0xffffffff


	//   ....[121]....
        /*02c0*/ 	.word	0xffffffff


	//   ....[122]....
        /*02c4*/ 	.word	0xffffffff


	//   ....[123]....
        /*02c8*/ 	.word	0xffffffff


	//   ....[124]....
        /*02cc*/ 	.word	0xffffffff


	//   ....[125]....
        /*02d0*/ 	.word	0xffffffff


	//   ....[126]....
        /*02d4*/ 	.word	0xffffffff


	//   ....[127]....
        /*02d8*/ 	.word	0xffffffff


	//   ....[128]....
        /*02dc*/ 	.word	0xffffffff


	//   ....[129]....
        /*02e0*/ 	.word	0xffffffff


	//   ....[130]....
        /*02e4*/ 	.word	0xffffffff


	//   ....[131]....
        /*02e8*/ 	.word	0xffffffff


	//   ....[132]....
        /*02ec*/ 	.word	0xffffffff


	//   ....[133]....
        /*02f0*/ 	.word	0xffffffff


	//   ....[134]....
        /*02f4*/ 	.word	0xffffffff


	//   ....[135]....
        /*02f8*/ 	.word	0xffffffff


	//   ....[136]....
        /*02fc*/ 	.word	0xffffffff


	//   ....[137]....
        /*0300*/ 	.word	0xffffffff


	//   ....[138]....
        /*0304*/ 	.word	0xffffffff


	//   ....[139]....
        /*0308*/ 	.word	0xffffffff


	//   ....[140]....
        /*030c*/ 	.word	0xffffffff


	//   ....[141]....
        /*0310*/ 	.word	0xffffffff


	//   ....[142]....
        /*0314*/ 	.word	0xffffffff


	//   ....[143]....
        /*0318*/ 	.word	0xffffffff


	//   ....[144]....
        /*031c*/ 	.word	0xffffffff


	//   ....[145]....
        /*0320*/ 	.word	0xffffffff


	//   ....[146]....
        /*0324*/ 	.word	0xffffffff


	//   ....[147]....
        /*0328*/ 	.word	0xffffffff


	//   ....[148]....
        /*032c*/ 	.word	0xffffffff


	//   ....[149]....
        /*0330*/ 	.word	0xffffffff


	//   ....[150]....
        /*0334*/ 	.word	0xffffffff


	//   ....[151]....
        /*0338*/ 	.word	0xffffffff


	//   ....[152]....
        /*033c*/ 	.word	0xffffffff


	//   ....[153]....
        /*0340*/ 	.word	0xffffffff


	//   ....[154]....
        /*0344*/ 	.word	0xffffffff


	//   ....[155]....
        /*0348*/ 	.word	0xffffffff


	//   ....[156]....
        /*034c*/ 	.word	0xffffffff


	//   ....[157]....
        /*0350*/ 	.word	0xffffffff


	//   ....[158]....
        /*0354*/ 	.word	0xffffffff


	//   ....[159]....
        /*0358*/ 	.word	0xffffffff


	//   ....[160]....
        /*035c*/ 	.word	0xffffffff


	//   ....[161]....
        /*0360*/ 	.word	0xffffffff


	//   ....[162]....
        /*0364*/ 	.word	0xffffffff


	//   ....[163]....
        /*0368*/ 	.word	0xffffffff


	//   ....[164]....
        /*036c*/ 	.word	0xffffffff


	//   ....[165]....
        /*0370*/ 	.word	0xffffffff


	//   ....[166]....
        /*0374*/ 	.word	0xffffffff


	//   ....[167]....
        /*0378*/ 	.word	0xffffffff


	//   ....[168]....
        /*037c*/ 	.word	0xffffffff


	//   ....[169]....
        /*0380*/ 	.word	0xffffffff


	//   ....[170]....
        /*0384*/ 	.word	0xffffffff


	//   ....[171]....
        /*0388*/ 	.word	0xffffffff


	//   ....[172]....
        /*038c*/ 	.word	0xffffffff


	//   ....[173]....
        /*0390*/ 	.word	0xffffffff


	//   ....[174]....
        /*0394*/ 	.word	0xffffffff


	//   ....[175]....
        /*0398*/ 	.word	0xffffffff


	//   ....[176]....
        /*039c*/ 	.word	0xffffffff


	//   ....[177]....
        /*03a0*/ 	.word	0xffffffff


	//   ....[178]....
        /*03a4*/ 	.word	0x05000006


	//   ....[179]....
        /*03a8*/ 	.word	0xffffffff


	//   ....[180]....
        /*03ac*/ 	.word	0xffffffff


	//   ....[181]....
        /*03b0*/ 	.word	0xffffffff


	//   ....[182]....
        /*03b4*/ 	.word	0xffffffff


	//   ....[183]....
        /*03b8*/ 	.word	0xffffffff


	//   ....[184]....
        /*03bc*/ 	.word	0xffffffff


	//   ....[185]....
        /*03c0*/ 	.word	0xffffffff


	//   ....[186]....
        /*03c4*/ 	.word	0xffffffff


	//   ....[187]....
        /*03c8*/ 	.word	0xffffffff


	//   ....[188]....
        /*03cc*/ 	.word	0xffffffff


	//   ....[189]....
        /*03d0*/ 	.word	0xffffffff


	//   ....[190]....
        /*03d4*/ 	.word	0xffffffff


	//   ....[191]....
        /*03d8*/ 	.word	0xffffffff


	//   ....[192]....
        /*03dc*/ 	.word	0xffffffff


	//   ....[193]....
        /*03e0*/ 	.word	0xffffffff


	//   ....[194]....
        /*03e4*/ 	.word	0xffffffff


	//   ....[195]....
        /*03e8*/ 	.word	0xffffffff


	//   ....[196]....
        /*03ec*/ 	.word	0xffffffff


	//   ....[197]....
        /*03f0*/ 	.word	0xffffffff


	//   ....[198]....
        /*03f4*/ 	.word	0xffffffff


	//   ....[199]....
        /*03f8*/ 	.word	0xffffffff


	//   ....[200]....
        /*03fc*/ 	.word	0xffffffff


	//   ....[201]....
        /*0400*/ 	.word	0xffffffff


	//   ....[202]....
        /*0404*/ 	.word	0xffffffff


	//   ....[203]....
        /*0408*/ 	.word	0xffffffff


	//   ....[204]....
        /*040c*/ 	.word	0xffffffff


	//   ....[205]....
        /*0410*/ 	.word	0xffffffff


	//   ....[206]....
        /*0414*/ 	.word	0xffffffff


	//   ....[207]....
        /*0418*/ 	.word	0xffffffff


	//   ....[208]....
        /*041c*/ 	.word	0xffffffff


	//   ....[209]....
        /*0420*/ 	.word	0xffffffff


	//   ....[210]....
        /*0424*/ 	.word	0xffffffff


	//   ....[211]....
        /*0428*/ 	.word	0xffffffff


	//   ....[212]....
        /*042c*/ 	.word	0xffffffff


	//   ....[213]....
        /*0430*/ 	.word	0xffffffff


	//   ....[214]....
        /*0434*/ 	.word	0xffffffff


	//   ....[215]....
        /*0438*/ 	.word	0xffffffff


	//   ....[216]....
        /*043c*/ 	.word	0xffffffff


	//   ....[217]....
        /*0440*/ 	.word	0x0500002f


	//   ....[218]....
        /*0444*/ 	.word	0x0500002f


	//   ....[219]....
        /*0448*/ 	.word	0x0500002f


	//   ....[220]....
        /*044c*/ 	.word	0x0500002f


	//   ....[221]....
        /*0450*/ 	.word	0x0500002f


	//----- nvinfo : EIATTR_COOP_GROUP_INSTR_OFFSETS
	.align		4
.L_114:
        /*0454*/ 	.byte	0x04, 0x28
        /*0456*/ 	.short	(.L_116 - .L_115)


	//   ....[0]....
.L_115:
        /*0458*/ 	.word	0x00000ee0


	//   ....[1]....
        /*045c*/ 	.word	0x00001970


	//   ....[2]....
        /*0460*/ 	.word	0x00002370


	//   ....[3]....
        /*0464*/ 	.word	0x00002390


	//   ....[4]....
        /*0468*/ 	.word	0x000023b0


	//   ....[5]....
        /*046c*/ 	.word	0x000023d0


	//   ....[6]....
        /*0470*/ 	.word	0x000023f0


	//   ....[7]....
        /*0474*/ 	.word	0x000028c0


	//   ....[8]....
        /*0478*/ 	.word	0x000028d0


	//   ....[9]....
        /*047c*/ 	.word	0x000028f0


	//   ....[10]....
        /*0480*/ 	.word	0x00002910


	//   ....[11]....
        /*0484*/ 	.word	0x00002960


	//   ....[12]....
        /*0488*/ 	.word	0x00002990


	//   ....[13]....
        /*048c*/ 	.word	0x000029d0


	//   ....[14]....
        /*0490*/ 	.word	0x000029f0


	//   ....[15]....
        /*0494*/ 	.word	0x00002b20


	//   ....[16]....
        /*0498*/ 	.word	0x00002b50


	//   ....[17]....
        /*049c*/ 	.word	0x00002b60


	//   ....[18]....
        /*04a0*/ 	.word	0x00002b80


	//   ....[19]....
        /*04a4*/ 	.word	0x00002bc0


	//   ....[20]....
        /*04a8*/ 	.word	0x00002bf0


	//   ....[21]....
        /*04ac*/ 	.word	0x00002c30


	//   ....[22]....
        /*04b0*/ 	.word	0x00002c50


	//   ....[23]....
        /*04b4*/ 	.word	0x00002c70


	//   ....[24]....
        /*04b8*/ 	.word	0x00002d80


	//   ....[25]....
        /*04bc*/ 	.word	0x00002da0


	//   ....[26]....
        /*04c0*/ 	.word	0x00002db0


	//   ....[27]....
        /*04c4*/ 	.word	0x00002dd0


	//   ....[28]....
        /*04c8*/ 	.word	0x00002e10


	//   ....[29]....
        /*04cc*/ 	.word	0x00002e40


	//   ....[30]....
        /*04d0*/ 	.word	0x00002e80


	//   ....[31]....
        /*04d4*/ 	.word	0x00002ea0


	//   ....[32]....
        /*04d8*/ 	.word	0x00002ec0


	//   ....[33]....
        /*04dc*/ 	.word	0x00002fe0


	//   ....[34]....
        /*04e0*/ 	.word	0x00003000


	//   ....[35]....
        /*04e4*/ 	.word	0x00003010


	//   ....[36]....
        /*04e8*/ 	.word	0x00003030


	//   ....[37]....
        /*04ec*/ 	.word	0x00003070


	//   ....[38]....
        /*04f0*/ 	.word	0x000030a0


	//   ....[39]....
        /*04f4*/ 	.word	0x000030e0


	//   ....[40]....
        /*04f8*/ 	.word	0x00003100


	//   ....[41]....
        /*04fc*/ 	.word	0x00003120


	//   ....[42]....
        /*0500*/ 	.word	0x00003240


	//   ....[43]....
        /*0504*/ 	.word	0x00003270


	//   ....[44]....
        /*0508*/ 	.word	0x00003280


	//   ....[45]....
        /*050c*/ 	.word	0x000032a0


	//   ....[46]....
        /*0510*/ 	.word	0x000032e0


	//   ....[47]....
        /*0514*/ 	.word	0x00003310


	//   ....[48]....
        /*0518*/ 	.word	0x00003350


	//   ....[49]....
        /*051c*/ 	.word	0x00003370


	//   ....[50]....
        /*0520*/ 	.word	0x00003390


	//   ....[51]....
        /*0524*/ 	.word	0x000034a0


	//   ....[52]....
        /*0528*/ 	.word	0x000034c0


	//   ....[53]....
        /*052c*/ 	.word	0x000034d0


	//   ....[54]....
        /*0530*/ 	.word	0x000034f0


	//   ....[55]....
        /*0534*/ 	.word	0x00003530


	//   ....[56]....
        /*0538*/ 	.word	0x00003560


	//   ....[57]....
        /*053c*/ 	.word	0x000035a0


	//   ....[58]....
        /*0540*/ 	.word	0x000035c0


	//   ....[59]....
        /*0544*/ 	.word	0x000035e0


	//   ....[60]....
        /*0548*/ 	.word	0x00003700


	//   ....[61]....
        /*054c*/ 	.word	0x00003720


	//   ....[62]....
        /*0550*/ 	.word	0x00003730


	//   ....[63]....
        /*0554*/ 	.word	0x00003750


	//   ....[64]....
        /*0558*/ 	.word	0x00003790


	//   ....[65]....
        /*055c*/ 	.word	0x000037c0


	//   ....[66]....
        /*0560*/ 	.word	0x00003800


	//   ....[67]....
        /*0564*/ 	.word	0x00003820


	//   ....[68]....
        /*0568*/ 	.word	0x00003840


	//   ....[69]....
        /*056c*/ 	.word	0x00003940


	//   ....[70]....
        /*0570*/ 	.word	0x00003970


	//   ....[71]....
        /*0574*/ 	.word	0x00003980


	//   ....[72]....
        /*0578*/ 	.word	0x000039a0


	//   ....[73]....
        /*057c*/ 	.word	0x000039e0


	//   ....[74]....
        /*0580*/ 	.word	0x00003a10


	//   ....[75]....
        /*0584*/ 	.word	0x00003a50


	//   ....[76]....
        /*0588*/ 	.word	0x00003a70


	//   ....[77]....
        /*058c*/ 	.word	0x00003a90


	//   ....[78]....
        /*0590*/ 	.word	0x00003b80


	//   ....[79]....
        /*0594*/ 	.word	0x00003bb0


	//   ....[80]....
        /*0598*/ 	.word	0x00003bc0


	//   ....[81]....
        /*059c*/ 	.word	0x00003bf0


	//   ....[82]....
        /*05a0*/ 	.word	0x00003c10


	//   ....[83]....
        /*05a4*/ 	.word	0x00003c60


	//   ....[84]....
        /*05a8*/ 	.word	0x00003c80


	//   ....[85]....
        /*05ac*/ 	.word	0x00003cc0


	//   ....[86]....
        /*05b0*/ 	.word	0x00003ce0


	//   ....[87]....
        /*05b4*/ 	.word	0x00003de0


	//   ....[88]....
        /*05b8*/ 	.word	0x00003e30


	//   ....[89]....
        /*05bc*/ 	.word	0x00003e40


	//   ....[90]....
        /*05c0*/ 	.word	0x00003e90


	//   ....[91]....
        /*05c4*/ 	.word	0x00003ec0


	//   ....[92]....
        /*05c8*/ 	.word	0x00003ef0


	//   ....[93]....
        /*05cc*/ 	.word	0x00003f20


	//   ....[94]....
        /*05d0*/ 	.word	0x00003f50


	//   ....[95]....
        /*05d4*/ 	.word	0x00003f80


	//   ....[96]....
        /*05d8*/ 	.word	0x00004040


	//   ....[97]....
        /*05dc*/ 	.word	0x00004060


	//   ....[98]....
        /*05e0*/ 	.word	0x00004070


	//   ....[99]....
        /*05e4*/ 	.word	0x000040c0


	//   ....[100]....
        /*05e8*/ 	.word	0x000040f0


	//   ....[101]....
        /*05ec*/ 	.word	0x00004120


	//   ....[102]....
        /*05f0*/ 	.word	0x00004150


	//   ....[103]....
        /*05f4*/ 	.word	0x00004180


	//   ....[104]....
        /*05f8*/ 	.word	0x000041b0


	//   ....[105]....
        /*05fc*/ 	.word	0x000042d0


	//   ....[106]....
        /*0600*/ 	.word	0x000042e0


	//   ....[107]....
        /*0604*/ 	.word	0x000042f0


	//   ....[108]....
        /*0608*/ 	.word	0x00004350


	//   ....[109]....
        /*060c*/ 	.word	0x00004380


	//   ....[110]....
        /*0610*/ 	.word	0x000043b0


	//   ....[111]....
        /*0614*/ 	.word	0x000043e0


	//   ....[112]....
        /*0618*/ 	.word	0x00004410


	//   ....[113]....
        /*061c*/ 	.word	0x00004440


	//   ....[114]....
        /*0620*/ 	.word	0x00004530


	//   ....[115]....
        /*0624*/ 	.word	0x00004570


	//   ....[116]....
        /*0628*/ 	.word	0x00004580


	//   ....[117]....
        /*062c*/ 	.word	0x000045d0


	//   ....[118]....
        /*0630*/ 	.word	0x00004600


	//   ....[119]....
        /*0634*/ 	.word	0x00004630


	//   ....[120]....
        /*0638*/ 	.word	0x00004660


	//   ....[121]....
        /*063c*/ 	.word	0x00004690


	//   ....[122]....
        /*0640*/ 	.word	0x000046c0


	//   ....[123]....
        /*0644*/ 	.word	0x000047b0


	//   ....[124]....
        /*0648*/ 	.word	0x00004800


	//   ....[125]....
        /*064c*/ 	.word	0x00004810


	//   ....[126]....
        /*0650*/ 	.word	0x00004860


	//   ....[127]....
        /*0654*/ 	.word	0x00004890


	//   ....[128]....
        /*0658*/ 	.word	0x000048a0


	//   ....[129]....
        /*065c*/ 	.word	0x000048e0


	//   ....[130]....
        /*0660*/ 	.word	0x00004910


	//   ....[131]....
        /*0664*/ 	.word	0x00004940


	//   ....[132]....
        /*0668*/ 	.word	0x00004a30


	//   ....[133]....
        /*066c*/ 	.word	0x00004a90


	//   ....[134]....
        /*0670*/ 	.word	0x00004aa0


	//   ....[135]....
        /*0674*/ 	.word	0x00004af0


	//   ....[136]....
        /*0678*/ 	.word	0x00004b20


	//   ....[137]....
        /*067c*/ 	.word	0x00004b30


	//   ....[138]....
        /*0680*/ 	.word	0x00004b70


	//   ....[139]....
        /*0684*/ 	.word	0x00004ba0


	//   ....[140]....
        /*0688*/ 	.word	0x00004bd0


	//   ....[141]....
        /*068c*/ 	.word	0x00004cb0


	//   ....[142]....
        /*0690*/ 	.word	0x00004d10


	//   ....[143]....
        /*0694*/ 	.word	0x00004d20


	//   ....[144]....
        /*0698*/ 	.word	0x00004d70


	//   ....[145]....
        /*069c*/ 	.word	0x00004da0


	//   ....[146]....
        /*06a0*/ 	.word	0x00004db0


	//   ....[147]....
        /*06a4*/ 	.word	0x00004df0


	//   ....[148]....
        /*06a8*/ 	.word	0x00004e20


	//   ....[149]....
        /*06ac*/ 	.word	0x00004e50


	//   ....[150]....
        /*06b0*/ 	.word	0x00004f30


	//   ....[151]....
        /*06b4*/ 	.word	0x00004f90


	//   ....[152]....
        /*06b8*/ 	.word	0x00004fa0


	//   ....[153]....
        /*06bc*/ 	.word	0x00004ff0


	//   ....[154]....
        /*06c0*/ 	.word	0x00005020


	//   ....[155]....
        /*06c4*/ 	.word	0x00005050


	//   ....[156]....
        /*06c8*/ 	.word	0x00005080


	//   ....[157]....
        /*06cc*/ 	.word	0x000050b0


	//   ....[158]....
        /*06d0*/ 	.word	0x000050e0


	//   ....[159]....
        /*06d4*/ 	.word	0x000051b0


	//   ....[160]....
        /*06d8*/ 	.word	0x00005200


	//   ....[161]....
        /*06dc*/ 	.word	0x00005210


	//   ....[162]....
        /*06e0*/ 	.word	0x00005260


	//   ....[163]....
        /*06e4*/ 	.word	0x00005290


	//   ....[164]....
        /*06e8*/ 	.word	0x000052a0


	//   ....[165]....
        /*06ec*/ 	.word	0x000052e0


	//   ....[166]....
        /*06f0*/ 	.word	0x00005310


	//   ....[167]....
        /*06f4*/ 	.word	0x00005340


	//   ....[168]....
        /*06f8*/ 	.word	0x00005420


	//   ....[169]....
        /*06fc*/ 	.word	0x00005440


	//   ....[170]....
        /*0700*/ 	.word	0x00005450


	//   ....[171]....
        /*0704*/ 	.word	0x00005480


	//   ....[172]....
        /*0708*/ 	.word	0x000054a0


	//   ....[173]....
        /*070c*/ 	.word	0x000054f0


	//   ....[174]....
        /*0710*/ 	.word	0x00005520


	//   ....[175]....
        /*0714*/ 	.word	0x00005560


	//   ....[176]....
        /*0718*/ 	.word	0x00005590


	//   ....[177]....
        /*071c*/ 	.word	0x00005650


	//   ....[178]....
        /*0720*/ 	.word	0x00005b80


	//   ....[179]....
        /*0724*/ 	.word	0x00005ee0


	//   ....[180]....
        /*0728*/ 	.word	0x00005fa0


	//   ....[181]....
        /*072c*/ 	.word	0x00006060


	//   ....[182]....
        /*0730*/ 	.word	0x00006120


	//   ....[183]....
        /*0734*/ 	.word	0x000061e0


	//   ....[184]....
        /*0738*/ 	.word	0x000062a0


	//   ....[185]....
        /*073c*/ 	.word	0x00006360


	//   ....[186]....
        /*0740*/ 	.word	0x00006420


	//   ....[187]....
        /*0744*/ 	.word	0x000064e0


	//   ....[188]....
        /*0748*/ 	.word	0x000065a0


	//   ....[189]....
        /*074c*/ 	.word	0x00006660


	//   ....[190]....
        /*0750*/ 	.word	0x00006720


	//   ....[191]....
        /*0754*/ 	.word	0x000067e0


	//   ....[192]....
        /*0758*/ 	.word	0x000068a0


	//   ....[193]....
        /*075c*/ 	.word	0x00006960


	//   ....[194]....
        /*0760*/ 	.word	0x00006a20


	//   ....[195]....
        /*0764*/ 	.word	0x00006ae0


	//   ....[196]....
        /*0768*/ 	.word	0x00006ba0


	//   ....[197]....
        /*076c*/ 	.word	0x00006c60


	//   ....[198]....
        /*0770*/ 	.word	0x00006e80


	//   ....[199]....
        /*0774*/ 	.word	0x00006fb0


	//   ....[200]....
        /*0778*/ 	.word	0x000070e0


	//   ....[201]....
        /*077c*/ 	.word	0x00007210


	//   ....[202]....
        /*0780*/ 	.word	0x00007340


	//   ....[203]....
        /*0784*/ 	.word	0x00007470


	//   ....[204]....
        /*0788*/ 	.word	0x000075a0


	//   ....[205]....
        /*078c*/ 	.word	0x000076d0


	//   ....[206]....
        /*0790*/ 	.word	0x00007800


	//   ....[207]....
        /*0794*/ 	.word	0x00007930


	//   ....[208]....
        /*0798*/ 	.word	0x00007a60


	//   ....[209]....
        /*079c*/ 	.word	0x00007b80


	//   ....[210]....
        /*07a0*/ 	.word	0x00007c90


	//   ....[211]....
        /*07a4*/ 	.word	0x00007da0


	//   ....[212]....
        /*07a8*/ 	.word	0x00007eb0


	//   ....[213]....
        /*07ac*/ 	.word	0x00007fc0


	//   ....[214]....
        /*07b0*/ 	.word	0x000080d0


	//   ....[215]....
        /*07b4*/ 	.word	0x000081e0


	//   ....[216]....
        /*07b8*/ 	.word	0x000082e0


	//   ....[217]....
        /*07bc*/ 	.word	0x00008350


	//   ....[218]....
        /*07c0*/ 	.word	0x000083c0


	//   ....[219]....
        /*07c4*/ 	.word	0x00008430


	//   ....[220]....
        /*07c8*/ 	.word	0x000084a0


	//   ....[221]....
        /*07cc*/ 	.word	0x00008510


	//----- nvinfo : EIATTR_VRC_CTA_INIT_COUNT
	.align		4
.L_116:
        /*07d0*/ 	.byte	0x02, 0x4a
	.zero		1
	.zero		1


	//----- nvinfo : EIATTR_EXIT_INSTR_OFFSETS
	.align		4
        /*07d4*/ 	.byte	0x04, 0x1c
        /*07d6*/ 	.short	(.L_118 - .L_117)


	//   ....[0]....
.L_117:
        /*07d8*/ 	.word	0x00001d40


	//   ....[1]....
        /*07dc*/ 	.word	0x00002160


	//   ....[2]....
        /*07e0*/ 	.word	0x00002180


	//   ....[3]....
        /*07e4*/ 	.word	0x00006c70


	//   ....[4]....
        /*07e8*/ 	.word	0x000082f0


	//----- nvinfo : EIATTR_MAX_THREADS
	.align		4
.L_118:
        /*07ec*/ 	.byte	0x04, 0x05
        /*07ee*/ 	.short	(.L_120 - .L_119)
.L_119:
        /*07f0*/ 	.word	0x00000180
        /*07f4*/ 	.word	0x00000001
        /*07f8*/ 	.word	0x00000001


	//----- nvinfo : EIATTR_CRS_STACK_SIZE
	.align		4
.L_120:
        /*07fc*/ 	.byte	0x04, 0x1e
        /*07fe*/ 	.short	(.L_122 - .L_121)
.L_121:
        /*0800*/ 	.word	0x00000000


	//----- nvinfo : EIATTR_CBANK_PARAM_SIZE
	.align		4
.L_122:
        /*0804*/ 	.byte	0x03, 0x19
        /*0806*/ 	.short	0x004d


	//----- nvinfo : EIATTR_PARAM_CBANK
	.align		4
        /*0808*/ 	.byte	0x04, 0x0a
        /*080a*/ 	.short	(.L_124 - .L_123)
	.align		4
.L_123:
        /*080c*/ 	.word	index@(.nv.constant0._ZN3cub18CUB_300001_SM_10006detail10radix_sort29DeviceRadixSortOnesweepKernelINS1_5radix10policy_hubIiNS0_8NullTypeEyE10Policy1000ELNS0_9SortOrderE0EiS6_yiiNS1_21identity_decomposer_tEEEvPT5_SC_PT3_PKSD_PT1_PKSH_PT2_PKSL_T4_iiT6_)
        /*0810*/ 	.short	0x0380
        /*0812*/ 	.short	0x004d


	//----- nvinfo : EIATTR_SW_WAR
	.align		4
.L_124:
        /*0814*/ 	.byte	0x04, 0x36
        /*0816*/ 	.short	(.L_126 - .L_125)
.L_125:
        /*0818*/ 	.word	0x00000008
.L_126:


//--------------------- .nv.info._ZN3cub18CUB_300001_SM_10006detail10radix_sort33DeviceRadixSortExclusiveSumKernelINS1_5radix10policy_hubIiNS0_8NullTypeEyE10Policy1000EyEEvPT0_ --------------------------
	.section	.nv.info._ZN3cub18CUB_300001_SM_10006detail10radix_sort33DeviceRadixSortExclusiveSumKernelINS1_5radix10policy_hubIiNS0_8NullTypeEyE10Policy1000EyEEvPT0_,"",@"SHT_CUDA_INFO"
	.sectionflags	@""
	.align	4


	//----- nvinfo : EIATTR_CUDA_API_VERSION
	.align		4
        /*0000*/ 	.byte	0x04, 0x37
        /*0002*/ 	.short	(.L_128 - .L_127)
.L_127:
        /*0004*/ 	.word	0x00000082


	//----- nvinfo : EIATTR_KPARAM_INFO
	.align		4
.L_128:
        /*0008*/ 	.byte	0x04, 0x17
        /*000a*/ 	.short	(.L_130 - .L_129)
.L_129:
        /*000c*/ 	.word	0x00000000
        /*0010*/ 	.short	0x0000
        /*0012*/ 	.short	0x0000
        /*0014*/ 	.byte	0x00, 0xf5, 0x21, 0x00


	//----- nvinfo : EIATTR_SPARSE_MMA_MASK
	.align		4
.L_130:
        /*0018*/ 	.byte	0x03, 0x50
        /*001a*/ 	.short	0x0000


	//----- nvinfo : EIATTR_MAXREG_COUNT
	.align		4
        /*001c*/ 	.byte	0x03, 0x1b
        /*001e*/ 	.short	0x00ff


	//----- nvinfo : EIATTR_NUM_BARRIERS
	.align		4
        /*0020*/ 	.byte	0x02, 0x4c
        /*0022*/ 	.byte	0x01
	.zero		1


	//----- nvinfo : EIATTR_MERCURY_ISA_VERSION
	.align		4
        /*0024*/ 	.byte	0x03, 0x5f
        /*0026*/ 	.short	0x0101


	//----- nvinfo : EIATTR_COOP_GROUP_MASK_REGIDS
	.align		4
        /*0028*/ 	.byte	0x04, 0x29
        /*002a*/ 	.short	(.L_132 - .L_131)


	//   ....[0]....
.L_131:
        /*002c*/ 	.word	0xffffffff


	//   ....[1]....
        /*0030*/ 	.word	0xffffffff


	//   ....[2]....
        /*0034*/ 	.word	0xffffffff


	//   ....[3]....
        /*0038*/ 	.word	0xffffffff


	//   ....[4]....
        /*003c*/ 	.word	0xffffffff


	//   ....[5]....
        /*0040*/ 	.word	0xffffffff


	//   ....[6]....
        /*0044*/ 	.word	0xffffffff


	//   ....[7]....
        /*0048*/ 	.word	0xffffffff


	//   ....[8]....
        /*004c*/ 	.word	0xffffffff


	//   ....[9]....
        /*0050*/ 	.word	0xffffffff


	//   ....[10]....
        /*0054*/ 	.word	0x05000015


	//   ....[11]....
        /*0058*/ 	.word	0x05000015


	//   ....[12]....
        /*005c*/ 	.word	0x05000015


	//   ....[13]....
        /*0060*/ 	.word	0x05000015


	//   ....[14]....
        /*0064*/ 	.word	0x05000015


	//   ....[15]....
        /*0068*/ 	.word	0x05000015


	//   ....[16]....
        /*006c*/ 	.word	0x05000015


	//   ....[17]....
        /*0070*/ 	.word	0x05000015


	//   ....[18]....
        /*0074*/ 	.word	0x05000015


	//   ....[19]....
        /*0078*/ 	.word	0x05000015


	//----- nvinfo : EIATTR_COOP_GROUP_INSTR_OFFSETS
	.align		4
.L_132:
        /*007c*/ 	.byte	0x04, 0x28
        /*007e*/ 	.short	(.L_134 - .L_133)


	//   ....[0]....
.L_133:
        /*0080*/ 	.word	0x00000250


	//   ....[1]....
        /*0084*/ 	.word	0x00000260


	//   ....[2]....
        /*0088*/ 	.word	0x000002a0


	//   ....[3]....
        /*008c*/ 	.word	0x000002c0


	//   ....[4]....
        /*0090*/ 	.word	0x00000310


	//   ....[5]....
        /*0094*/ 	.word	0x00000320


	//   ....[6]....
        /*0098*/ 	.word	0x00000360


	//   ....[7]....
        /*009c*/ 	.word	0x00000380


	//   ....[8]....
        /*00a0*/ 	.word	0x000003d0


	//   ....[9]....
        /*00a4*/ 	.word	0x000003e0


	//   ....[10]....
        /*00a8*/ 	.word	0x00000660


	//   ....[11]....
        /*00ac*/ 	.word	0x000006b0


	//   ....[12]....
        /*00b0*/ 	.word	0x00000740


	//   ....[13]....
        /*00b4*/ 	.word	0x00000790


	//   ....[14]....
        /*00b8*/ 	.word	0x00000820


	//   ....[15]....
        /*00bc*/ 	.word	0x00000870


	//   ....[16]....
        /*00c0*/ 	.word	0x00000900


	//   ....[17]....
        /*00c4*/ 	.word	0x00000950


	//   ....[18]....
        /*00c8*/ 	.word	0x000009e0


	//   ....[19]....
        /*00cc*/ 	.word	0x00000a30


	//----- nvinfo : EIATTR_VRC_CTA_INIT_COUNT
	.align		4
.L_134:
        /*00d0*/ 	.byte	0x02, 0x4a
	.zero		1
	.zero		1


	//----- nvinfo : EIATTR_EXIT_INSTR_OFFSETS
	.align		4
        /*00d4*/ 	.byte	0x04, 0x1c
        /*00d6*/ 	.short	(.L_136 - .L_135)


	//   ....[0]....
.L_135:
        /*00d8*/ 	.word	0x000005d0


	//   ....[1]....
        /*00dc*/ 	.word	0x00000600


	//----- nvinfo : EIATTR_CRS_STACK_SIZE
	.align		4
.L_136:
        /*00e0*/ 	.byte	0x04, 0x1e
        /*00e2*/ 	.short	(.L_138 - .L_137)
.L_137:
        /*00e4*/ 	.word	0x00000000


	//----- nvinfo : EIATTR_CBANK_PARAM_SIZE
	.align		4
.L_138:
        /*00e8*/ 	.byte	0x03, 0x19
        /*00ea*/ 	.short	0x0008


	//----- nvinfo : EIATTR_PARAM_CBANK
	.align		4
        /*00ec*/ 	.byte	0x04, 0x0a
        /*00ee*/ 	.short	(.L_140 - .L_139)
	.align		4
.L_139:
        /*00f0*/ 	.word	index@(.nv.constant0._ZN3cub18CUB_300001_SM_10006detail10radix_sort33DeviceRadixSortExclusiveSumKernelINS1_5radix10policy_hubIiNS0_8NullTypeEyE10Policy1000EyEEvPT0_)
        /*00f4*/ 	.short	0x0380
        /*00f6*/ 	.short	0x0008


	//----- nvinfo : EIATTR_SW_WAR
	.align		4
.L_140:
        /*00f8*/ 	.byte	0x04, 0x36
        /*00fa*/ 	.short	(.L_142 - .L_141)
.L_141:
        /*00fc*/ 	.word	0x00000008
.L_142:


//--------------------- .nv.info._ZN3cub18CUB_300001_SM_10006detail10radix_sort30DeviceRadixSortHistogramKernelINS1_5radix10policy_hubIiNS0_8NullTypeEyE10Policy1000ELNS0_9SortOrderE0EiyNS1_21identity_decomposer_tEEEvPT2_PKT1_SB_iiT3_ --------------------------
	.section	.nv.info._ZN3cub18CUB_300001_SM_10006detail10radix_sort30DeviceRadixSortHistogramKernelINS1_5radix10policy_hubIiNS0_8NullTypeEyE10Policy1000ELNS0_9SortOrderE0EiyNS1_21identity_decomposer_tEEEvPT2_PKT1_SB_iiT3_,"",@"SHT_CUDA_INFO"
	.sectionflags	@""
	.align	4


	//----- nvinfo : EIATTR_CUDA_API_VERSION
	.align		4
        /*0000*/ 	.byte	0x04, 0x37
        /*0002*/ 	.short	(.L_144 - .L_143)
.L_143:
        /*0004*/ 	.word	0x00000082


	//----- nvinfo : EIATTR_KPARAM_INFO
	.align		4
.L_144:
        /*0008*/ 	.byte	0x04, 0x17
        /*000a*/ 	.short	(.L_146 - .L_145)
.L_145:
        /*000c*/ 	.word	0x00000000
        /*0010*/ 	.short	0x0005
        /*0012*/ 	.short	0x0020
        /*0014*/ 	.byte	0x00, 0xf0, 0x05, 0x00


	//----- nvinfo : EIATTR_KPARAM_INFO
	.align		4
.L_146:
        /*0018*/ 	.byte	0x04, 0x17
        /*001a*/ 	.short	(.L_148 - .L_147)
.L_147:
        /*001c*/ 	.word	0x00000000
        /*0020*/ 	.short	0x0004
        /*0022*/ 	.short	0x001c
        /*0024*/ 	.byte	0x00, 0xf0, 0x11, 0x00


	//----- nvinfo : EIATTR_KPARAM_INFO
	.align		4
.L_148:
        /*0028*/ 	.byte	0x04, 0x17
        /*002a*/ 	.short	(.L_150 - .L_149)
.L_149:
        /*002c*/ 	.word	0x00000000
        /*0030*/ 	.short	0x0003
        /*0032*/ 	.short	0x0018
        /*0034*/ 	.byte	0x00, 0xf0, 0x11, 0x00


	//----- nvinfo : EIATTR_KPARAM_INFO
	.align		4
.L_150:
        /*0038*/ 	.byte	0x04, 0x17
        /*003a*/ 	.short	(.L_152 - .L_151)
.L_151:
        /*003c*/ 	.word	0x00000000
        /*0040*/ 	.short	0x0002
        /*0042*/ 	.short	0x0010
        /*0044*/ 	.byte	0x00, 0xf0, 0x21, 0x00


	//----- nvinfo : EIATTR_KPARAM_INFO
	.align		4
.L_152:
        /*0048*/ 	.byte	0x04, 0x17
        /*004a*/ 	.short	(.L_154 - .L_153)
.L_153:
        /*004c*/ 	.word	0x00000000
        /*0050*/ 	.short	0x0001
        /*0052*/ 	.short	0x0008
        /*0054*/ 	.byte	0x00, 0xf5, 0x21, 0x00


	//----- nvinfo : EIATTR_KPARAM_INFO
	.align		4
.L_154:
        /*0058*/ 	.byte	0x04, 0x17
        /*005a*/ 	.short	(.L_156 - .L_155)
.L_155:
        /*005c*/ 	.word	0x00000000
        /*0060*/ 	.short	0x0000
        /*0062*/ 	.short	0x0000
        /*0064*/ 	.byte	0x00, 0xf5, 0x21, 0x00


	//----- nvinfo : EIATTR_SPARSE_MMA_MASK
	.align		4
.L_156:
        /*0068*/ 	.byte	0x03, 0x50
        /*006a*/ 	.short	0x0000


	//----- nvinfo : EIATTR_MAXREG_COUNT
	.align		4
        /*006c*/ 	.byte	0x03, 0x1b
        /*006e*/ 	.short	0x00ff


	//----- nvinfo : EIATTR_NUM_BARRIERS
	.align		4
        /*0070*/ 	.byte	0x02, 0x4c
        /*0072*/ 	.byte	0x01
	.zero		1


	//----- nvinfo : EIATTR_MERCURY_ISA_VERSION
	.align		4
        /*0074*/ 	.byte	0x03, 0x5f
        /*0076*/ 	.short	0x0101


	//----- nvinfo : EIATTR_VRC_CTA_INIT_COUNT
	.align		4
        /*0078*/ 	.byte	0x02, 0x4a
	.zero		1
	.zero		1


	//----- nvinfo : EIATTR_EXIT_INSTR_OFFSETS
	.align		4
        /*007c*/ 	.byte	0x04, 0x1c
        /*007e*/ 	.short	(.L_158 - .L_157)


	//   ....[0]....
.L_157:
        /*0080*/ 	.word	0x00000040


	//   ....[1]....
        /*0084*/ 	.word	0x00002ee0


	//----- nvinfo : EIATTR_MAX_THREADS
	.align		4
.L_158:
        /*0088*/ 	.byte	0x04, 0x05
        /*008a*/ 	.short	(.L_160 - .L_159)
.L_159:
        /*008c*/ 	.word	0x00000080
        /*0090*/ 	.word	0x00000001
        /*0094*/ 	.word	0x00000001


	//----- nvinfo : EIATTR_CRS_STACK_SIZE
	.align		4
.L_160:
        /*0098*/ 	.byte	0x04, 0x1e
        /*009a*/ 	.short	(.L_162 - .L_161)
.L_161:
        /*009c*/ 	.word	0x00000000


	//----- nvinfo : EIATTR_CBANK_PARAM_SIZE
	.align		4
.L_162:
        /*00a0*/ 	.byte	0x03, 0x19
        /*00a2*/ 	.short	0x0021


	//----- nvinfo : EIATTR_PARAM_CBANK
	.align		4
        /*00a4*/ 	.byte	0x04, 0x0a
        /*00a6*/ 	.short	(.L_164 - .L_163)
	.align		4
.L_163:
        /*00a8*/ 	.word	index@(.nv.constant0._ZN3cub18CUB_300001_SM_10006detail10radix_sort30DeviceRadixSortHistogramKernelINS1_5radix10policy_hubIiNS0_8NullTypeEyE10Policy1000ELNS0_9SortOrderE0EiyNS1_21identity_decomposer_tEEEvPT2_PKT1_SB_iiT3_)
        /*00ac*/ 	.short	0x0380
        /*00ae*/ 	.short	0x0021


	//----- nvinfo : EIATTR_SW_WAR
	.align		4
.L_164:
        /*00b0*/ 	.byte	0x04, 0x36
        /*00b2*/ 	.short	(.L_166 - .L_165)
.L_165:
        /*00b4*/ 	.word	0x00000008
.L_166:


//--------------------- .nv.info._ZN3cub18CUB_300001_SM_10006detail10radix_sort31DeviceRadixSortSingleTileKernelINS1_5radix10policy_hubIiNS0_8NullTypeEyE10Policy1000ELNS0_9SortOrderE0EiS6_yNS1_21identity_decomposer_tEEEvPKT1_PSB_PKT2_PSF_T3_iiT4_ --------------------------
	.section	.nv.info._ZN3cub18CUB_300001_SM_10006detail10radix_sort31DeviceRadixSortSingleTileKernelINS1_5radix10policy_hubIiNS0_8NullTypeEyE10Policy1000ELNS0_9SortOrderE0EiS6_yNS1_21identity_decomposer_tEEEvPKT1_PSB_PKT2_PSF_T3_iiT4_,"",@"SHT_CUDA_INFO"
	.sectionflags	@""
	.align	4


	//----- nvinfo : EIATTR_CUDA_API_VERSION
	.align		4
        /*0000*/ 	.byte	0x04, 0x37
        /*0002*/ 	.short	(.L_168 - .L_167)
.L_167:
        /*0004*/ 	.word	0x00000082


	//----- nvinfo : EIATTR_KPARAM_INFO
	.align		4
.L_168:
        /*0008*/ 	.byte	0x04, 0x17
        /*000a*/ 	.short	(.L_170 - .L_169)
.L_169:
        /*000c*/ 	.word	0x00000000
        /*0010*/ 	.short	0x0007
        /*0012*/ 	.short	0x0030
        /*0014*/ 	.byte	0x00, 0xf0, 0x05, 0x00


	//----- nvinfo : EIATTR_KPARAM_INFO
	.align		4
.L_170:
        /*0018*/ 	.byte	0x04, 0x17
        /*001a*/ 	.short	(.L_172 - .L_171)
.L_171:
        /*001c*/ 	.word	0x00000000
        /*0020*/ 	.short	0x0006
        /*0022*/ 	.short	0x002c
        /*0024*/ 	.byte	0x00, 0xf0, 0x11, 0x00


	//----- nvinfo : EIATTR_KPARAM_INFO
	.align		4
.L_172:
        /*0028*/ 	.byte	0x04, 0x17
        /*002a*/ 	.short	(.L_174 - .L_173)
.L_173:
        /*002c*/ 	.word	0x00000000
        /*0030*/ 	.short	0x0005
        /*0032*/ 	.short	0x0028
        /*0034*/ 	.byte	0x00, 0xf0, 0x11, 0x00


	//----- nvinfo : EIATTR_KPARAM_INFO
	.align		4
.L_174:
        /*0038*/ 	.byte	0x04, 0x17
        /*003a*/ 	.short	(.L_176 - .L_175)
.L_175:
        /*003c*/ 	.word	0x00000000
        /*0040*/ 	.short	0x0004
        /*0042*/ 	.short	0x0020
        /*0044*/ 	.byte	0x00, 0xf0, 0x21, 0x00


	//----- nvinfo : EIATTR_KPARAM_INFO
	.align		4
.L_176:
        /*0048*/ 	.byte	0x04, 0x17
        /*004a*/ 	.short	(.L_178 - .L_177)
.L_177:
        /*004c*/ 	.word	0x00000000
        /*0050*/ 	.short	0x0003
        /*0052*/ 	.short	0x0018
        /*0054*/ 	.byte	0x00, 0xf5, 0x21, 0x00


	//----- nvinfo : EIATTR_KPARAM_INFO
	.align		4
.L_178:
        /*0058*/ 	.byte	0x04, 0x17
        /*005a*/ 	.short	(.L_180 - .L_179)
.L_179:
        /*005c*/ 	.word	0x00000000
        /*0060*/ 	.short	0x0002
        /*0062*/ 	.short	0x0010
        /*0064*/ 	.byte	0x00, 0xf5, 0x21, 0x00


	//----- nvinfo : EIATTR_KPARAM_INFO
	.align		4
.L_180:
        /*0068*/ 	.byte	0x04, 0x17
        /*006a*/ 	.short	(.L_182 - .L_181)
.L_181:
        /*006c*/ 	.word	0x00000000
        /*0070*/ 	.short	0x0001
        /*0072*/ 	.short	0x0008
        /*0074*/ 	.byte	0x00, 0xf5, 0x21, 0x00


	//----- nvinfo : EIATTR_KPARAM_INFO
	.align		4
.L_182:
        /*0078*/ 	.byte	0x04, 0x17
        /*007a*/ 	.short	(.L_184 - .L_183)
.L_183:
        /*007c*/ 	.word	0x00000000
        /*0080*/ 	.short	0x0000
        /*0082*/ 	.short	0x0000
        /*0084*/ 	.byte	0x00, 0xf5, 0x21, 0x00


	//----- nvinfo : EIATTR_SPARSE_MMA_MASK
	.align		4
.L_184:
        /*0088*/ 	.byte	0x03, 0x50
        /*008a*/ 	.short	0x0000


	//----- nvinfo : EIATTR_MAXREG_COUNT
	.align		4
        /*008c*/ 	.byte	0x03, 0x1b
        /*008e*/ 	.short	0x00ff


	//----- nvinfo : EIATTR_NUM_BARRIERS
	.align		4
        /*0090*/ 	.byte	0x02, 0x4c
        /*0092*/ 	.byte	0x01
	.zero		1


	//----- nvinfo : EIATTR_MERCURY_ISA_VERSION
	.align		4
        /*0094*/ 	.byte	0x03, 0x5f
        /*0096*/ 	.short	0x0101


	//----- nvinfo : EIATTR_COOP_GROUP_MASK_REGIDS
	.align		4
        /*0098*/ 	.byte	0x04, 0x29
        /*009a*/ 	.short	(.L_186 - .L_185)


	//   ....[0]....
.L_185:
        /*009c*/ 	.word	0xffffffff


	//   ....[1]....
        /*00a0*/ 	.word	0xffffffff


	//   ....[2]....
        /*00a4*/ 	.word	0xffffffff


	//   ....[3]....
        /*00a8*/ 	.word	0xffffffff


	//   ....[4]....
        /*00ac*/ 	.word	0xffffffff


	//----- nvinfo : EIATTR_COOP_GROUP_INSTR_OFFSETS
	.align		4
.L_186:
        /*00b0*/ 	.byte	0x04, 0x28
        /*00b2*/ 	.short	(.L_188 - .L_187)


	//   ....[0]....
.L_187:
        /*00b4*/ 	.word	0x000019f0


	//   ....[1]....
        /*00b8*/ 	.word	0x00001a10


	//   ....[2]....
        /*00bc*/ 	.word	0x00001a30


	//   ....[3]....
        /*00c0*/ 	.word	0x00001a50


	//   ....[4]....
        /*00c4*/ 	.word	0x00001a70


	//----- nvinfo : EIATTR_VRC_CTA_INIT_COUNT
	.align		4
.L_188:
        /*00c8*/ 	.byte	0x02, 0x4a
	.zero		1
	.zero		1


	//----- nvinfo : EIATTR_EXIT_INSTR_OFFSETS
	.align		4
        /*00cc*/ 	.byte	0x04, 0x1c
        /*00ce*/ 	.short	(.L_190 - .L_189)


	//   ....[0]....
.L_189:
        /*00d0*/ 	.word	0x000030e0


	//   ....[1]....
        /*00d4*/ 	.word	0x00003120


	//----- nvinfo : EIATTR_MAX_THREADS
	.align		4
.L_190:
        /*00d8*/ 	.byte	0x04, 0x05
        /*00da*/ 	.short	(.L_192 - .L_191)
.L_191:
        /*00dc*/ 	.word	0x00000100
        /*00e0*/ 	.word	0x00000001
        /*00e4*/ 	.word	0x00000001


	//----- nvinfo : EIATTR_CBANK_PARAM_SIZE
	.align		4
.L_192:
        /*00e8*/ 	.byte	0x03, 0x19
        /*00ea*/ 	.short	0x0031


	//----- nvinfo : EIATTR_PARAM_CBANK
	.align		4
        /*00ec*/ 	.byte	0x04, 0x0a
        /*00ee*/ 	.short	(.L_194 - .L_193)
	.align		4
.L_193:
        /*00f0*/ 	.word	index@(.nv.constant0._ZN3cub18CUB_300001_SM_10006detail10radix_sort31DeviceRadixSortSingleTileKernelINS1_5radix10policy_hubIiNS0_8NullTypeEyE10Policy1000ELNS0_9SortOrderE0EiS6_yNS1_21identity_decomposer_tEEEvPKT1_PSB_PKT2_PSF_T3_iiT4_)
        /*00f4*/ 	.short	0x0380
        /*00f6*/ 	.short	0x0031


	//----- nvinfo : EIATTR_SW_WAR
	.align		4
.L_194:
        /*00f8*/ 	.byte	0x04, 0x36
        /*00fa*/ 	.short	(.L_196 - .L_195)
.L_195:
        /*00fc*/ 	.word	0x00000008
.L_196:


//--------------------- .nv.info._ZN3cub18CUB_300001_SM_10006detail11EmptyKernelIvEEvv --------------------------
	.section	.nv.info._ZN3cub18CUB_300001_SM_10006detail11EmptyKernelIvEEvv,"",@"SHT_CUDA_INFO"
	.sectionflags	@""
	.align	4


	//----- nvinfo : EIATTR_CUDA_API_VERSION
	.align		4
        /*0000*/ 	.byte	0x04, 0x37
        /*0002*/ 	.short	(.L_198 - .L_197)
.L_197:
        /*0004*/ 	.word	0x00000082


	//----- nvinfo : EIATTR_SPARSE_MMA_MASK
	.align		4
.L_198:
        /*0008*/ 	.byte	0x03, 0x50
        /*000a*/ 	.short	0x0000


	//----- nvinfo : EIATTR_MAXREG_COUNT
	.align		4
        /*000c*/ 	.byte	0x03, 0x1b
        /*000e*/ 	.short	0x00ff


	//----- nvinfo : EIATTR_MERCURY_ISA_VERSION
	.align		4
        /*0010*/ 	.byte	0x03, 0x5f
        /*0012*/ 	.short	0x0101


	//----- nvinfo : EIATTR_VRC_CTA_INIT_COUNT
	.align		4
        /*0014*/ 	.byte	0x02, 0x4a
	.zero		1
	.zero		1


	//----- nvinfo : EIATTR_EXIT_INSTR_OFFSETS
	.align		4
        /*0018*/ 	.byte	0x04, 0x1c
        /*001a*/ 	.short	(.L_200 - .L_199)


	//   ....[0]....
.L_199:
        /*001c*/ 	.word	0x00000010


	//----- nvinfo : EIATTR_SW_WAR
	.align		4
.L_200:
        /*0020*/ 	.byte	0x04, 0x36
        /*0022*/ 	.short	(.L_202 - .L_201)
.L_201:
        /*0024*/ 	.word	0x00000008
.L_202:


//--------------------- .nv.info._Z17merge_pair_kernelPiS_ii --------------------------
	.section	.nv.info._Z17merge_pair_kernelPiS_ii,"",@"SHT_CUDA_INFO"
	.sectionflags	@""
	.align	4


	//----- nvinfo : EIATTR_CUDA_API_VERSION
	.align		4
        /*0000*/ 	.byte	0x04, 0x37
        /*0002*/ 	.short	(.L_204 - .L_203)
.L_203:
        /*0004*/ 	.word	0x00000082


	//----- nvinfo : EIATTR_KPARAM_INFO
	.align		4
.L_204:
        /*0008*/ 	.byte	0x04, 0x17
        /*000a*/ 	.short	(.L_206 - .L_205)
.L_205:
        /*000c*/ 	.word	0x00000000
        /*0010*/ 	.short	0x0003
        /*0012*/ 	.short	0x0014
        /*0014*/ 	.byte	0x00, 0xf0, 0x11, 0x00


	//----- nvinfo : EIATTR_KPARAM_INFO
	.align		4
.L_206:
        /*0018*/ 	.byte	0x04, 0x17
        /*001a*/ 	.short	(.L_208 - .L_207)
.L_207:
        /*001c*/ 	.word	0x00000000
        /*0020*/ 	.short	0x0002
        /*0022*/ 	.short	0x0010
        /*0024*/ 	.byte	0x00, 0xf0, 0x11, 0x00


	//----- nvinfo : EIATTR_KPARAM_INFO
	.align		4
.L_208:
        /*0028*/ 	.byte	0x04, 0x17
        /*002a*/ 	.short	(.L_210 - .L_209)
.L_209:
        /*002c*/ 	.word	0x00000000
        /*0030*/ 	.short	0x0001
        /*0032*/ 	.short	0x0008
        /*0034*/ 	.byte	0x00, 0xf5, 0x21, 0x00


	//----- nvinfo : EIATTR_KPARAM_INFO
	.align		4
.L_210:
        /*0038*/ 	.byte	0x04, 0x17
        /*003a*/ 	.short	(.L_212 - .L_211)
.L_211:
        /*003c*/ 	.word	0x00000000
        /*0040*/ 	.short	0x0000
        /*0042*/ 	.short	0x0000
        /*0044*/ 	.byte	0x00, 0xf5, 0x21, 0x00


	//----- nvinfo : EIATTR_SPARSE_MMA_MASK
	.align		4
.L_212:
        /*0048*/ 	.byte	0x03, 0x50
        /*004a*/ 	.short	0x0000


	//----- nvinfo : EIATTR_MAXREG_COUNT
	.align		4
        /*004c*/ 	.byte	0x03, 0x1b
        /*004e*/ 	.short	0x00ff


	//----- nvinfo : EIATTR_MERCURY_ISA_VERSION
	.align		4
        /*0050*/ 	.byte	0x03, 0x5f
        /*0052*/ 	.short	0x0101


	//----- nvinfo : EIATTR_VRC_CTA_INIT_COUNT
	.align		4
        /*0054*/ 	.byte	0x02, 0x4a
	.zero		1
	.zero		1


	//----- nvinfo : EIATTR_EXIT_INSTR_OFFSETS
	.align		4
        /*0058*/ 	.byte	0x04, 0x1c
        /*005a*/ 	.short	(.L_214 - .L_213)


	//   ....[0]....
.L_213:
        /*005c*/ 	.word	0x000000a0


	//   ....[1]....
        /*0060*/ 	.word	0x00000a90


	//   ....[2]....
        /*0064*/ 	.word	0x00000bb0


	//   ....[3]....
        /*0068*/ 	.word	0x000011b0


	//   ....[4]....
        /*006c*/ 	.word	0x000012b0


	//----- nvinfo : EIATTR_CBANK_PARAM_SIZE
	.align		4
.L_214:
        /*0070*/ 	.byte	0x03, 0x19
        /*0072*/ 	.short	0x0018


	//----- nvinfo : EIATTR_PARAM_CBANK
	.align		4
        /*0074*/ 	.byte	0x04, 0x0a
        /*0076*/ 	.short	(.L_216 - .L_215)
	.align		4
.L_215:
        /*0078*/ 	.word	index@(.nv.constant0._Z17merge_pair_kernelPiS_ii)
        /*007c*/ 	.short	0x0380
        /*007e*/ 	.short	0x0018


	//----- nvinfo : EIATTR_SW_WAR
	.align		4
.L_216:
        /*0080*/ 	.byte	0x04, 0x36
        /*0082*/ 	.short	(.L_218 - .L_217)
.L_217:
        /*0084*/ 	.word	0x00000008
.L_218:


//--------------------- .nv.info._Z18bitonic_block_sortPii --------------------------
	.section	.nv.info._Z18bitonic_block_sortPii,"",@"SHT_CUDA_INFO"
	.sectionflags	@""
	.align	4


	//----- nvinfo : EIATTR_CUDA_API_VERSION
	.align		4
        /*0000*/ 	.byte	0x04, 0x37
        /*0002*/ 	.short	(.L_220 - .L_219)
.L_219:
        /*0004*/ 	.word	0x00000082


	//----- nvinfo : EIATTR_KPARAM_INFO
	.align		4
.L_220:
        /*0008*/ 	.byte	0x04, 0x17
        /*000a*/ 	.short	(.L_222 - .L_221)
.L_221:
        /*000c*/ 	.word	0x00000000
        /*0010*/ 	.short	0x0001
        /*0012*/ 	.short	0x0008
        /*0014*/ 	.byte	0x00, 0xf0, 0x11, 0x00


	//----- nvinfo : EIATTR_KPARAM_INFO
	.align		4
.L_222:
        /*0018*/ 	.byte	0x04, 0x17
        /*001a*/ 	.short	(.L_224 - .L_223)
.L_223:
        /*001c*/ 	.word	0x00000000
        /*0020*/ 	.short	0x0000
        /*0022*/ 	.short	0x0000
        /*0024*/ 	.byte	0x00, 0xf5, 0x21, 0x00


	//----- nvinfo : EIATTR_SPARSE_MMA_MASK
	.align		4
.L_224:
        /*0028*/ 	.byte	0x03, 0x50
        /*002a*/ 	.short	0x0000


	//----- nvinfo : EIATTR_MAXREG_COUNT
	.align		4
        /*002c*/ 	.byte	0x03, 0x1b
        /*002e*/ 	.short	0x00ff


	//----- nvinfo : EIATTR_NUM_BARRIERS
	.align		4
        /*0030*/ 	.byte	0x02, 0x4c
        /*0032*/ 	.byte	0x01
	.zero		1


	//----- nvinfo : EIATTR_MERCURY_ISA_VERSION
	.align		4
        /*0034*/ 	.byte	0x03, 0x5f
        /*0036*/ 	.short	0x0101


	//----- nvinfo : EIATTR_VRC_CTA_INIT_COUNT
	.align		4
        /*0038*/ 	.byte	0x02, 0x4a
	.zero		1
	.zero		1


	//----- nvinfo : EIATTR_EXIT_INSTR_OFFSETS
	.align		4
        /*003c*/ 	.byte	0x04, 0x1c
        /*003e*/ 	.short	(.L_226 - .L_225)


	//   ....[0]....
.L_225:
        /*0040*/ 	.word	0x00000370


	//   ....[1]....
        /*0044*/ 	.word	0x000003a0


	//----- nvinfo : EIATTR_CRS_STACK_SIZE
	.align		4
.L_226:
        /*0048*/ 	.byte	0x04, 0x1e
        /*004a*/ 	.short	(.L_228 - .L_227)
.L_227:
        /*004c*/ 	.word	0x00000000


	//----- nvinfo : EIATTR_CBANK_PARAM_SIZE
	.align		4
.L_228:
        /*0050*/ 	.byte	0x03, 0x19
        /*0052*/ 	.short	0x000c


	//----- nvinfo : EIATTR_PARAM_CBANK
	.align		4
        /*0054*/ 	.byte	0x04, 0x0a
        /*0056*/ 	.short	(.L_230 - .L_229)
	.align		4
.L_229:
        /*0058*/ 	.word	index@(.nv.constant0._Z18bitonic_block_sortPii)
        /*005c*/ 	.short	0x0380
        /*005e*/ 	.short	0x000c


	//----- nvinfo : EIATTR_SW_WAR
	.align		4
.L_230:
        /*0060*/ 	.byte	0x04, 0x36
        /*0062*/ 	.short	(.L_232 - .L_231)
.L_231:
        /*0064*/ 	.word	0x00000008
.L_232:


//--------------------- .nv.callgraph             --------------------------
	.section	.nv.callgraph,"",@"SHT_CUDA_CALLGRAPH"
	.align	4
	.sectionentsize	8
	.align		4
        /*0000*/ 	.word	0x00000000
	.align		4
        /*0004*/ 	.word	0xffffffff
	.align		4
        /*0008*/ 	.word	0x00000000
	.align		4
        /*000c*/ 	.word	0xfffffffe
	.align		4
        /*0010*/ 	.word	0x00000000
	.align		4
        /*0014*/ 	.word	0xfffffffd
	.align		4
        /*0018*/ 	.word	0x00000000
	.align		4
        /*001c*/ 	.word	0xfffffffc


//--------------------- .nv.constant4             --------------------------
	.section	.nv.constant4,"a",@progbits
	.align	8
	.align		8
.nv.constant4:
        /*0000*/ 	.dword	_ZN34_INTERNAL_e4904e37_4_k_cu_ec2063a44cuda3std3__45__cpo5beginE
	.align		8
        /*0008*/ 	.dword	_ZN34_INTERNAL_e4904e37_4_k_cu_ec2063a44cuda3std3__45__cpo3endE
	.align		8
        /*0010*/ 	.dword	_ZN34_INTERNAL_e4904e37_4_k_cu_ec2063a44cuda3std3__45__cpo6cbeginE
	.align		8
        /*0018*/ 	.dword	_ZN34_INTERNAL_e4904e37_4_k_cu_ec2063a44cuda3std3__45__cpo4cendE
	.align		8
        /*0020*/ 	.dword	_ZN34_INTERNAL_e4904e37_4_k_cu_ec2063a44cuda3std3__45__cpo6rbeginE
	.align		8
        /*0028*/ 	.dword	_ZN34_INTERNAL_e4904e37_4_k_cu_ec2063a44cuda3std3__45__cpo4rendE
	.align		8
        /*0030*/ 	.dword	_ZN34_INTERNAL_e4904e37_4_k_cu_ec2063a44cuda3std3__45__cpo7crbeginE
	.align		8
        /*0038*/ 	.dword	_ZN34_INTERNAL_e4904e37_4_k_cu_ec2063a44cuda3std3__45__cpo5crendE
	.align		8
        /*0040*/ 	.dword	_ZN34_INTERNAL_e4904e37_4_k_cu_ec2063a44cuda3std3__436_GLOBAL__N__e4904e37_4_k_cu_ec2063a46ignoreE
	.align		8
        /*0048*/ 	.dword	_ZN34_INTERNAL_e4904e37_4_k_cu_ec2063a44cuda3std3__419piecewise_constructE
	.align		8
        /*0050*/ 	.dword	_ZN34_INTERNAL_e4904e37_4_k_cu_ec2063a44cuda3std3__48in_placeE
	.align		8
        /*0058*/ 	.dword	_ZN34_INTERNAL_e4904e37_4_k_cu_ec2063a44cuda3std3__420unreachable_sentinelE
	.align		8
        /*0060*/ 	.dword	_ZN34_INTERNAL_e4904e37_4_k_cu_ec2063a44cuda3std3__47nulloptE
	.align		8
        /*0068*/ 	.dword	_ZN34_INTERNAL_e4904e37_4_k_cu_ec2063a44cuda3std3__48unexpectE
	.align		8
        /*0070*/ 	.dword	_ZN34_INTERNAL_e4904e37_4_k_cu_ec2063a44cuda3std6ranges3__45__cpo4swapE
	.align		8
        /*0078*/ 	.dword	_ZN34_INTERNAL_e4904e37_4_k_cu_ec2063a44cuda3std6ranges3__45__cpo9iter_moveE
	.align		8
        /*0080*/ 	.dword	_ZN34_INTERNAL_e4904e37_4_k_cu_ec2063a44cuda3std6ranges3__45__cpo5beginE
	.align		8
        /*0088*/ 	.dword	_ZN34_INTERNAL_e4904e37_4_k_cu_ec2063a44cuda3std6ranges3__45__cpo3endE
	.align		8
        /*0090*/ 	.dword	_ZN34_INTERNAL_e4904e37_4_k_cu_ec2063a44cuda3std6ranges3__45__cpo6cbeginE
	.align		8
        /*0098*/ 	.dword	_ZN34_INTERNAL_e4904e37_4_k_cu_ec2063a44cuda3std6ranges3__45__cpo4cendE
	.align		8
        /*00a0*/ 	.dword	_ZN34_INTERNAL_e4904e37_4_k_cu_ec2063a44cuda3std6ranges3__45__cpo7advanceE
	.align		8
        /*00a8*/ 	.dword	_ZN34_INTERNAL_e4904e37_4_k_cu_ec2063a44cuda3std6ranges3__45__cpo9iter_swapE
	.align		8
        /*00b0*/ 	.dword	_ZN34_INTERNAL_e4904e37_4_k_cu_ec2063a44cuda3std6ranges3__45__cpo4nextE
	.align		8
        /*00b8*/ 	.dword	_ZN34_INTERNAL_e4904e37_4_k_cu_ec2063a44cuda3std6ranges3__45__cpo4prevE
	.align		8
        /*00c0*/ 	.dword	_ZN34_INTERNAL_e4904e37_4_k_cu_ec2063a44cuda3std6ranges3__45__cpo4dataE
	.align		8
        /*00c8*/ 	.dword	_ZN34_INTERNAL_e4904e37_4_k_cu_ec2063a44cuda3std6ranges3__45__cpo5cdataE
	.align		8
        /*00d0*/ 	.dword	_ZN34_INTERNAL_e4904e37_4_k_cu_ec2063a44cuda3std6ranges3__45__cpo4sizeE
	.align		8
        /*00d8*/ 	.dword	_ZN34_INTERNAL_e4904e37_4_k_cu_ec2063a44cuda3std6ranges3__45__cpo5ssizeE
	.align		8
        /*00e0*/ 	.dword	_ZN34_INTERNAL_e4904e37_4_k_cu_ec2063a44cuda3std6ranges3__45__cpo8distanceE
	.align		8
        /*00e8*/ 	.dword	_ZN34_INTERNAL_e4904e37_4_k_cu_ec2063a46thrust24THRUST_300001_SM_1000_NS8cuda_cub3parE
	.align		8
        /*00f0*/ 	.dword	_ZN34_INTERNAL_e4904e37_4_k_cu_ec2063a46thrust24THRUST_300001_SM_1000_NS8cuda_cub10par_nosyncE
	.align		8
        /*00f8*/ 	.dword	_ZN34_INTERNAL_e4904e37_4_k_cu_ec2063a46thrust24THRUST_300001_SM_1000_NS6system6detail10sequential3seqE
	.align		8
        /*0100*/ 	.dword	_ZN34_INTERNAL_e4904e37_4_k_cu_ec2063a46thrust24THRUST_300001_SM_1000_NS6system3cpp3parE
	.align		8
        /*0108*/ 	.dword	_ZN34_INTERNAL_e4904e37_4_k_cu_ec2063a46thrust24THRUST_300001_SM_1000_NS12placeholders2_1E
	.align		8
        /*0110*/ 	.dword	_ZN34_INTERNAL_e4904e37_4_k_cu_ec2063a46thrust24THRUST_300001_SM_1000_NS12placeholders2_2E
	.align		8
        /*0118*/ 	.dword	_ZN34_INTERNAL_e4904e37_4_k_cu_ec2063a46thrust24THRUST_300001_SM_1000_NS12placeholders2_3E
	.align		8
        /*0120*/ 	.dword	_ZN34_INTERNAL_e4904e37_4_k_cu_ec2063a46thrust24THRUST_300001_SM_1000_NS12placeholders2_4E
	.align		8
        /*0128*/ 	.dword	_ZN34_INTERNAL_e4904e37_4_k_cu_ec2063a46thrust24THRUST_300001_SM_1000_NS12placeholders2_5E
	.align		8
        /*0130*/ 	.dword	_ZN34_INTERNAL_e4904e37_4_k_cu_ec2063a46thrust24THRUST_300001_SM_1000_NS12placeholders2_6E
	.align		8
        /*0138*/ 	.dword	_ZN34_INTERNAL_e4904e37_4_k_cu_ec2063a46thrust24THRUST_300001_SM_1000_NS12placeholders2_7E
	.align		8
        /*0140*/ 	.dword	_ZN34_INTERNAL_e4904e37_4_k_cu_ec2063a46thrust24THRUST_300001_SM_1000_NS12placeholders2_8E
	.align		8
        /*0148*/ 	.dword	_ZN34_INTERNAL_e4904e37_4_k_cu_ec2063a46thrust24THRUST_300001_SM_1000_NS12placeholders2_9E
	.align		8
        /*0150*/ 	.dword	_ZN34_INTERNAL_e4904e37_4_k_cu_ec2063a46thrust24THRUST_300001_SM_1000_NS12placeholders3_10E
	.align		8
        /*0158*/ 	.dword	_ZN34_INTERNAL_e4904e37_4_k_cu_ec2063a46thrust24THRUST_300001_SM_1000_NS3seqE
	.align		8
        /*0160*/ 	.dword	_ZN34_INTERNAL_e4904e37_4_k_cu_ec2063a46thrust24THRUST_300001_SM_1000_NS6deviceE


//--------------------- .text._ZN3cub18CUB_300001_SM_10006detail10radix_sort29DeviceRadixSortOnesweepKernelINS1_5radix10policy_hubIiNS0_8NullTypeEyE10Policy1000ELNS0_9SortOrderE0EiS6_yiiNS1_21identity_decomposer_tEEEvPT5_SC_PT3_PKSD_PT1_PKSH_PT2_PKSL_T4_iiT6_ --------------------------
	.section	.text._ZN3cub18CUB_300001_SM_10006detail10radix_sort29DeviceRadixSortOnesweepKernelINS1_5radix10policy_hubIiNS0_8NullTypeEyE10Policy1000ELNS0_9SortOrderE0EiS6_yiiNS1_21identity_decomposer_tEEEvPT5_SC_PT3_PKSD_PT1_PKSH_PT2_PKSL_T4_iiT6_,"ax",@progbits
	.align	128
        .global         _ZN3cub18CUB_300001_SM_10006detail10radix_sort29DeviceRadixSortOnesweepKernelINS1_5radix10policy_hubIiNS0_8NullTypeEyE10Policy1000ELNS0_9SortOrderE0EiS6_yiiNS1_21identity_decomposer_tEEEvPT5_SC_PT3_PKSD_PT1_PKSH_PT2_PKSL_T4_iiT6_
        .type           _ZN3cub18CUB_300001_SM_10006detail10radix_sort29DeviceRadixSortOnesweepKernelINS1_5radix10policy_hubIiNS0_8NullTypeEyE10Policy1000ELNS0_9SortOrderE0EiS6_yiiNS1_21identity_decomposer_tEEEvPT5_SC_PT3_PKSD_PT1_PKSH_PT2_PKSL_T4_iiT6_,@function
        .size           _ZN3cub18CUB_300001_SM_10006detail10radix_sort29DeviceRadixSortOnesweepKernelINS1_5radix10policy_hubIiNS0_8NullTypeEyE10Policy1000ELNS0_9SortOrderE0EiS6_yiiNS1_21identity_decomposer_tEEEvPT5_SC_PT3_PKSD_PT1_PKSH_PT2_PKSL_T4_iiT6_,(.L_x_247 - _ZN3cub18CUB_300001_SM_10006detail10radix_sort29DeviceRadixSortOnesweepKernelINS1_5radix10policy_hubIiNS0_8NullTypeEyE10Policy1000ELNS0_9SortOrderE0EiS6_yiiNS1_21identity_decomposer_tEEEvPT5_SC_PT3_PKSD_PT1_PKSH_PT2_PKSL_T4_iiT6_)
        .other          _ZN3cub18CUB_300001_SM_10006detail10radix_sort29DeviceRadixSortOnesweepKernelINS1_5radix10policy_hubIiNS0_8NullTypeEyE10Policy1000ELNS0_9SortOrderE0EiS6_yiiNS1_21identity_decomposer_tEEEvPT5_SC_PT3_PKSD_PT1_PKSH_PT2_PKSL_T4_iiT6_,@"STO_CUDA_ENTRY STV_DEFAULT"
_ZN3cub18CUB_300001_SM_10006detail10radix_sort29DeviceRadixSortOnesweepKernelINS1_5radix10policy_hubIiNS0_8NullTypeEyE10Policy1000ELNS0_9SortOrderE0EiS6_yiiNS1_21identity_decomposer_tEEEvPT5_SC_PT3_PKSD_PT1_PKSH_PT2_PKSL_T4_iiT6_:
.text._ZN3cub18CUB_300001_SM_10006detail10radix_sort29DeviceRadixSortOnesweepKernelINS1_5radix10policy_hubIiNS0_8NullTypeEyE10Policy1000ELNS0_9SortOrderE0EiS6_yiiNS1_21identity_decomposer_tEEEvPT5_SC_PT3_PKSD_PT1_PKSH_PT2_PKSL_T4_iiT6_:
[----:B------:R-:W-:Y:S01]  /*0000*/  LDC R1, c[0x0][0x37c] ;  /* 0x0000df00ff017b82 */ /* 0x000fe20000000800 */
[----:B------:R-:W0:Y:S01]  /*0010*/  S2R R3, SR_TID.X ;  /* 0x0000000000037919 */ /* 0x000e220000002100 */
[----:B------:R-:W1:Y:S01]  /*0020*/  LDCU.64 UR8, c[0x0][0x358] ;  /* 0x00006b00ff0877ac */ /* 0x000e620008000a00 */
[----:B------:R-:W-:Y:S01]  /*0030*/  BSSY.RECONVERGENT B0, `(.L_x_0) ;  /* 0x000000a000007945 */ /* 0x000fe20003800200 */
[----:B0-----:R-:W-:-:S13]  /*0040*/  ISETP.NE.AND P0, PT, R3, RZ, PT ;  /* 0x000000ff0300720c */ /* 0x001fda0003f05270 */
[----:B-1----:R-:W-:Y:S05]  /*0050*/  @P0 BRA `(.L_x_1) ;  /* 0x00000000001c0947 */ /* 0x002fea0003800000 */
[----:B------:R-:W0:Y:S01]  /*0060*/  LDC.64 R4, c[0x0][0x388] ;  /* 0x0000e200ff047b82 */ /* 0x000e220000000a00 */
[----:B------:R-:W-:-:S05]  /*0070*/  IMAD.MOV.U32 R7, RZ, RZ, 0x1 ;  /* 0x00000001ff077424 */ /* 0x000fca00078e00ff */
[----:B0-----:R-:W2:Y:S02]  /*0080*/  ATOMG.E.ADD.STRONG.GPU PT, R4, desc[UR8][R4.64], R7 ;  /* 0x80000007040479a8 */ /* 0x001ea400081ef108 */
[----:B------:R-:W0:Y:S01]  /*0090*/  S2UR UR5, SR_CgaCtaId ;  /* 0x00000000000579c3 */ /* 0x000e220000008800 */
[----:B------:R-:W-:Y:S02]  /*00a0*/  UMOV UR4, 0x400 ;  /* 0x0000040000047882 */ /* 0x000fe40000000000 */
[----:B0-----:R-:W-:-:S09]  /*00b0*/  ULEA UR4, UR5, UR4, 0x18 ;  /* 0x0000000405047291 */ /* 0x001fd2000f8ec0ff */
[----:B--2---:R0:W-:Y:S03]  /*00c0*/  STS [UR4+0x7200], R4 ;  /* 0x00720004ff007988 */ /* 0x0041e60008000804 */
.L_x_1:
[----:B------:R-:W-:Y:S05]  /*00d0*/  BSYNC.RECONVERGENT B0 ;  /* 0x0000000000007941 */ /* 0x000fea0003800200 */
.L_x_0:
[----:B------:R-:W1:Y:S08]  /*00e0*/  S2UR UR5, SR_CgaCtaId ;  /* 0x00000000000579c3 */ /* 0x000e700000008800 */
[----:B------:R-:W-:Y:S06]  /*00f0*/  BAR.SYNC.DEFER_BLOCKING 0x0 ;  /* 0x0000000000007b1d */ /* 0x000fec0000010000 */
[----:B------:R-:W-:Y:S01]  /*0100*/  UMOV UR4, 0x400 ;  /* 0x0000040000047882 */ /* 0x000fe20000000000 */
[----:B------:R-:W2:Y:S01]  /*0110*/  S2R R46, SR_LANEID ;  /* 0x00000000002e7919 */ /* 0x000ea20000000000 */
[----:B-1----:R-:W-:Y:S01]  /*0120*/  ULEA UR4, UR5, UR4, 0x18 ;  /* 0x0000000405047291 */ /* 0x002fe2000f8ec0ff */
[----:B------:R-:W1:Y:S08]  /*0130*/  LDCU UR5, c[0x0][0x3c0] ;  /* 0x00007800ff0577ac */ /* 0x000e700008000800 */
[----:B------:R-:W3:Y:S02]  /*0140*/  LDS R0, [UR4+0x7200] ;  /* 0x00720004ff007984 */ /* 0x000ee40008000800 */
[----:B---3--:R-:W-:-:S13]  /*0150*/  R2UR UR7, R0 ;  /* 0x00000000000772ca */ /* 0x008fda00000e0000 */
[----:B------:R-:W-:-:S04]  /*0160*/  UIMAD UR6, UR7, 0x1c80, URZ ;  /* 0x00001c80070678a4 */ /* 0x000fc8000f8e02ff */
[----:B------:R-:W-:Y:S02]  /*0170*/  UIADD3 UR10, UPT, UPT, UR6, 0x1c80, URZ ;  /* 0x00001c80060a7890 */ /* 0x000fe4000fffe0ff */
[----:B------:R-:W-:Y:S02]  /*0180*/  USHF.R.S32.HI UR11, URZ, 0x1f, UR6 ;  /* 0x0000001fff0b7899 */ /* 0x000fe40008011406 */
[----:B-1----:R-:W-:-:S09]  /*0190*/  UISETP.GT.AND UP0, UPT, UR10, UR5, UPT ;  /* 0x000000050a00728c */ /* 0x002fd2000bf04270 */
[----:B--2---:R-:W-:Y:S05]  /*01a0*/  BRA.U UP0, `(.L_x_2) ;  /* 0x0000000100707547 */ /* 0x004fea000b800000 */
[----:B------:R-:W0:Y:S01]  /*01b0*/  LDCU.64 UR12, c[0x0][0x3a8] ;  /* 0x00007500ff0c77ac */ /* 0x000e220008000a00 */
[C---:B------:R-:W-:Y:S02]  /*01c0*/  LOP3.LUT R0, R3.reuse, 0x1f, RZ, 0xc0, !PT ;  /* 0x0000001f03007812 */ /* 0x040fe400078ec0ff */
[----:B------:R-:W-:-:S05]  /*01d0*/  LOP3.LUT R5, R3, 0x3e0, RZ, 0xc0, !PT ;  /* 0x000003e003057812 */ /* 0x000fca00078ec0ff */
[----:B------:R-:W-:-:S05]  /*01e0*/  IMAD R0, R5, 0x13, R0 ;  /* 0x0000001305007824 */ /* 0x000fca00078e0200 */
[----:B------:R-:W-:-:S05]  /*01f0*/  IADD3 R0, P0, PT, R0, UR6, RZ ;  /* 0x0000000600007c10 */ /* 0x000fca000ff1e0ff */
[----:B------:R-:W-:Y:S01]  /*0200*/  IMAD.X R5, RZ, RZ, UR11, P0 ;  /* 0x0000000bff057e24 */ /* 0x000fe200080e06ff */
[----:B0-----:R-:W-:-:S04]  /*0210*/  LEA R4, P0, R0, UR12, 0x2 ;  /* 0x0000000c00047c11 */ /* 0x001fc8000f8010ff */
[----:B------:R-:W-:-:S05]  /*0220*/  LEA.HI.X R5, R0, UR13, R5, 0x2, P0 ;  /* 0x0000000d00057c11 */ /* 0x000fca00080f1405 */
[----:B------:R0:W5:Y:S04]  /*0230*/  LDG.E R44, desc[UR8][R4.64] ;  /* 0x00000008042c7981 */ /* 0x000168000c1e1900 */
        /* <DEDUP_REMOVED lines=17> */
[----:B------:R0:W5:Y:S01]  /*0350*/  LDG.E R24, desc[UR8][R4.64+0x900] ;  /* 0x0009000804187981 */ /* 0x000162000c1e1900 */
[----:B------:R-:W-:Y:S05]  /*0360*/  BRA `(.L_x_3) ;  /* 0x0000000400507947 */ /* 0x000fea0003800000 */
.L_x_2:
[C---:B------:R-:W-:Y:S01]  /*0370*/  LOP3.LUT R0, R3.reuse, 0x1f, RZ, 0xc0, !PT ;  /* 0x0000001f03007812 */ /* 0x040fe200078ec0ff */
[----:B------:R-:W1:Y:S01]  /*0380*/  LDCU.64 UR12, c[0x0][0x3a8] ;  /* 0x00007500ff0c77ac */ /* 0x000e620008000a00 */
[----:B------:R-:W-:Y:S01]  /*0390*/  LOP3.LUT R5, R3, 0x3e0, RZ, 0xc0, !PT ;  /* 0x000003e003057812 */ /* 0x000fe200078ec0ff */
[----:B------:R-:W-:Y:S01]  /*03a0*/  IMAD.MOV.U32 R44, RZ, RZ, 0x7fffffff ;  /* 0x7fffffffff2c7424 */ /* 0x000fe200078e00ff */
[----:B------:R-:W-:Y:S01]  /*03b0*/  UIADD3 UR5, UPT, UPT, -UR6, UR5, URZ ;  /* 0x0000000506057290 */ /* 0x000fe2000fffe1ff */
[----:B------:R-:W-:Y:S02]  /*03c0*/  IMAD.MOV.U32 R42, RZ, RZ, 0x7fffffff ;  /* 0x7fffffffff2a7424 */ /* 0x000fe400078e00ff */
[----:B------:R-:W-:Y:S02]  /*03d0*/  IMAD R7, R5, 0x13, R0 ;  /* 0x0000001305077824 */ /* 0x000fe400078e0200 */
[----:B------:R-:W-:Y:S02]  /*03e0*/  IMAD.MOV.U32 R43, RZ, RZ, 0x7fffffff ;  /* 0x7fffffffff2b7424 */ /* 0x000fe400078e00ff */
[C---:B------:R-:W-:Y:S01]  /*03f0*/  VIADD R0, R7.reuse, 0x20 ;  /* 0x0000002007007836 */ /* 0x040fe20000000000 */
[C---:B------:R-:W-:Y:S01]  /*0400*/  ISETP.GE.AND P1, PT, R7.reuse, UR5, PT ;  /* 0x0000000507007c0c */ /* 0x040fe2000bf26270 */
[----:B------:R-:W-:-:S02]  /*0410*/  VIADD R5, R7, 0x60 ;  /* 0x0000006007057836 */ /* 0x000fc40000000000 */
[C---:B0-----:R-:W-:Y:S01]  /*0420*/  VIADD R4, R7.reuse, 0x40 ;  /* 0x0000004007047836 */ /* 0x041fe20000000000 */
[----:B------:R-:W-:Y:S01]  /*0430*/  ISETP.GE.AND P2, PT, R0, UR5, PT ;  /* 0x0000000500007c0c */ /* 0x000fe2000bf46270 */
[C---:B------:R-:W-:Y:S01]  /*0440*/  VIADD R8, R7.reuse, 0xa0 ;  /* 0x000000a007087836 */ /* 0x040fe20000000000 */
[C---:B------:R-:W-:Y:S01]  /*0450*/  IADD3 R0, P0, PT, R7.reuse, UR6, RZ ;  /* 0x0000000607007c10 */ /* 0x040fe2000ff1e0ff */
[----:B------:R-:W-:Y:S01]  /*0460*/  VIADD R6, R7, 0x80 ;  /* 0x0000008007067836 */ /* 0x000fe20000000000 */
[----:B------:R-:W-:Y:S01]  /*0470*/  ISETP.GE.AND P4, PT, R5, UR5, PT ;  /* 0x0000000505007c0c */ /* 0x000fe2000bf86270 */
[----:B------:R-:W-:Y:S01]  /*0480*/  VIADD R9, R7, 0xc0 ;  /* 0x000000c007097836 */ /* 0x000fe20000000000 */
[----:B------:R-:W-:Y:S01]  /*0490*/  ISETP.GE.AND P3, PT, R4, UR5, PT ;  /* 0x0000000504007c0c */ /* 0x000fe2000bf66270 */
[----:B------:R-:W-:Y:S01]  /*04a0*/  IMAD.X R5, RZ, RZ, UR11, P0 ;  /* 0x0000000bff057e24 */ /* 0x000fe200080e06ff */
[----:B-1----:R-:W-:Y:S02]  /*04b0*/  LEA R4, P0, R0, UR12, 0x2 ;  /* 0x0000000c00047c11 */ /* 0x002fe4000f8010ff */
[----:B------:R-:W-:-:S02]  /*04c0*/  ISETP.GE.AND P6, PT, R8, UR5, PT ;  /* 0x0000000508007c0c */ /* 0x000fc4000bfc6270 */
[----:B------:R-:W-:Y:S01]  /*04d0*/  LEA.HI.X R5, R0, UR13, R5, 0x2, P0 ;  /* 0x0000000d00057c11 */ /* 0x000fe200080f1405 */
[----:B------:R-:W-:Y:S01]  /*04e0*/  VIADD R0, R7, 0xe0 ;  /* 0x000000e007007836 */ /* 0x000fe20000000000 */
[----:B------:R-:W-:Y:S01]  /*04f0*/  ISETP.GE.AND P5, PT, R6, UR5, PT ;  /* 0x0000000506007c0c */ /* 0x000fe2000bfa6270 */
[----:B------:R-:W-:Y:S01]  /*0500*/  IMAD.MOV.U32 R8, RZ, RZ, 0x7fffffff ;  /* 0x7fffffffff087424 */ /* 0x000fe200078e00ff */
[----:B------:R-:W-:Y:S01]  /*0510*/  ISETP.GE.AND P0, PT, R9, UR5, PT ;  /* 0x0000000509007c0c */ /* 0x000fe2000bf06270 */
[----:B------:R1:W5:Y:S01]  /*0520*/  @!P1 LDG.E R44, desc[UR8][R4.64] ;  /* 0x00000008042c9981 */ /* 0x000362000c1e1900 */
[----:B------:R-:W-:Y:S01]  /*0530*/  ISETP.GE.AND P1, PT, R0, UR5, PT ;  /* 0x0000000500007c0c */ /* 0x000fe2000bf26270 */
[C---:B------:R-:W-:Y:S02]  /*0540*/  VIADD R0, R7.reuse, 0x120 ;  /* 0x0000012007007836 */ /* 0x040fe40000000000 */
[----:B------:R1:W5:Y:S01]  /*0550*/  @!P3 LDG.E R42, desc[UR8][R4.64+0x100] ;  /* 0x00010008042ab981 */ /* 0x000362000c1e1900 */
[----:B------:R-:W-:-:S02]  /*0560*/  VIADD R6, R7, 0x100 ;  /* 0x0000010007067836 */ /* 0x000fc40000000000 */
[----:B------:R-:W-:Y:S01]  /*0570*/  ISETP.GE.AND P3, PT, R0, UR5, PT ;  /* 0x0000000500007c0c */ /* 0x000fe2000bf66270 */
[----:B------:R-:W-:Y:S01]  /*0580*/  VIADD R0, R7, 0x140 ;  /* 0x0000014007007836 */ /* 0x000fe20000000000 */
[----:B------:R1:W5:Y:S01]  /*0590*/  @!P4 LDG.E R8, desc[UR8][R4.64+0x180] ;  /* 0x000180080408c981 */ /* 0x000362000c1e1900 */
[----:B------:R-:W-:-:S03]  /*05a0*/  IMAD.MOV.U32 R10, RZ, RZ, 0x7fffffff ;  /* 0x7fffffffff0a7424 */ /* 0x000fc600078e00ff */
[----:B------:R-:W-:Y:S01]  /*05b0*/  ISETP.GE.AND P4, PT, R0, UR5, PT ;  /* 0x0000000500007c0c */ /* 0x000fe2000bf86270 */
[C---:B------:R-:W-:Y:S01]  /*05c0*/  VIADD R0, R7.reuse, 0x180 ;  /* 0x0000018007007836 */ /* 0x040fe20000000000 */
[----:B------:R1:W5:Y:S01]  /*05d0*/  @!P2 LDG.E R43, desc[UR8][R4.64+0x80] ;  /* 0x00008008042ba981 */ /* 0x000362000c1e1900 */
[----:B------:R-:W-:Y:S01]  /*05e0*/  ISETP.GE.AND P2, PT, R6, UR5, PT ;  /* 0x0000000506007c0c */ /* 0x000fe2000bf46270 */
[----:B------:R-:W-:Y:S02]  /*05f0*/  IMAD.MOV.U32 R12, RZ, RZ, 0x7fffffff ;  /* 0x7fffffffff0c7424 */ /* 0x000fe400078e00ff */
[----:B------:R1:W5:Y:S01]  /*0600*/  @!P6 LDG.E R10, desc[UR8][R4.64+0x280] ;  /* 0x00028008040ae981 */ /* 0x000362000c1e1900 */
[----:B------:R-:W-:Y:S01]  /*0610*/  ISETP.GE.AND P6, PT, R0, UR5, PT ;  /* 0x0000000500007c0c */ /* 0x000fe2000bfc6270 */
[C---:B------:R-:W-:Y:S02]  /*0620*/  VIADD R0, R7.reuse, 0x1a0 ;  /* 0x000001a007007836 */ /* 0x040fe40000000000 */
[----:B------:R-:W-:Y:S01]  /*0630*/  IMAD.MOV.U32 R9, RZ, RZ, 0x7fffffff ;  /* 0x7fffffffff097424 */ /* 0x000fe200078e00ff */
[----:B------:R1:W5:Y:S01]  /*0640*/  @!P0 LDG.E R12, desc[UR8][R4.64+0x300] ;  /* 0x00030008040c8981 */ /* 0x000362000c1e1900 */
[----:B------:R-:W-:Y:S01]  /*0650*/  VIADD R6, R7, 0x160 ;  /* 0x0000016007067836 */ /* 0x000fe20000000000 */
[----:B------:R-:W-:Y:S01]  /*0660*/  ISETP.GE.AND P0, PT, R0, UR5, PT ;  /* 0x0000000500007c0c */ /* 0x000fe2000bf06270 */
[----:B------:R-:W-:-:S02]  /*0670*/  IMAD.MOV.U32 R14, RZ, RZ, 0x7fffffff ;  /* 0x7fffffffff0e7424 */ /* 0x000fc400078e00ff */
[C---:B------:R-:W-:Y:S01]  /*0680*/  VIADD R0, R7.reuse, 0x1e0 ;  /* 0x000001e007007836 */ /* 0x040fe20000000000 */
[----:B------:R1:W5:Y:S01]  /*0690*/  @!P5 LDG.E R9, desc[UR8][R4.64+0x200] ;  /* 0x000200080409d981 */ /* 0x000362000c1e1900 */
[----:B------:R-:W-:Y:S01]  /*06a0*/  ISETP.GE.AND P5, PT, R6, UR5, PT ;  /* 0x0000000506007c0c */ /* 0x000fe2000bfa6270 */
[----:B------:R-:W-:Y:S02]  /*06b0*/  IMAD.MOV.U32 R13, RZ, RZ, 0x7fffffff ;  /* 0x7fffffffff0d7424 */ /* 0x000fe400078e00ff */
[----:B------:R1:W5:Y:S01]  /*06c0*/  @!P2 LDG.E R14, desc[UR8][R4.64+0x400] ;  /* 0x00040008040ea981 */ /* 0x000362000c1e1900 */
[----:B------:R-:W-:Y:S01]  /*06d0*/  IMAD.MOV.U32 R15, RZ, RZ, 0x7fffffff ;  /* 0x7fffffffff0f7424 */ /* 0x000fe200078e00ff */
[----:B------:R-:W-:Y:S01]  /*06e0*/  ISETP.GE.AND P2, PT, R0, UR5, PT ;  /* 0x0000000500007c0c */ /* 0x000fe2000bf46270 */
[C---:B------:R-:W-:Y:S01]  /*06f0*/  VIADD R6, R7.reuse, 0x1c0 ;  /* 0x000001c007067836 */ /* 0x040fe20000000000 */
[----:B------:R1:W5:Y:S01]  /*0700*/  @!P1 LDG.E R13, desc[UR8][R4.64+0x380] ;  /* 0x00038008040d9981 */ /* 0x000362000c1e1900 */
[----:B------:R-:W-:-:S02]  /*0710*/  VIADD R0, R7, 0x200 ;  /* 0x0000020007007836 */ /* 0x000fc40000000000 */
[----:B------:R-:W-:Y:S01]  /*0720*/  IMAD.MOV.U32 R16, RZ, RZ, 0x7fffffff ;  /* 0x7fffffffff107424 */ /* 0x000fe200078e00ff */
[----:B------:R1:W5:Y:S01]  /*0730*/  @!P3 LDG.E R15, desc[UR8][R4.64+0x480] ;  /* 0x00048008040fb981 */ /* 0x000362000c1e1900 */
[----:B------:R-:W-:Y:S01]  /*0740*/  IMAD.MOV.U32 R17, RZ, RZ, 0x7fffffff ;  /* 0x7fffffffff117424 */ /* 0x000fe200078e00ff */
[----:B------:R-:W-:Y:S01]  /*0750*/  ISETP.GE.AND P1, PT, R6, UR5, PT ;  /* 0x0000000506007c0c */ /* 0x000fe2000bf26270 */
[C---:B------:R-:W-:Y:S01]  /*0760*/  VIADD R6, R7.reuse, 0x220 ;  /* 0x0000022007067836 */ /* 0x040fe20000000000 */
[----:B------:R-:W-:Y:S01]  /*0770*/  ISETP.GE.AND P3, PT, R0, UR5, PT ;  /* 0x0000000500007c0c */ /* 0x000fe2000bf66270 */
[----:B------:R-:W-:Y:S01]  /*0780*/  VIADD R0, R7, 0x240 ;  /* 0x0000024007007836 */ /* 0x000fe20000000000 */
[----:B------:R1:W5:Y:S02]  /*0790*/  @!P4 LDG.E R16, desc[UR8][R4.64+0x500] ;  /* 0x000500080410c981 */ /* 0x000364000c1e1900 */
[----:B------:R-:W-:Y:S02]  /*07a0*/  ISETP.GE.AND P4, PT, R6, UR5, PT ;  /* 0x0000000506007c0c */ /* 0x000fe4000bf86270 */
[----:B------:R1:W5:Y:S01]  /*07b0*/  @!P5 LDG.E R17, desc[UR8][R4.64+0x580] ;  /* 0x000580080411d981 */ /* 0x000362000c1e1900 */
[----:B------:R-:W-:Y:S01]  /*07c0*/  ISETP.GE.AND P5, PT, R0, UR5, PT ;  /* 0x0000000500007c0c */ /* 0x000fe2000bfa6270 */
[----:B------:R-:W-:-:S02]  /*07d0*/  IMAD.MOV.U32 R18, RZ, RZ, 0x7fffffff ;  /* 0x7fffffffff127424 */ /* 0x000fc400078e00ff */
[----:B------:R-:W-:Y:S02]  /*07e0*/  IMAD.MOV.U32 R19, RZ, RZ, 0x7fffffff ;  /* 0x7fffffffff137424 */ /* 0x000fe400078e00ff */
[----:B------:R-:W-:Y:S02]  /*07f0*/  IMAD.MOV.U32 R20, RZ, RZ, 0x7fffffff ;  /* 0x7fffffffff147424 */ /* 0x000fe400078e00ff */
[----:B------:R-:W-:Y:S01]  /*0800*/  IMAD.MOV.U32 R21, RZ, RZ, 0x7fffffff ;  /* 0x7fffffffff157424 */ /* 0x000fe200078e00ff */
[----:B------:R1:W5:Y:S01]  /*0810*/  @!P6 LDG.E R18, desc[UR8][R4.64+0x600] ;  /* 0x000600080412e981 */ /* 0x000362000c1e1900 */
[----:B------:R-:W-:Y:S02]  /*0820*/  IMAD.MOV.U32 R22, RZ, RZ, 0x7fffffff ;  /* 0x7fffffffff167424 */ /* 0x000fe400078e00ff */
[----:B------:R-:W-:Y:S01]  /*0830*/  IMAD.MOV.U32 R23, RZ, RZ, 0x7fffffff ;  /* 0x7fffffffff177424 */ /* 0x000fe200078e00ff */
[----:B------:R1:W5:Y:S01]  /*0840*/  @!P0 LDG.E R19, desc[UR8][R4.64+0x680] ;  /* 0x0006800804138981 */ /* 0x000362000c1e1900 */
[----:B------:R-:W-:-:S03]  /*0850*/  IMAD.MOV.U32 R24, RZ, RZ, 0x7fffffff ;  /* 0x7fffffffff187424 */ /* 0x000fc600078e00ff */
[----:B------:R1:W5:Y:S04]  /*0860*/  @!P1 LDG.E R20, desc[UR8][R4.64+0x700] ;  /* 0x0007000804149981 */ /* 0x000368000c1e1900 */
[----:B------:R1:W5:Y:S04]  /*0870*/  @!P2 LDG.E R21, desc[UR8][R4.64+0x780] ;  /* 0x000780080415a981 */ /* 0x000368000c1e1900 */
[----:B------:R1:W5:Y:S04]  /*0880*/  @!P3 LDG.E R22, desc[UR8][R4.64+0x800] ;  /* 0x000800080416b981 */ /* 0x000368000c1e1900 */
[----:B------:R1:W5:Y:S04]  /*0890*/  @!P4 LDG.E R23, desc[UR8][R4.64+0x880] ;  /* 0x000880080417c981 */ /* 0x000368000c1e1900 */
[----:B------:R1:W5:Y:S02]  /*08a0*/  @!P5 LDG.E R24, desc[UR8][R4.64+0x900] ;  /* 0x000900080418d981 */ /* 0x000364000c1e1900 */
.L_x_3:
[----:B01----:R-:W-:Y:S01]  /*08b0*/  VIMNMX R5, PT, PT, R46, 0xe0, !PT ;  /* 0x000000e02e057848 */ /* 0x003fe20007fe0100 */
[----:B------:R-:W0:Y:S01]  /*08c0*/  LDCU UR5, c[0x0][0x3c8] ;  /* 0x00007900ff0577ac */ /* 0x000e220008000800 */
[----:B------:R-:W-:Y:S01]  /*08d0*/  SHF.R.U32.HI R0, RZ, 0x5, R3 ;  /* 0x00000005ff007819 */ /* 0x000fe20000011603 */
[----:B------:R-:W-:Y:S01]  /*08e0*/  BSSY.RECONVERGENT B0, `(.L_x_4) ;  /* 0x0000026000007945 */ /* 0x000fe20003800200 */
[--C-:B------:R-:W-:Y:S01]  /*08f0*/  IADD3 R5, PT, PT, R5, 0x1f, -R46.reuse ;  /* 0x0000001f05057810 */ /* 0x100fe20007ffe82e */
[----:B------:R-:W-:Y:S01]  /*0900*/  UMOV UR6, 0xffffffff ;  /* 0xffffffff00067882 */ /* 0x000fe20000000000 */
[----:B------:R-:W-:Y:S02]  /*0910*/  IMAD.MOV.U32 R7, RZ, RZ, R46 ;  /* 0x000000ffff077224 */ /* 0x000fe400078e002e */
[C---:B------:R-:W-:Y:S02]  /*0920*/  ISETP.GE.U32.AND P0, PT, R5.reuse, 0x1e0, PT ;  /* 0x000001e00500780c */ /* 0x040fe40003f06070 */
[----:B------:R-:W-:Y:S01]  /*0930*/  LEA.HI R6, R5, 0x1, RZ, 0x1b ;  /* 0x0000000105067811 */ /* 0x000fe200078fd8ff */
[----:B------:R-:W-:-:S03]  /*0940*/  IMAD.SHL.U32 R5, R0, 0x400, RZ ;  /* 0x0000040000057824 */ /* 0x000fc600078e00ff */
[----:B------:R-:W-:-:S04]  /*0950*/  LOP3.LUT R25, R6, 0xf, RZ, 0xc0, !PT ;  /* 0x0000000f06197812 */ /* 0x000fc800078ec0ff */
[----:B------:R-:W-:Y:S01]  /*0960*/  ISETP.NE.AND P1, PT, R25, RZ, PT ;  /* 0x000000ff1900720c */ /* 0x000fe20003f25270 */
[----:B0-----:R-:W-:Y:S02]  /*0970*/  USHF.L.U32 UR5, UR6, UR5, URZ ;  /* 0x0000000506057299 */ /* 0x001fe400080006ff */
[----:B------:R-:W-:Y:S10]  /*0980*/  @!P0 BRA `(.L_x_5) ;  /* 0x00000000006c8947 */ /* 0x000ff40003800000 */
[----:B------:R-:W-:Y:S01]  /*0990*/  IMAD R4, R46, 0x4, R5 ;  /* 0x000000042e047824 */ /* 0x000fe200078e0205 */
[----:B------:R-:W-:Y:S01]  /*09a0*/  LOP3.LUT R0, R6, 0xffffff0, RZ, 0xc0, !PT ;  /* 0x0ffffff006007812 */ /* 0x000fe200078ec0ff */
[----:B------:R-:W-:Y:S02]  /*09b0*/  IMAD.U32 R11, RZ, RZ, UR4 ;  /* 0x00000004ff0b7e24 */ /* 0x000fe4000f8e00ff */
[----:B------:R-:W-:Y:S02]  /*09c0*/  IMAD.MOV.U32 R7, RZ, RZ, R46 ;  /* 0x000000ffff077224 */ /* 0x000fe400078e002e */
[----:B------:R-:W-:Y:S01]  /*09d0*/  IMAD.MOV R0, RZ, RZ, -R0 ;  /* 0x000000ffff007224 */ /* 0x000fe200078e0a00 */
[----:B------:R-:W-:-:S07]  /*09e0*/  IADD3 R4, PT, PT, R4, 0x400, R11 ;  /* 0x0000040004047810 */ /* 0x000fce0007ffe00b */
.L_x_6:
[----:B------:R-:W-:Y:S01]  /*09f0*/  VIADD R0, R0, 0x10 ;  /* 0x0000001000007836 */ /* 0x000fe20000000000 */
[----:B------:R-:W-:Y:S01]  /*0a00*/  STS [R4+-0x400], RZ ;  /* 0xfffc00ff04007388 */ /* 0x000fe20000000800 */
[----:B------:R-:W-:-:S03]  /*0a10*/  VIADD R7, R7, 0x200 ;  /* 0x0000020007077836 */ /* 0x000fc60000000000 */
[----:B------:R-:W-:Y:S01]  /*0a20*/  ISETP.NE.AND P0, PT, R0, RZ, PT ;  /* 0x000000ff0000720c */ /* 0x000fe20003f05270 */
[----:B------:R-:W-:Y:S04]  /*0a30*/  STS [R4+-0x380], RZ ;  /* 0xfffc80ff04007388 */ /* 0x000fe80000000800 */
[----:B------:R-:W-:Y:S04]  /*0a40*/  STS [R4+-0x300], RZ ;  /* 0xfffd00ff04007388 */ /* 0x000fe80000000800 */
[----:B------:R-:W-:Y:S04]  /*0a50*/  STS [R4+-0x280], RZ ;  /* 0xfffd80ff04007388 */ /* 0x000fe80000000800 */
[----:B------:R-:W-:Y:S04]  /*0a60*/  STS [R4+-0x200], RZ ;  /* 0xfffe00ff04007388 */ /* 0x000fe80000000800 */
[----:B------:R-:W-:Y:S04]  /*0a70*/  STS [R4+-0x180], RZ ;  /* 0xfffe80ff04007388 */ /* 0x000fe80000000800 */
[----:B------:R-:W-:Y:S04]  /*0a80*/  STS [R4+-0x100], RZ ;  /* 0xffff00ff04007388 */ /* 0x000fe80000000800 */
[----:B------:R-:W-:Y:S04]  /*0a90*/  STS [R4+-0x80], RZ ;  /* 0xffff80ff04007388 */ /* 0x000fe80000000800 */
[----:B------:R-:W-:Y:S04]  /*0aa0*/  STS [R4], RZ ;  /* 0x000000ff04007388 */ /* 0x000fe80000000800 */
[----:B------:R-:W-:Y:S04]  /*0ab0*/  STS [R4+0x80], RZ ;  /* 0x000080ff04007388 */ /* 0x000fe80000000800 */
[----:B------:R-:W-:Y:S04]  /*0ac0*/  STS [R4+0x100], RZ ;  /* 0x000100ff04007388 */ /* 0x000fe80000000800 */
[----:B------:R-:W-:Y:S04]  /*0ad0*/  STS [R4+0x180], RZ ;  /* 0x000180ff04007388 */ /* 0x000fe80000000800 */
[----:B------:R-:W-:Y:S04]  /*0ae0*/  STS [R4+0x200], RZ ;  /* 0x000200ff04007388 */ /* 0x000fe80000000800 */
[----:B------:R-:W-:Y:S04]  /*0af0*/  STS [R4+0x280], RZ ;  /* 0x000280ff04007388 */ /* 0x000fe80000000800 */
[----:B------:R-:W-:Y:S04]  /*0b00*/  STS [R4+0x300], RZ ;  /* 0x000300ff04007388 */ /* 0x000fe80000000800 */
[----:B------:R0:W-:Y:S02]  /*0b10*/  STS [R4+0x380], RZ ;  /* 0x000380ff04007388 */ /* 0x0001e40000000800 */
[----:B0-----:R-:W-:Y:S01]  /*0b20*/  VIADD R4, R4, 0x800 ;  /* 0x0000080004047836 */ /* 0x001fe20000000000 */
[----:B------:R-:W-:Y:S06]  /*0b30*/  @P0 BRA `(.L_x_6) ;  /* 0xfffffffc00ac0947 */ /* 0x000fec000383ffff */
.L_x_5:
[----:B------:R-:W-:Y:S05]  /*0b40*/  BSYNC.RECONVERGENT B0 ;  /* 0x0000000000007941 */ /* 0x000fea0003800200 */
.L_x_4:
[----:B------:R-:W-:Y:S01]  /*0b50*/  BSSY.RECONVERGENT B0, `(.L_x_7) ;  /* 0x0000026000007945 */ /* 0x000fe20003800200 */
[----:B------:R-:W-:-:S03]  /*0b60*/  VIADD R4, R5, UR4 ;  /* 0x0000000405047c36 */ /* 0x000fc60008000000 */
[----:B------:R-:W-:Y:S05]  /*0b70*/  @!P1 BRA `(.L_x_8) ;  /* 0x00000000008c9947 */ /* 0x000fea0003800000 */
[----:B------:R-:W-:Y:S01]  /*0b80*/  ISETP.GE.U32.AND P0, PT, R25, 0x8, PT ;  /* 0x000000081900780c */ /* 0x000fe20003f06070 */
[----:B------:R-:W-:Y:S01]  /*0b90*/  BSSY.RECONVERGENT B1, `(.L_x_9) ;  /* 0x000000e000017945 */ /* 0x000fe20003800200 */
[----:B------:R-:W-:-:S04]  /*0ba0*/  LOP3.LUT R11, R6, 0x7, RZ, 0xc0, !PT ;  /* 0x00000007060b7812 */ /* 0x000fc800078ec0ff */
[----:B------:R-:W-:-:S07]  /*0bb0*/  ISETP.NE.AND P1, PT, R11, RZ, PT ;  /* 0x000000ff0b00720c */ /* 0x000fce0003f25270 */
[----:B------:R-:W-:Y:S06]  /*0bc0*/  @!P0 BRA `(.L_x_10) ;  /* 0x0000000000288947 */ /* 0x000fec0003800000 */
[C---:B------:R-:W-:Y:S02]  /*0bd0*/  IMAD R0, R7.reuse, 0x4, R4 ;  /* 0x0000000407007824 */ /* 0x040fe400078e0204 */
[----:B------:R-:W-:-:S03]  /*0be0*/  VIADD R7, R7, 0x100 ;  /* 0x0000010007077836 */ /* 0x000fc60000000000 */
[----:B------:R0:W-:Y:S04]  /*0bf0*/  STS [R0], RZ ;  /* 0x000000ff00007388 */ /* 0x0001e80000000800 */
[----:B------:R0:W-:Y:S04]  /*0c00*/  STS [R0+0x80], RZ ;  /* 0x000080ff00007388 */ /* 0x0001e80000000800 */
[----:B------:R0:W-:Y:S04]  /*0c10*/  STS [R0+0x100], RZ ;  /* 0x000100ff00007388 */ /* 0x0001e80000000800 */
[----:B------:R0:W-:Y:S04]  /*0c20*/  STS [R0+0x180], RZ ;  /* 0x000180ff00007388 */ /* 0x0001e80000000800 */
[----:B------:R0:W-:Y:S04]  /*0c30*/  STS [R0+0x200], RZ ;  /* 0x000200ff00007388 */ /* 0x0001e80000000800 */
[----:B------:R0:W-:Y:S04]  /*0c40*/  STS [R0+0x280], RZ ;  /* 0x000280ff00007388 */ /* 0x0001e80000000800 */
[----:B------:R0:W-:Y:S04]  /*0c50*/  STS [R0+0x300], RZ ;  /* 0x000300ff00007388 */ /* 0x0001e80000000800 */
[----:B------:R0:W-:Y:S02]  /*0c60*/  STS [R0+0x380], RZ ;  /* 0x000380ff00007388 */ /* 0x0001e40000000800 */
.L_x_10:
[----:B------:R-:W-:Y:S05]  /*0c70*/  BSYNC.RECONVERGENT B1 ;  /* 0x0000000000017941 */ /* 0x000fea0003800200 */
.L_x_9:
[----:B------:R-:W-:Y:S05]  /*0c80*/  @!P1 BRA `(.L_x_8) ;  /* 0x0000000000489947 */ /* 0x000fea0003800000 */
[----:B------:R-:W-:Y:S02]  /*0c90*/  ISETP.GE.U32.AND P0, PT, R11, 0x4, PT ;  /* 0x000000040b00780c */ /* 0x000fe40003f06070 */
[----:B------:R-:W-:-:S04]  /*0ca0*/  LOP3.LUT R6, R6, 0x3, RZ, 0xc0, !PT ;  /* 0x0000000306067812 */ /* 0x000fc800078ec0ff */
[----:B------:R-:W-:-:S07]  /*0cb0*/  ISETP.NE.AND P1, PT, R6, RZ, PT ;  /* 0x000000ff0600720c */ /* 0x000fce0003f25270 */
[C---:B0-----:R-:W-:Y:S02]  /*0cc0*/  @P0 IMAD R0, R7.reuse, 0x4, R4 ;  /* 0x0000000407000824 */ /* 0x041fe400078e0204 */
[----:B------:R-:W-:-:S03]  /*0cd0*/  @P0 VIADD R7, R7, 0x80 ;  /* 0x0000008007070836 */ /* 0x000fc60000000000 */
[----:B------:R1:W-:Y:S04]  /*0ce0*/  @P0 STS [R0], RZ ;  /* 0x000000ff00000388 */ /* 0x0003e80000000800 */
[----:B------:R1:W-:Y:S04]  /*0cf0*/  @P0 STS [R0+0x80], RZ ;  /* 0x000080ff00000388 */ /* 0x0003e80000000800 */
[----:B------:R1:W-:Y:S04]  /*0d00*/  @P0 STS [R0+0x100], RZ ;  /* 0x000100ff00000388 */ /* 0x0003e80000000800 */
[----:B------:R1:W-:Y:S01]  /*0d10*/  @P0 STS [R0+0x180], RZ ;  /* 0x000180ff00000388 */ /* 0x0003e20000000800 */
[----:B------:R-:W-:Y:S05]  /*0d20*/  @!P1 BRA `(.L_x_8) ;  /* 0x0000000000209947 */ /* 0x000fea0003800000 */
[----:B------:R-:W-:Y:S02]  /*0d30*/  IMAD R5, R7, 0x4, R5 ;  /* 0x0000000407057824 */ /* 0x000fe400078e0205 */
[----:B------:R-:W-:Y:S02]  /*0d40*/  IMAD.MOV R6, RZ, RZ, -R6 ;  /* 0x000000ffff067224 */ /* 0x000fe400078e0a06 */
[----:B------:R-:W-:-:S07]  /*0d50*/  VIADD R5, R5, UR4 ;  /* 0x0000000405057c36 */ /* 0x000fce0008000000 */
.L_x_11:
[----:B------:R-:W-:Y:S01]  /*0d60*/  VIADD R6, R6, 0x1 ;  /* 0x0000000106067836 */ /* 0x000fe20000000000 */
[----:B------:R0:W-:Y:S04]  /*0d70*/  STS [R5], RZ ;  /* 0x000000ff05007388 */ /* 0x0001e80000000800 */
[----:B------:R-:W-:Y:S01]  /*0d80*/  ISETP.NE.AND P0, PT, R6, RZ, PT ;  /* 0x000000ff0600720c */ /* 0x000fe20003f05270 */
[----:B0-----:R-:W-:-:S12]  /*0d90*/  VIADD R5, R5, 0x80 ;  /* 0x0000008005057836 */ /* 0x001fd80000000000 */
[----:B------:R-:W-:Y:S05]  /*0da0*/  @P0 BRA `(.L_x_11) ;  /* 0xfffffffc00ec0947 */ /* 0x000fea000383ffff */
.L_x_8:
[----:B------:R-:W-:Y:S05]  /*0db0*/  BSYNC.RECONVERGENT B0 ;  /* 0x0000000000007941 */ /* 0x000fea0003800200 */
.L_x_7:
[----:B------:R-:W2:Y:S01]  /*0dc0*/  LDCU UR6, c[0x0][0x3c4] ;  /* 0x00007880ff0677ac */ /* 0x000ea20008000800 */
[----:B-----5:R-:W-:Y:S01]  /*0dd0*/  LOP3.LUT R45, R44, 0x80000000, RZ, 0x3c, !PT ;  /* 0x800000002c2d7812 */ /* 0x020fe200078e3cff */
[----:B------:R-:W-:Y:S01]  /*0de0*/  BSSY.RECONVERGENT B0, `(.L_x_12) ;  /* 0x0000089000007945 */ /* 0x000fe20003800200 */
[----:B------:R-:W-:Y:S02]  /*0df0*/  LOP3.LUT R6, R43, 0x80000000, RZ, 0x3c, !PT ;  /* 0x800000002b067812 */ /* 0x000fe400078e3cff */
[----:B01----:R-:W-:Y:S02]  /*0e00*/  LOP3.LUT R0, R42, 0x80000000, RZ, 0x3c, !PT ;  /* 0x800000002a007812 */ /* 0x003fe400078e3cff */
[----:B------:R-:W-:Y:S02]  /*0e10*/  LOP3.LUT R41, R8, 0x80000000, RZ, 0x3c, !PT ;  /* 0x8000000008297812 */ /* 0x000fe400078e3cff */
[----:B------:R-:W-:Y:S02]  /*0e20*/  LOP3.LUT R40, R9, 0x80000000, RZ, 0x3c, !PT ;  /* 0x8000000009287812 */ /* 0x000fe400078e3cff */
[----:B------:R-:W-:-:S02]  /*0e30*/  LOP3.LUT R39, R10, 0x80000000, RZ, 0x3c, !PT ;  /* 0x800000000a277812 */ /* 0x000fc400078e3cff */
[----:B------:R-:W-:Y:S02]  /*0e40*/  LOP3.LUT R38, R13, 0x80000000, RZ, 0x3c, !PT ;  /* 0x800000000d267812 */ /* 0x000fe400078e3cff */
[----:B------:R-:W-:Y:S02]  /*0e50*/  LOP3.LUT R37, R14, 0x80000000, RZ, 0x3c, !PT ;  /* 0x800000000e257812 */ /* 0x000fe400078e3cff */
[----:B------:R-:W-:Y:S02]  /*0e60*/  LOP3.LUT R36, R15, 0x80000000, RZ, 0x3c, !PT ;  /* 0x800000000f247812 */ /* 0x000fe400078e3cff */
[----:B--2---:R-:W-:Y:S02]  /*0e70*/  SHF.R.U32.HI R47, RZ, UR6, R45 ;  /* 0x00000006ff2f7c19 */ /* 0x004fe4000801162d */
[----:B------:R-:W-:Y:S02]  /*0e80*/  SHF.R.U32.HI R7, RZ, UR6, R6 ;  /* 0x00000006ff077c19 */ /* 0x000fe40008011606 */
[----:B------:R-:W-:-:S02]  /*0e90*/  LOP3.LUT R47, R47, UR5, RZ, 0x30, !PT ;  /* 0x000000052f2f7c12 */ /* 0x000fc4000f8e30ff */
[----:B------:R-:W-:Y:S02]  /*0ea0*/  SHF.R.U32.HI R11, RZ, UR6, R0 ;  /* 0x00000006ff0b7c19 */ /* 0x000fe40008011600 */
[----:B------:R-:W-:Y:S01]  /*0eb0*/  SHF.R.U32.HI R25, RZ, UR6, R41 ;  /* 0x00000006ff197c19 */ /* 0x000fe20008011629 */
[----:B------:R-:W-:Y:S01]  /*0ec0*/  IMAD R5, R47, 0x4, R4 ;  /* 0x000000042f057824 */ /* 0x000fe200078e0204 */
[----:B------:R-:W-:Y:S01]  /*0ed0*/  LOP3.LUT R7, R7, UR5, RZ, 0x30, !PT ;  /* 0x0000000507077c12 */ /* 0x000fe2000f8e30ff */
[----:B------:R-:W-:Y:S01]  /*0ee0*/  NOP ;  /* 0x0000000000007918 */ /* 0x000fe20000000000 */
[----:B------:R-:W-:Y:S02]  /*0ef0*/  SHF.R.U32.HI R26, RZ, UR6, R40 ;  /* 0x00000006ff1a7c19 */ /* 0x000fe40008011628 */
[----:B------:R0:W-:Y:S01]  /*0f00*/  ATOMS.POPC.INC.32 RZ, [R5+URZ] ;  /* 0x0000000005ff7f8c */ /* 0x0001e2000d8000ff */
[----:B------:R-:W-:Y:S01]  /*0f10*/  LOP3.LUT R11, R11, UR5, RZ, 0x30, !PT ;  /* 0x000000050b0b7c12 */ /* 0x000fe2000f8e30ff */
[----:B------:R-:W-:Y:S01]  /*0f20*/  IMAD R7, R7, 0x4, R4 ;  /* 0x0000000407077824 */ /* 0x000fe200078e0204 */
[----:B------:R-:W-:-:S02]  /*0f30*/  SHF.R.U32.HI R27, RZ, UR6, R39 ;  /* 0x00000006ff1b7c19 */ /* 0x000fc40008011627 */
[----:B------:R-:W-:Y:S01]  /*0f40*/  LOP3.LUT R25, R25, UR5, RZ, 0x30, !PT ;  /* 0x0000000519197c12 */ /* 0x000fe2000f8e30ff */
[--C-:B------:R-:W-:Y:S01]  /*0f50*/  IMAD R11, R11, 0x4, R4.reuse ;  /* 0x000000040b0b7824 */ /* 0x100fe200078e0204 */
[----:B------:R-:W-:Y:S01]  /*0f60*/  LOP3.LUT R27, R27, UR5, RZ, 0x30, !PT ;  /* 0x000000051b1b7c12 */ /* 0x000fe2000f8e30ff */
[----:B------:R1:W-:Y:S01]  /*0f70*/  ATOMS.POPC.INC.32 RZ, [R7+URZ] ;  /* 0x0000000007ff7f8c */ /* 0x0003e2000d8000ff */
[----:B0-----:R-:W-:Y:S01]  /*0f80*/  LOP3.LUT R5, R26, UR5, RZ, 0x30, !PT ;  /* 0x000000051a057c12 */ /* 0x001fe2000f8e30ff */
[--C-:B------:R-:W-:Y:S01]  /*0f90*/  IMAD R25, R25, 0x4, R4.reuse ;  /* 0x0000000419197824 */ /* 0x100fe200078e0204 */
[----:B------:R-:W-:Y:S01]  /*0fa0*/  LOP3.LUT R26, R12, 0x80000000, RZ, 0x3c, !PT ;  /* 0x800000000c1a7812 */ /* 0x000fe200078e3cff */
[----:B------:R0:W-:Y:S01]  /*0fb0*/  ATOMS.POPC.INC.32 RZ, [R11+URZ] ;  /* 0x000000000bff7f8c */ /* 0x0001e2000d8000ff */
[----:B------:R-:W-:Y:S01]  /*0fc0*/  LOP3.LUT R35, R16, 0x80000000, RZ, 0x3c, !PT ;  /* 0x8000000010237812 */ /* 0x000fe200078e3cff */
[----:B------:R-:W-:Y:S01]  /*0fd0*/  IMAD R5, R5, 0x4, R4 ;  /* 0x0000000405057824 */ /* 0x000fe200078e0204 */
[----:B------:R-:W-:Y:S01]  /*0fe0*/  SHF.R.U32.HI R26, RZ, UR6, R26 ;  /* 0x00000006ff1a7c19 */ /* 0x000fe2000801161a */
[----:B------:R-:W-:Y:S01]  /*0ff0*/  IMAD R27, R27, 0x4, R4 ;  /* 0x000000041b1b7824 */ /* 0x000fe200078e0204 */
[----:B------:R2:W-:Y:S01]  /*1000*/  ATOMS.POPC.INC.32 RZ, [R25+URZ] ;  /* 0x0000000019ff7f8c */ /* 0x0005e2000d8000ff */
[----:B-1----:R-:W-:-:S02]  /*1010*/  SHF.R.U32.HI R7, RZ, UR6, R37 ;  /* 0x00000006ff077c19 */ /* 0x002fc40008011625 */
[----:B0-----:R-:W-:Y:S01]  /*1020*/  SHF.R.U32.HI R11, RZ, UR6, R38 ;  /* 0x00000006ff0b7c19 */ /* 0x001fe20008011626 */
[----:B------:R0:W-:Y:S01]  /*1030*/  ATOMS.POPC.INC.32 RZ, [R5+URZ] ;  /* 0x0000000005ff7f8c */ /* 0x0001e2000d8000ff */
[----:B------:R-:W-:Y:S02]  /*1040*/  SHF.R.U32.HI R28, RZ, UR6, R36 ;  /* 0x00000006ff1c7c19 */ /* 0x000fe40008011624 */
[----:B------:R-:W-:Y:S01]  /*1050*/  LOP3.LUT R11, R11, UR5, RZ, 0x30, !PT ;  /* 0x000000050b0b7c12 */ /* 0x000fe2000f8e30ff */
[----:B------:R1:W-:Y:S01]  /*1060*/  ATOMS.POPC.INC.32 RZ, [R27+URZ] ;  /* 0x000000001bff7f8c */ /* 0x0003e2000d8000ff */
[----:B--2---:R-:W-:Y:S02]  /*1070*/  LOP3.LUT R25, R26, UR5, RZ, 0x30, !PT ;  /* 0x000000051a197c12 */ /* 0x004fe4000f8e30ff */
[----:B------:R-:W-:Y:S01]  /*1080*/  SHF.R.U32.HI R26, RZ, UR6, R35 ;  /* 0x00000006ff1a7c19 */ /* 0x000fe20008011623 */
[--C-:B0-----:R-:W-:Y:S01]  /*1090*/  IMAD R5, R11, 0x4, R4.reuse ;  /* 0x000000040b057824 */ /* 0x101fe200078e0204 */
[----:B------:R-:W-:Y:S01]  /*10a0*/  LOP3.LUT R7, R7, UR5, RZ, 0x30, !PT ;  /* 0x0000000507077c12 */ /* 0x000fe2000f8e30ff */
[----:B------:R-:W-:Y:S01]  /*10b0*/  IMAD R25, R25, 0x4, R4 ;  /* 0x0000000419197824 */ /* 0x000fe200078e0204 */
[----:B------:R-:W-:-:S02]  /*10c0*/  LOP3.LUT R29, R26, UR5, RZ, 0x30, !PT ;  /* 0x000000051a1d7c12 */ /* 0x000fc4000f8e30ff */
[----:B-1----:R-:W-:Y:S01]  /*10d0*/  LOP3.LUT R27, R28, UR5, RZ, 0x30, !PT ;  /* 0x000000051c1b7c12 */ /* 0x002fe2000f8e30ff */
[--C-:B------:R-:W-:Y:S01]  /*10e0*/  IMAD R26, R7, 0x4, R4.reuse ;  /* 0x00000004071a7824 */ /* 0x100fe200078e0204 */
[----:B------:R-:W-:Y:S01]  /*10f0*/  LOP3.LUT R34, R17, 0x80000000, RZ, 0x3c, !PT ;  /* 0x8000000011227812 */ /* 0x000fe200078e3cff */
[--C-:B------:R-:W-:Y:S01]  /*1100*/  IMAD R28, R29, 0x4, R4.reuse ;  /* 0x000000041d1c7824 */ /* 0x100fe200078e0204 */
[----:B------:R-:W-:Y:S01]  /*1110*/  LOP3.LUT R48, R18, 0x80000000, RZ, 0x3c, !PT ;  /* 0x8000000012307812 */ /* 0x000fe200078e3cff */
[----:B------:R-:W-:Y:S01]  /*1120*/  IMAD R27, R27, 0x4, R4 ;  /* 0x000000041b1b7824 */ /* 0x000fe200078e0204 */
[----:B------:R-:W-:Y:S01]  /*1130*/  ATOMS.POPC.INC.32 RZ, [R25+URZ] ;  /* 0x0000000019ff7f8c */ /* 0x000fe2000d8000ff */
[----:B------:R-:W-:Y:S02]  /*1140*/  LOP3.LUT R33, R19, 0x80000000, RZ, 0x3c, !PT ;  /* 0x8000000013217812 */ /* 0x000fe400078e3cff */
[----:B------:R-:W-:Y:S01]  /*1150*/  LOP3.LUT R32, R20, 0x80000000, RZ, 0x3c, !PT ;  /* 0x8000000014207812 */ /* 0x000fe200078e3cff */
[----:B------:R-:W-:Y:S01]  /*1160*/  ATOMS.POPC.INC.32 RZ, [R5+URZ] ;  /* 0x0000000005ff7f8c */ /* 0x000fe2000d8000ff */
[----:B------:R-:W-:-:S02]  /*1170*/  LOP3.LUT R31, R21, 0x80000000, RZ, 0x3c, !PT ;  /* 0x80000000151f7812 */ /* 0x000fc400078e3cff */
[----:B------:R-:W-:Y:S01]  /*1180*/  SHF.R.U32.HI R53, RZ, UR6, R34 ;  /* 0x00000006ff357c19 */ /* 0x000fe20008011622 */
[----:B------:R-:W-:Y:S01]  /*1190*/  ATOMS.POPC.INC.32 RZ, [R26+URZ] ;  /* 0x000000001aff7f8c */ /* 0x000fe2000d8000ff */
[----:B------:R-:W-:Y:S02]  /*11a0*/  LOP3.LUT R30, R22, 0x80000000, RZ, 0x3c, !PT ;  /* 0x80000000161e7812 */ /* 0x000fe400078e3cff */
[----:B------:R-:W-:Y:S01]  /*11b0*/  SHF.R.U32.HI R48, RZ, UR6, R48 ;  /* 0x00000006ff307c19 */ /* 0x000fe20008011630 */
[----:B------:R0:W-:Y:S01]  /*11c0*/  ATOMS.POPC.INC.32 RZ, [R27+URZ] ;  /* 0x000000001bff7f8c */ /* 0x0001e2000d8000ff */
[----:B------:R-:W-:Y:S02]  /*11d0*/  LOP3.LUT R29, R23, 0x80000000, RZ, 0x3c, !PT ;  /* 0x80000000171d7812 */ /* 0x000fe400078e3cff */
[----:B------:R-:W-:Y:S01]  /*11e0*/  SHF.R.U32.HI R50, RZ, UR6, R33 ;  /* 0x00000006ff327c19 */ /* 0x000fe20008011621 */
[----:B------:R1:W-:Y:S01]  /*11f0*/  ATOMS.POPC.INC.32 RZ, [R28+URZ] ;  /* 0x000000001cff7f8c */ /* 0x0003e2000d8000ff */
[----:B------:R-:W-:-:S02]  /*1200*/  SHF.R.U32.HI R51, RZ, UR6, R32 ;  /* 0x00000006ff337c19 */ /* 0x000fc40008011620 */
[----:B------:R-:W-:Y:S02]  /*1210*/  LOP3.LUT R53, R53, UR5, RZ, 0x30, !PT ;  /* 0x0000000535357c12 */ /* 0x000fe4000f8e30ff */
[----:B0-----:R-:W-:Y:S02]  /*1220*/  SHF.R.U32.HI R27, RZ, UR6, R31 ;  /* 0x00000006ff1b7c19 */ /* 0x001fe4000801161f */
[----:B------:R-:W-:Y:S01]  /*1230*/  LOP3.LUT R48, R48, UR5, RZ, 0x30, !PT ;  /* 0x0000000530307c12 */ /* 0x000fe2000f8e30ff */
[----:B------:R-:W-:Y:S01]  /*1240*/  IMAD R26, R53, 0x4, R4 ;  /* 0x00000004351a7824 */ /* 0x000fe200078e0204 */
[----:B-1----:R-:W-:Y:S02]  /*1250*/  LOP3.LUT R28, R24, 0x80000000, RZ, 0x3c, !PT ;  /* 0x80000000181c7812 */ /* 0x002fe400078e3cff */
[----:B------:R-:W-:Y:S01]  /*1260*/  SHF.R.U32.HI R25, RZ, UR6, R30 ;  /* 0x00000006ff197c19 */ /* 0x000fe2000801161e */
[----:B------:R-:W-:Y:S01]  /*1270*/  IMAD R48, R48, 0x4, R4 ;  /* 0x0000000430307824 */ /* 0x000fe200078e0204 */
[----:B------:R-:W-:Y:S01]  /*1280*/  LOP3.LUT R50, R50, UR5, RZ, 0x30, !PT ;  /* 0x0000000532327c12 */ /* 0x000fe2000f8e30ff */
[----:B------:R0:W-:Y:S01]  /*1290*/  ATOMS.POPC.INC.32 RZ, [R26+URZ] ;  /* 0x000000001aff7f8c */ /* 0x0001e2000d8000ff */
[----:B------:R-:W-:-:S02]  /*12a0*/  SHF.R.U32.HI R5, RZ, UR6, R29 ;  /* 0x00000006ff057c19 */ /* 0x000fc4000801161d */
[----:B------:R-:W-:Y:S01]  /*12b0*/  LOP3.LUT R51, R51, UR5, RZ, 0x30, !PT ;  /* 0x0000000533337c12 */ /* 0x000fe2000f8e30ff */
[----:B------:R-:W-:Y:S01]  /*12c0*/  IMAD R50, R50, 0x4, R4 ;  /* 0x0000000432327824 */ /* 0x000fe200078e0204 */
[----:B------:R-:W-:Y:S01]  /*12d0*/  SHF.R.U32.HI R49, RZ, UR6, R28 ;  /* 0x00000006ff317c19 */ /* 0x000fe2000801161c */
[----:B------:R0:W-:Y:S01]  /*12e0*/  ATOMS.POPC.INC.32 RZ, [R48+URZ] ;  /* 0x0000000030ff7f8c */ /* 0x0001e2000d8000ff */
[----:B------:R-:W-:Y:S01]  /*12f0*/  LOP3.LUT R27, R27, UR5, RZ, 0x30, !PT ;  /* 0x000000051b1b7c12 */ /* 0x000fe2000f8e30ff */
[--C-:B------:R-:W-:Y:S01]  /*1300*/  IMAD R51, R51, 0x4, R4.reuse ;  /* 0x0000000433337824 */ /* 0x100fe200078e0204 */
[----:B------:R-:W-:Y:S01]  /*1310*/  LOP3.LUT R25, R25, UR5, RZ, 0x30, !PT ;  /* 0x0000000519197c12 */ /* 0x000fe2000f8e30ff */
[----:B------:R0:W-:Y:S01]  /*1320*/  ATOMS.POPC.INC.32 RZ, [R50+URZ] ;  /* 0x0000000032ff7f8c */ /* 0x0001e2000d8000ff */
[----:B------:R-:W-:Y:S01]  /*1330*/  LOP3.LUT R5, R5, UR5, RZ, 0x30, !PT ;  /* 0x0000000505057c12 */ /* 0x000fe2000f8e30ff */
[--C-:B------:R-:W-:Y:S01]  /*1340*/  IMAD R52, R27, 0x4, R4.reuse ;  /* 0x000000041b347824 */ /* 0x100fe200078e0204 */
[----:B------:R-:W-:Y:S01]  /*1350*/  ISETP.GT.U32.AND P1, PT, R3, 0xff, PT ;  /* 0x000000ff0300780c */ /* 0x000fe20003f24070 */
[--C-:B------:R-:W-:Y:S01]  /*1360*/  IMAD R25, R25, 0x4, R4.reuse ;  /* 0x0000000419197824 */ /* 0x100fe200078e0204 */
[----:B------:R-:W-:Y:S01]  /*1370*/  LOP3.LUT R49, R49, UR5, RZ, 0x30, !PT ;  /* 0x0000000531317c12 */ /* 0x000fe2000f8e30ff */
[----:B------:R-:W-:Y:S01]  /*1380*/  IMAD R5, R5, 0x4, R4 ;  /* 0x0000000405057824 */ /* 0x000fe200078e0204 */
[----:B------:R0:W-:Y:S01]  /*1390*/  ATOMS.POPC.INC.32 RZ, [R51+URZ] ;  /* 0x0000000033ff7f8c */ /* 0x0001e2000d8000ff */
[----:B------:R-:W-:Y:S01]  /*13a0*/  P2R R53, PR, RZ, 0x2 ;  /* 0x00000002ff357803 */ /* 0x000fe20000000000 */
[----:B------:R-:W-:-:S02]  /*13b0*/  IMAD.MOV.U32 R27, RZ, RZ, RZ ;  /* 0x000000ffff1b7224 */ /* 0x000fc400078e00ff */
[----:B------:R-:W-:Y:S01]  /*13c0*/  IMAD R49, R49, 0x4, R4 ;  /* 0x0000000431317824 */ /* 0x000fe200078e0204 */
[----:B------:R0:W-:Y:S01]  /*13d0*/  ATOMS.POPC.INC.32 RZ, [R52+URZ] ;  /* 0x0000000034ff7f8c */ /* 0x0001e2000d8000ff */
[----:B------:R-:W-:-:S03]  /*13e0*/  LEA R4, R3, UR4, 0x2 ;  /* 0x0000000403047c11 */ /* 0x000fc6000f8e10ff */
[----:B------:R0:W-:Y:S04]  /*13f0*/  ATOMS.POPC.INC.32 RZ, [R25+URZ] ;  /* 0x0000000019ff7f8c */ /* 0x0001e8000d8000ff */
[----:B------:R0:W-:Y:S04]  /*1400*/  ATOMS.POPC.INC.32 RZ, [R5+URZ] ;  /* 0x0000000005ff7f8c */ /* 0x0001e8000d8000ff */
[----:B------:R0:W-:Y:S01]  /*1410*/  ATOMS.POPC.INC.32 RZ, [R49+URZ] ;  /* 0x0000000031ff7f8c */ /* 0x0001e2000d8000ff */
[----:B------:R-:W-:Y:S06]  /*1420*/  BAR.SYNC.DEFER_BLOCKING 0x0 ;  /* 0x0000000000007b1d */ /* 0x000fec0000010000 */
[----:B------:R-:W-:Y:S05]  /*1430*/  @P1 BRA `(.L_x_13) ;  /* 0x00000000008c1947 */ /* 0x000fea0003800000 */
[----:B0-----:R-:W0:Y:S04]  /*1440*/  LDS R51, [R4] ;  /* 0x0000000004337984 */ /* 0x001e280000000800 */
[----:B------:R-:W1:Y:S04]  /*1450*/  LDS R26, [R4+0x400] ;  /* 0x00040000041a7984 */ /* 0x000e680000000800 */
[----:B------:R-:W2:Y:S04]  /*1460*/  LDS R5, [R4+0x800] ;  /* 0x0008000004057984 */ /* 0x000ea80000000800 */
[----:B------:R-:W3:Y:S04]  /*1470*/  LDS R48, [R4+0xc00] ;  /* 0x000c000004307984 */ /* 0x000ee80000000800 */
[----:B------:R-:W4:Y:S04]  /*1480*/  LDS R49, [R4+0x1000] ;  /* 0x0010000004317984 */ /* 0x000f280000000800 */
[----:B------:R-:W5:Y:S04]  /*1490*/  LDS R50, [R4+0x1400] ;  /* 0x0014000004327984 */ /* 0x000f680000000800 */
[----:B------:R-:W-:Y:S04]  /*14a0*/  LDS R27, [R4+0x2000] ;  /* 0x00200000041b7984 */ /* 0x000fe80000000800 */
[----:B------:R-:W-:Y:S04]  /*14b0*/  STS [R4], RZ ;  /* 0x000000ff04007388 */ /* 0x000fe80000000800 */
[----:B0-----:R-:W-:Y:S01]  /*14c0*/  STS [R4+0x400], R51 ;  /* 0x0004003304007388 */ /* 0x001fe20000000800 */
[----:B-1----:R-:W-:-:S03]  /*14d0*/  IMAD.IADD R52, R51, 0x1, R26 ;  /* 0x0000000133347824 */ /* 0x002fc600078e021a */
[----:B------:R-:W-:Y:S01]  /*14e0*/  LDS R26, [R4+0x2400] ;  /* 0x00240000041a7984 */ /* 0x000fe20000000800 */
[----:B--2---:R-:W-:-:S03]  /*14f0*/  IMAD.IADD R25, R52, 0x1, R5 ;  /* 0x0000000134197824 */ /* 0x004fc600078e0205 */
[----:B------:R-:W0:Y:S04]  /*1500*/  LDS R5, [R4+0x1800] ;  /* 0x0018000004057984 */ /* 0x000e280000000800 */
[----:B------:R3:W-:Y:S04]  /*1510*/  STS [R4+0x800], R52 ;  /* 0x0008003404007388 */ /* 0x0007e80000000800 */
[----:B------:R-:W-:Y:S01]  /*1520*/  STS [R4+0xc00], R25 ;  /* 0x000c001904007388 */ /* 0x000fe20000000800 */
[----:B---3--:R-:W-:-:S03]  /*1530*/  IMAD.IADD R52, R25, 0x1, R48 ;  /* 0x0000000119347824 */ /* 0x008fc600078e0230 */
[----:B------:R-:W1:Y:S01]  /*1540*/  LDS R48, [R4+0x1c00] ;  /* 0x001c000004307984 */ /* 0x000e620000000800 */
[----:B----4-:R-:W-:-:S03]  /*1550*/  IMAD.IADD R49, R52, 0x1, R49 ;  /* 0x0000000134317824 */ /* 0x010fc600078e0231 */
[----:B------:R-:W2:Y:S01]  /*1560*/  LDS R25, [R4+0x2800] ;  /* 0x0028000004197984 */ /* 0x000ea20000000800 */
[----:B-----5:R-:W-:-:S03]  /*1570*/  IMAD.IADD R51, R49, 0x1, R50 ;  /* 0x0000000131337824 */ /* 0x020fc600078e0232 */
[----:B------:R-:W3:Y:S04]  /*1580*/  LDS R50, [R4+0x2c00] ;  /* 0x002c000004327984 */ /* 0x000ee80000000800 */
[----:B------:R-:W-:Y:S04]  /*1590*/  STS [R4+0x1000], R52 ;  /* 0x0010003404007388 */ /* 0x000fe80000000800 */
[----:B------:R-:W-:Y:S04]  /*15a0*/  STS [R4+0x1400], R49 ;  /* 0x0014003104007388 */ /* 0x000fe80000000800 */
[----:B------:R-:W-:Y:S01]  /*15b0*/  STS [R4+0x1800], R51 ;  /* 0x0018003304007388 */ /* 0x000fe20000000800 */
[----:B0-----:R-:W-:-:S05]  /*15c0*/  IMAD.IADD R5, R51, 0x1, R5 ;  /* 0x0000000133057824 */ /* 0x001fca00078e0205 */
[----:B------:R-:W-:Y:S01]  /*15d0*/  STS [R4+0x1c00], R5 ;  /* 0x001c000504007388 */ /* 0x000fe20000000800 */
[----:B-1----:R-:W-:-:S04]  /*15e0*/  IMAD.IADD R48, R5, 0x1, R48 ;  /* 0x0000000105307824 */ /* 0x002fc800078e0230 */
[----:B------:R-:W-:Y:S01]  /*15f0*/  IMAD.IADD R27, R48, 0x1, R27 ;  /* 0x00000001301b7824 */ /* 0x000fe200078e021b */
[----:B------:R-:W-:Y:S03]  /*1600*/  STS [R4+0x2000], R48 ;  /* 0x0020003004007388 */ /* 0x000fe60000000800 */
[----:B------:R-:W-:Y:S01]  /*1610*/  IMAD.IADD R26, R27, 0x1, R26 ;  /* 0x000000011b1a7824 */ /* 0x000fe200078e021a */
[----:B------:R3:W-:Y:S03]  /*1620*/  STS [R4+0x2400], R27 ;  /* 0x0024001b04007388 */ /* 0x0007e60000000800 */
[----:B--2---:R-:W-:Y:S01]  /*1630*/  IMAD.IADD R25, R26, 0x1, R25 ;  /* 0x000000011a197824 */ /* 0x004fe200078e0219 */
[----:B------:R1:W-:Y:S04]  /*1640*/  STS [R4+0x2800], R26 ;  /* 0x0028001a04007388 */ /* 0x0003e80000000800 */
[----:B------:R1:W-:Y:S01]  /*1650*/  STS [R4+0x2c00], R25 ;  /* 0x002c001904007388 */ /* 0x0003e20000000800 */
[----:B---3--:R-:W-:-:S07]  /*1660*/  IMAD.IADD R27, R25, 0x1, R50 ;  /* 0x00000001191b7824 */ /* 0x008fce00078e0232 */
.L_x_13:
[----:B------:R-:W-:Y:S05]  /*1670*/  BSYNC.RECONVERGENT B0 ;  /* 0x0000000000007941 */ /* 0x000fea0003800200 */
.L_x_12:
[----:B01----:R-:W0:Y:S01]  /*1680*/  LDC.64 R4, c[0x0][0x380] ;  /* 0x0000e000ff047b82 */ /* 0x003e220000000a00 */
[C---:B------:R-:W-:Y:S01]  /*1690*/  ISETP.NE.AND P0, PT, R27.reuse, 0x1c80, PT ;  /* 0x00001c801b00780c */ /* 0x040fe20003f05270 */
[----:B------:R-:W-:Y:S01]  /*16a0*/  IMAD.U32 R25, RZ, RZ, UR7 ;  /* 0x00000007ff197e24 */ /* 0x000fe2000f8e00ff */
[----:B------:R-:W-:Y:S02]  /*16b0*/  @!P1 LOP3.LUT R49, R27, 0x40000000, RZ, 0xfc, !PT ;  /* 0x400000001b319812 */ /* 0x000fe400078efcff */
[----:B------:R-:W-:Y:S01]  /*16c0*/  ISETP.LT.U32.AND P0, PT, R3, 0x100, !P0 ;  /* 0x000001000300780c */ /* 0x000fe20004701070 */
[----:B------:R-:W-:Y:S01]  /*16d0*/  IMAD R25, R25, 0x100, R3 ;  /* 0x0000010019197824 */ /* 0x000fe200078e0203 */
[----:B------:R-:W-:-:S03]  /*16e0*/  LOP3.LUT R26, R18, 0x80000000, RZ, 0x3c, !PT ;  /* 0x80000000121a7812 */ /* 0x000fc600078e3cff */
[----:B0-----:R-:W-:Y:S01]  /*16f0*/  IMAD.WIDE R4, R25, 0x4, R4 ;  /* 0x0000000419047825 */ /* 0x001fe200078e0204 */
[----:B------:R-:W-:-:S04]  /*1700*/  LOP3.LUT R25, R12, 0x80000000, RZ, 0x3c, !PT ;  /* 0x800000000c197812 */ /* 0x000fc800078e3cff */
[----:B------:R0:W-:Y:S03]  /*1710*/  @!P1 STG.E.STRONG.SYS desc[UR8][R4.64], R49 ;  /* 0x0000003104009986 */ /* 0x0001e6000c115908 */
[----:B------:R-:W-:Y:S06]  /*1720*/  BAR.RED.OR.DEFER_BLOCKING 0x0, P0 ;  /* 0x0000000000007b1d */ /* 0x000fec0000014800 */
[----:B------:R-:W1:Y:S02]  /*1730*/  B2R.RESULT RZ, P0 ;  /* 0x0000000000ff731c */ /* 0x000e640000004000 */
[----:B01----:R-:W-:Y:S05]  /*1740*/  @!P0 BRA `(.L_x_14) ;  /* 0x0000000800908947 */ /* 0x003fea0003800000 */
[C---:B------:R-:W-:Y:S01]  /*1750*/  ISETP.GT.U32.AND P0, PT, R3.reuse, R47, PT ;  /* 0x0000002f0300720c */ /* 0x040fe20003f04070 */
[----:B------:R-:W-:Y:S01]  /*1760*/  BSSY B1, `(.L_x_15) ;  /* 0x000002e000017945 */ /* 0x000fe20003800000 */
[----:B------:R-:W-:Y:S02]  /*1770*/  LEA R11, R3, UR4, 0x3 ;  /* 0x00000004030b7c11 */ /* 0x000fe4000f8e18ff */
[----:B------:R-:W-:Y:S01]  /*1780*/  SEL R0, RZ, 0x1c80, !P0 ;  /* 0x00001c80ff007807 */ /* 0x000fe20004000000 */
[----:B------:R-:W-:Y:S08]  /*1790*/  @P1 BRA `(.L_x_16) ;  /* 0x0000000000a81947 */ /* 0x000ff00003800000 */
[----:B------:R-:W0:Y:S02]  /*17a0*/  LDC.64 R28, c[0x0][0x398] ;  /* 0x0000e600ff1c7b82 */ /* 0x000e240000000a00 */
[----:B0-----:R-:W-:-:S06]  /*17b0*/  IMAD.WIDE.U32 R28, R3, 0x8, R28 ;  /* 0x00000008031c7825 */ /* 0x001fcc00078e001c */
[----:B------:R-:W2:Y:S01]  /*17c0*/  LDG.E.64 R28, desc[UR8][R28.64] ;  /* 0x000000081c1c7981 */ /* 0x000ea2000c1e1b00 */
[----:B------:R-:W-:Y:S01]  /*17d0*/  UISETP.GE.AND UP0, UPT, UR7, 0x1, UPT ;  /* 0x000000010700788c */ /* 0x000fe2000bf06270 */
[----:B------:R-:W-:Y:S01]  /*17e0*/  IMAD.MOV.U32 R26, RZ, RZ, R27 ;  /* 0x000000ffff1a7224 */ /* 0x000fe200078e001b */
[----:B--2---:R-:W-:-:S04]  /*17f0*/  IADD3 R6, P0, PT, -R0, R28, RZ ;  /* 0x0000001c00067210 */ /* 0x004fc80007f1e1ff */
[----:B------:R-:W-:-:S05]  /*1800*/  IADD3.X R7, PT, PT, R29, -0x1, RZ, P0, !PT ;  /* 0xffffffff1d077810 */ /* 0x000fca00007fe4ff */
[----:B------:R0:W-:Y:S01]  /*1810*/  STS.64 [R11+0x7200], R6 ;  /* 0x007200060b007388 */ /* 0x0001e20000000a00 */
[----:B------:R-:W-:Y:S05]  /*1820*/  BRA.U !UP0, `(.L_x_17) ;  /* 0x00000001086c7547 */ /* 0x000fea000b800000 */
[----:B------:R-:W-:Y:S01]  /*1830*/  BSSY B0, `(.L_x_18) ;  /* 0x0000019000007945 */ /* 0x000fe20003800000 */
[----:B------:R-:W-:Y:S02]  /*1840*/  IMAD.MOV.U32 R25, RZ, RZ, -0x1 ;  /* 0xffffffffff197424 */ /* 0x000fe400078e00ff */
[----:B------:R-:W-:Y:S02]  /*1850*/  IMAD.U32 R28, RZ, RZ, UR7 ;  /* 0x00000007ff1c7e24 */ /* 0x000fe4000f8e00ff */
[----:B------:R-:W-:-:S07]  /*1860*/  IMAD.MOV.U32 R26, RZ, RZ, R27 ;  /* 0x000000ffff1a7224 */ /* 0x000fce00078e001b */
.L_x_22:
[----:B0-----:R-:W0:Y:S01]  /*1870*/  LDC.64 R6, c[0x0][0x380] ;  /* 0x0000e000ff067b82 */ /* 0x001e220000000a00 */
[----:B------:R-:W-:Y:S01]  /*1880*/  VIADD R31, R28, 0xffffffff ;  /* 0xffffffff1c1f7836 */ /* 0x000fe20000000000 */
[----:B------:R-:W-:Y:S03]  /*1890*/  BSSY B2, `(.L_x_19) ;  /* 0x0000008000027945 */ /* 0x000fe60003800000 */
[----:B------:R-:W-:-:S04]  /*18a0*/  IMAD R29, R31, 0x100, R3 ;  /* 0x000001001f1d7824 */ /* 0x000fc800078e0203 */
[----:B0-----:R-:W-:-:S07]  /*18b0*/  IMAD.WIDE R6, R29, 0x4, R6 ;  /* 0x000000041d067825 */ /* 0x001fce00078e0206 */
.L_x_20:
[----:B------:R-:W-:Y:S05]  /*18c0*/  YIELD ;  /* 0x0000000000007946 */ /* 0x000fea0003800000 */
[----:B------:R0:W-:Y:S06]  /*18d0*/  MEMBAR.SC.CTA ;  /* 0x0000000000007992 */ /* 0x0001ec0000000000 */
[----:B0-----:R-:W2:Y:S02]  /*18e0*/  LDG.E.STRONG.SYS R29, desc[UR8][R6.64] ;  /* 0x00000008061d7981 */ /* 0x001ea4000c1f5900 */
[----:B--2---:R-:W-:-:S13]  /*18f0*/  ISETP.NE.AND P0, PT, R29, RZ, PT ;  /* 0x000000ff1d00720c */ /* 0x004fda0003f05270 */
[----:B------:R-:W-:Y:S05]  /*1900*/  @!P0 BRA `(.L_x_20) ;  /* 0xfffffffc00ec8947 */ /* 0x000fea000383ffff */
[----:B------:R-:W-:Y:S05]  /*1910*/  BSYNC B2 ;  /* 0x0000000000027941 */ /* 0x000fea0003800000 */
.L_x_19:
[----:B------:R-:W-:Y:S01]  /*1920*/  BSSY.RECONVERGENT B2, `(.L_x_21) ;  /* 0x0000006000027945 */ /* 0x000fe20003800200 */
[C---:B------:R-:W-:Y:S02]  /*1930*/  ISETP.GT.AND P0, PT, R29.reuse, -0x1, PT ;  /* 0xffffffff1d00780c */ /* 0x040fe40003f04270 */
[----:B------:R-:W-:Y:S01]  /*1940*/  LOP3.LUT R29, R29, 0x3fffffff, RZ, 0xc0, !PT ;  /* 0x3fffffff1d1d7812 */ /* 0x000fe200078ec0ff */
[----:B------:R-:W-:Y:S05]  /*1950*/  WARPSYNC.EXCLUSIVE R25 ;  /* 0x0000000019007348 */ /* 0x000fea0003a00000 */
[----:B------:R-:W-:-:S05]  /*1960*/  IMAD.IADD R26, R29, 0x1, R26 ;  /* 0x000000011d1a7824 */ /* 0x000fca00078e021a */
[----:B------:R-:W-:-:S07]  /*1970*/  VOTE.ANY R25, PT, P0 ;  /* 0x0000000000197806 */ /* 0x000fce00000e0100 */
[----:B------:R-:W-:Y:S05]  /*1980*/  BSYNC.RECONVERGENT B2 ;  /* 0x0000000000027941 */ /* 0x000fea0003800200 */
.L_x_21:
[----:B------:R-:W-:Y:S01]  /*1990*/  ISETP.GT.U32.AND P1, PT, R28, 0x1, PT ;  /* 0x000000011c00780c */ /* 0x000fe20003f24070 */
[----:B------:R-:W-:-:S12]  /*19a0*/  IMAD.MOV.U32 R28, RZ, RZ, R31 ;  /* 0x000000ffff1c7224 */ /* 0x000fd800078e001f */
[----:B------:R-:W-:Y:S05]  /*19b0*/  @P0 BRA P1, `(.L_x_22) ;  /* 0xfffffffc00ac0947 */ /* 0x000fea000083ffff */
[----:B------:R-:W-:Y:S05]  /*19c0*/  BSYNC B0 ;  /* 0x0000000000007941 */ /* 0x000fea0003800000 */
.L_x_18:
[----:B------:R1:W2:Y:S02]  /*19d0*/  LDS.64 R6, [R11+0x7200] ;  /* 0x007200000b067984 */ /* 0x0002a40000000a00 */
.L_x_17:
[C---:B------:R-:W-:Y:S01]  /*19e0*/  IMAD.IADD R29, R26.reuse, 0x1, -R27 ;  /* 0x000000011a1d7824 */ /* 0x040fe200078e0a1b */
[----:B------:R-:W-:-:S04]  /*19f0*/  LOP3.LUT R25, R26, 0x80000000, RZ, 0xfc, !PT ;  /* 0x800000001a197812 */ /* 0x000fc800078efcff */
[C---:B0-2---:R-:W-:Y:S01]  /*1a00*/  IADD3 R6, P0, PT, R29.reuse, R6, RZ ;  /* 0x000000061d067210 */ /* 0x045fe20007f1e0ff */
[----:B------:R0:W-:Y:S03]  /*1a10*/  STG.E.STRONG.SYS desc[UR8][R4.64], R25 ;  /* 0x0000001904007986 */ /* 0x0001e6000c115908 */
[----:B------:R-:W-:-:S05]  /*1a20*/  LEA.HI.X.SX32 R7, R29, R7, 0x1, P0 ;  /* 0x000000071d077211 */ /* 0x000fca00000f0eff */
[----:B------:R0:W-:Y:S04]  /*1a30*/  STS.64 [R11+0x7200], R6 ;  /* 0x007200060b007388 */ /* 0x0001e80000000a00 */
.L_x_16:
[----:B------:R-:W-:Y:S05]  /*1a40*/  BSYNC B1 ;  /* 0x0000000000017941 */ /* 0x000fea0003800000 */
.L_x_15:
[----:B------:R-:W2:Y:S01]  /*1a50*/  LDC R26, c[0x0][0x3c0] ;  /* 0x0000f000ff1a7b82 */ /* 0x000ea20000000800 */
[----:B------:R-:W-:-:S07]  /*1a60*/  LEA R47, R47, UR4, 0x3 ;  /* 0x000000042f2f7c11 */ /* 0x000fce000f8e18ff */
[----:B0-----:R-:W0:Y:S01]  /*1a70*/  LDC.64 R4, c[0x0][0x390] ;  /* 0x0000e400ff047b82 */ /* 0x001e220000000a00 */
[----:B--2---:R-:W-:Y:S02]  /*1a80*/  ISETP.LE.AND P0, PT, R26, UR10, PT ;  /* 0x0000000a1a007c0c */ /* 0x004fe4000bf03270 */
[----:B0-----:R-:W-:-:S04]  /*1a90*/  ISETP.EQ.U32.AND P1, PT, R4, RZ, PT ;  /* 0x000000ff0400720c */ /* 0x001fc80003f22070 */
[----:B------:R-:W-:-:S04]  /*1aa0*/  ISETP.EQ.OR.EX P0, PT, R5, RZ, !P0, P1 ;  /* 0x000000ff0500720c */ /* 0x000fc80004702710 */
[----:B------:R-:W-:-:S13]  /*1ab0*/  ISETP.GT.U32.OR P0, PT, R3, 0xff, P0 ;  /* 0x000000ff0300780c */ /* 0x000fda0000704470 */
[----:B------:R-:W-:Y:S05]  /*1ac0*/  @P0 BRA `(.L_x_23) ;  /* 0x00000000001c0947 */ /* 0x000fea0003800000 */
[----:B------:R-:W0:Y:S01]  /*1ad0*/  LDS.64 R6, [R11+0x7200] ;  /* 0x007200000b067984 */ /* 0x000e220000000a00 */
[C---:B------:R-:W-:Y:S02]  /*1ae0*/  LEA R4, P2, R3.reuse, R4, 0x3 ;  /* 0x0000000403047211 */ /* 0x040fe400078418ff */
[--C-:B------:R-:W-:Y:S02]  /*1af0*/  SHF.R.S32.HI R25, RZ, 0x1f, R27.reuse ;  /* 0x0000001fff197819 */ /* 0x100fe4000001141b */
[----:B------:R-:W-:Y:S02]  /*1b00*/  LEA.HI.X R5, R3, R5, RZ, 0x3, P2 ;  /* 0x0000000503057211 */ /* 0x000fe400010f1cff */
[----:B0-----:R-:W-:-:S04]  /*1b10*/  IADD3 R6, P0, P1, R6, R0, R27 ;  /* 0x0000000006067210 */ /* 0x001fc8000791e01b */
[----:B------:R-:W-:-:S05]  /*1b20*/  IADD3.X R7, PT, PT, R7, RZ, R25, P0, P1 ;  /* 0x000000ff07077210 */ /* 0x000fca00007e2419 */
[----:B------:R0:W-:Y:S04]  /*1b30*/  STG.E.64 desc[UR8][R4.64], R6 ;  /* 0x0000000604007986 */ /* 0x0001e8000c101b08 */
.L_x_23:
[----:B------:R-:W-:Y:S05]  /*1b40*/  WARPSYNC.ALL ;  /* 0x0000000000007948 */ /* 0x000fea0003800000 */
[----:B------:R-:W-:Y:S01]  /*1b50*/  BAR.SYNC.DEFER_BLOCKING 0x0 ;  /* 0x0000000000007b1d */ /* 0x000fe20000010000 */
[----:B------:R-:W-:-:S05]  /*1b60*/  ISETP.LT.AND P0, PT, R26, UR10, PT ;  /* 0x0000000a1a007c0c */ /* 0x000fca000bf01270 */
[----:B0-----:R0:W2:Y:S08]  /*1b70*/  LDS.64 R4, [R47+0x7200] ;  /* 0x007200002f047984 */ /* 0x0010b00000000a00 */
[----:B0-----:R-:W-:Y:S05]  /*1b80*/  @P0 BRA `(.L_x_24) ;  /* 0x0000000000700947 */ /* 0x001fea0003800000 */
[----:B------:R-:W0:Y:S01]  /*1b90*/  LDCU.64 UR12, c[0x0][0x3a0] ;  /* 0x00007400ff0c77ac */ /* 0x000e220008000a00 */
[C---:B------:R-:W-:Y:S02]  /*1ba0*/  LOP3.LUT R7, R3.reuse, 0x3e0, RZ, 0xc0, !PT ;  /* 0x000003e003077812 */ /* 0x040fe400078ec0ff */
[----:B------:R-:W-:-:S05]  /*1bb0*/  LOP3.LUT R2, R3, 0x1f, RZ, 0xc0, !PT ;  /* 0x0000001f03027812 */ /* 0x000fca00078ec0ff */
[----:B------:R-:W-:-:S05]  /*1bc0*/  IMAD R7, R7, 0x13, R2 ;  /* 0x0000001307077824 */ /* 0x000fca00078e0202 */
[----:B--2---:R-:W-:-:S05]  /*1bd0*/  IADD3 R0, P0, PT, R7, R4, RZ ;  /* 0x0000000407007210 */ /* 0x004fca0007f1e0ff */
[----:B------:R-:W-:Y:S01]  /*1be0*/  IMAD.X R5, RZ, RZ, R5, P0 ;  /* 0x000000ffff057224 */ /* 0x000fe200000e0605 */
[----:B0-----:R-:W-:-:S04]  /*1bf0*/  LEA R2, P0, R0, UR12, 0x2 ;  /* 0x0000000c00027c11 */ /* 0x001fc8000f8010ff */
[----:B------:R-:W-:-:S05]  /*1c00*/  LEA.HI.X R3, R0, UR13, R5, 0x2, P0 ;  /* 0x0000000d00037c11 */ /* 0x000fca00080f1405 */
[----:B------:R-:W-:Y:S04]  /*1c10*/  STG.E desc[UR8][R2.64], R44 ;  /* 0x0000002c02007986 */ /* 0x000fe8000c101908 */
        /* <DEDUP_REMOVED lines=17> */
[----:B------:R-:W-:Y:S01]  /*1d30*/  STG.E desc[UR8][R2.64+0x900], R24 ;  /* 0x0009001802007986 */ /* 0x000fe2000c101908 */
[----:B------:R-:W-:Y:S05]  /*1d40*/  EXIT ;  /* 0x000000000000794d */ /* 0x000fea0003800000 */
.L_x_24:
[C---:B------:R-:W-:Y:S01]  /*1d50*/  LOP3.LUT R7, R3.reuse, 0x3e0, RZ, 0xc0, !PT ;  /* 0x000003e003077812 */ /* 0x040fe200078ec0ff */
[----:B------:R-:W0:Y:S01]  /*1d60*/  LDCU.64 UR12, c[0x0][0x3a0] ;  /* 0x00007400ff0c77ac */ /* 0x000e220008000a00 */
[----:B------:R-:W-:Y:S01]  /*1d70*/  LOP3.LUT R2, R3, 0x1f, RZ, 0xc0, !PT ;  /* 0x0000001f03027812 */ /* 0x000fe200078ec0ff */
[----:B-1----:R-:W-:-:S04]  /*1d80*/  IMAD.U32 R11, RZ, RZ, UR7 ;  /* 0x00000007ff0b7e24 */ /* 0x002fc8000f8e00ff */
[----:B------:R-:W-:Y:S02]  /*1d90*/  IMAD R7, R7, 0x13, R2 ;  /* 0x0000001307077824 */ /* 0x000fe400078e0202 */
[----:B------:R-:W-:Y:S02]  /*1da0*/  IMAD R0, R11, -0x1c80, R26 ;  /* 0xffffe3800b007824 */ /* 0x000fe400078e021a */
[C---:B------:R-:W-:Y:S01]  /*1db0*/  VIADD R11, R7.reuse, 0x20 ;  /* 0x00000020070b7836 */ /* 0x040fe20000000000 */
[C---:B--2---:R-:W-:Y:S01]  /*1dc0*/  IADD3 R3, P0, PT, R7.reuse, R4, RZ ;  /* 0x0000000407037210 */ /* 0x044fe20007f1e0ff */
[C---:B------:R-:W-:Y:S01]  /*1dd0*/  VIADD R25, R7.reuse, 0x60 ;  /* 0x0000006007197836 */ /* 0x040fe20000000000 */
[-C--:B------:R-:W-:Y:S02]  /*1de0*/  ISETP.GE.AND P1, PT, R7, R0.reuse, PT ;  /* 0x000000000700720c */ /* 0x080fe40003f26270 */
[-C--:B------:R-:W-:Y:S01]  /*1df0*/  ISETP.GE.AND P2, PT, R11, R0.reuse, PT ;  /* 0x000000000b00720c */ /* 0x080fe20003f46270 */
[----:B------:R-:W-:Y:S01]  /*1e00*/  IMAD.X R4, RZ, RZ, R5, P0 ;  /* 0x000000ffff047224 */ /* 0x000fe200000e0605 */
[----:B------:R-:W-:Y:S01]  /*1e10*/  ISETP.GE.AND P4, PT, R25, R0, PT ;  /* 0x000000001900720c */ /* 0x000fe20003f86270 */
[----:B------:R-:W-:Y:S01]  /*1e20*/  VIADD R5, R7, 0x40 ;  /* 0x0000004007057836 */ /* 0x000fe20000000000 */
[----:B0-----:R-:W-:Y:S01]  /*1e30*/  LEA R2, P0, R3, UR12, 0x2 ;  /* 0x0000000c03027c11 */ /* 0x001fe2000f8010ff */
[----:B------:R-:W-:-:S02]  /*1e40*/  VIADD R11, R7, 0xa0 ;  /* 0x000000a0070b7836 */ /* 0x000fc40000000000 */
[----:B------:R-:W-:Y:S01]  /*1e50*/  VIADD R25, R7, 0xc0 ;  /* 0x000000c007197836 */ /* 0x000fe20000000000 */
[-C--:B------:R-:W-:Y:S01]  /*1e60*/  ISETP.GE.AND P3, PT, R5, R0.reuse, PT ;  /* 0x000000000500720c */ /* 0x080fe20003f66270 */
[----:B------:R-:W-:Y:S01]  /*1e70*/  VIADD R5, R7, 0x80 ;  /* 0x0000008007057836 */ /* 0x000fe20000000000 */
[----:B------:R-:W-:Y:S02]  /*1e80*/  LEA.HI.X R3, R3, UR13, R4, 0x2, P0 ;  /* 0x0000000d03037c11 */ /* 0x000fe400080f1404 */
[-C--:B------:R-:W-:Y:S01]  /*1e90*/  ISETP.GE.AND P6, PT, R11, R0.reuse, PT ;  /* 0x000000000b00720c */ /* 0x080fe20003fc6270 */
[----:B------:R-:W-:Y:S01]  /*1ea0*/  VIADD R11, R7, 0x100 ;  /* 0x00000100070b7836 */ /* 0x000fe20000000000 */
[-C--:B------:R-:W-:Y:S01]  /*1eb0*/  ISETP.GE.AND P5, PT, R5, R0.reuse, PT ;  /* 0x000000000500720c */ /* 0x080fe20003fa6270 */
[----:B------:R-:W-:Y:S01]  /*1ec0*/  VIADD R5, R7, 0xe0 ;  /* 0x000000e007057836 */ /* 0x000fe20000000000 */
[----:B------:R-:W-:Y:S01]  /*1ed0*/  @!P1 STG.E desc[UR8][R2.64], R44 ;  /* 0x0000002c02009986 */ /* 0x000fe2000c101908 */
[----:B------:R-:W-:-:S03]  /*1ee0*/  ISETP.GE.AND P0, PT, R25, R0, PT ;  /* 0x000000001900720c */ /* 0x000fc60003f06270 */
[-C--:B------:R-:W-:Y:S01]  /*1ef0*/  ISETP.GE.AND P1, PT, R5, R0.reuse, PT ;  /* 0x000000000500720c */ /* 0x080fe20003f26270 */
[----:B------:R-:W-:Y:S01]  /*1f00*/  VIADD R5, R7, 0x120 ;  /* 0x0000012007057836 */ /* 0x000fe20000000000 */
[----:B------:R-:W-:Y:S04]  /*1f10*/  @!P3 STG.E desc[UR8][R2.64+0x100], R42 ;  /* 0x0001002a0200b986 */ /* 0x000fe8000c101908 */
[-C--:B------:R-:W-:Y:S01]  /*1f20*/  ISETP.GE.AND P3, PT, R5, R0.reuse, PT ;  /* 0x000000000500720c */ /* 0x080fe20003f66270 */
[----:B------:R-:W-:Y:S01]  /*1f30*/  VIADD R5, R7, 0x160 ;  /* 0x0000016007057836 */ /* 0x000fe20000000000 */
[----:B------:R-:W-:Y:S01]  /*1f40*/  @!P2 STG.E desc[UR8][R2.64+0x80], R43 ;  /* 0x0000802b0200a986 */ /* 0x000fe2000c101908 */
[----:B------:R-:W-:Y:S01]  /*1f50*/  ISETP.GE.AND P2, PT, R11, R0, PT ;  /* 0x000000000b00720c */ /* 0x000fe20003f46270 */
[----:B------:R-:W-:-:S02]  /*1f60*/  VIADD R11, R7, 0x140 ;  /* 0x00000140070b7836 */ /* 0x000fc40000000000 */
[----:B------:R0:W-:Y:S01]  /*1f70*/  @!P5 STG.E desc[UR8][R2.64+0x200], R9 ;  /* 0x000200090200d986 */ /* 0x0001e2000c101908 */
[-C--:B------:R-:W-:Y:S01]  /*1f80*/  ISETP.GE.AND P5, PT, R5, R0.reuse, PT ;  /* 0x000000000500720c */ /* 0x080fe20003fa6270 */
[----:B------:R-:W-:Y:S02]  /*1f90*/  VIADD R5, R7, 0x1a0 ;  /* 0x000001a007057836 */ /* 0x000fe40000000000 */
[----:B------:R1:W-:Y:S01]  /*1fa0*/  @!P4 STG.E desc[UR8][R2.64+0x180], R8 ;  /* 0x000180080200c986 */ /* 0x0003e2000c101908 */
[-C--:B------:R-:W-:Y:S01]  /*1fb0*/  ISETP.GE.AND P4, PT, R11, R0.reuse, PT ;  /* 0x000000000b00720c */ /* 0x080fe20003f86270 */
[----:B------:R-:W-:Y:S02]  /*1fc0*/  VIADD R11, R7, 0x180 ;  /* 0x00000180070b7836 */ /* 0x000fe40000000000 */
[----:B------:R1:W-:Y:S01]  /*1fd0*/  @!P0 STG.E desc[UR8][R2.64+0x300], R12 ;  /* 0x0003000c02008986 */ /* 0x0003e2000c101908 */
[----:B------:R-:W-:Y:S01]  /*1fe0*/  ISETP.GE.AND P0, PT, R5, R0, PT ;  /* 0x000000000500720c */ /* 0x000fe20003f06270 */
[----:B------:R-:W-:-:S02]  /*1ff0*/  VIADD R5, R7, 0x1e0 ;  /* 0x000001e007057836 */ /* 0x000fc40000000000 */
[----:B------:R1:W-:Y:S01]  /*2000*/  @!P6 STG.E desc[UR8][R2.64+0x280], R10 ;  /* 0x0002800a0200e986 */ /* 0x0003e2000c101908 */
[-C--:B------:R-:W-:Y:S01]  /*2010*/  ISETP.GE.AND P6, PT, R11, R0.reuse, PT ;  /* 0x000000000b00720c */ /* 0x080fe20003fc6270 */
[----:B------:R-:W-:Y:S02]  /*2020*/  VIADD R11, R7, 0x1c0 ;  /* 0x000001c0070b7836 */ /* 0x000fe40000000000 */
[----:B------:R1:W-:Y:S01]  /*2030*/  @!P2 STG.E desc[UR8][R2.64+0x400], R14 ;  /* 0x0004000e0200a986 */ /* 0x0003e2000c101908 */
[-C--:B------:R-:W-:Y:S01]  /*2040*/  ISETP.GE.AND P2, PT, R5, R0.reuse, PT ;  /* 0x000000000500720c */ /* 0x080fe20003f46270 */
[C---:B0-----:R-:W-:Y:S02]  /*2050*/  VIADD R9, R7.reuse, 0x200 ;  /* 0x0000020007097836 */ /* 0x041fe40000000000 */
[C---:B------:R-:W-:Y:S01]  /*2060*/  VIADD R5, R7.reuse, 0x220 ;  /* 0x0000022007057836 */ /* 0x040fe20000000000 */
[----:B------:R1:W-:Y:S01]  /*2070*/  @!P1 STG.E desc[UR8][R2.64+0x380], R13 ;  /* 0x0003800d02009986 */ /* 0x0003e2000c101908 */
[----:B------:R-:W-:Y:S01]  /*2080*/  VIADD R7, R7, 0x240 ;  /* 0x0000024007077836 */ /* 0x000fe20000000000 */
[----:B------:R-:W-:-:S02]  /*2090*/  ISETP.GE.AND P1, PT, R11, R0, PT ;  /* 0x000000000b00720c */ /* 0x000fc40003f26270 */
[----:B------:R1:W-:Y:S01]  /*20a0*/  @!P3 STG.E desc[UR8][R2.64+0x480], R15 ;  /* 0x0004800f0200b986 */ /* 0x0003e2000c101908 */
[----:B------:R-:W-:-:S03]  /*20b0*/  ISETP.GE.AND P3, PT, R9, R0, PT ;  /* 0x000000000900720c */ /* 0x000fc60003f66270 */
[----:B------:R1:W-:Y:S01]  /*20c0*/  @!P4 STG.E desc[UR8][R2.64+0x500], R16 ;  /* 0x000500100200c986 */ /* 0x0003e2000c101908 */
[----:B------:R-:W-:-:S03]  /*20d0*/  ISETP.GE.AND P4, PT, R5, R0, PT ;  /* 0x000000000500720c */ /* 0x000fc60003f86270 */
[----:B------:R1:W-:Y:S01]  /*20e0*/  @!P5 STG.E desc[UR8][R2.64+0x580], R17 ;  /* 0x000580110200d986 */ /* 0x0003e2000c101908 */
[----:B------:R-:W-:-:S03]  /*20f0*/  ISETP.GE.AND P5, PT, R7, R0, PT ;  /* 0x000000000700720c */ /* 0x000fc60003fa6270 */
[----:B------:R1:W-:Y:S04]  /*2100*/  @!P6 STG.E desc[UR8][R2.64+0x600], R18 ;  /* 0x000600120200e986 */ /* 0x0003e8000c101908 */
[----:B------:R1:W-:Y:S04]  /*2110*/  @!P0 STG.E desc[UR8][R2.64+0x680], R19 ;  /* 0x0006801302008986 */ /* 0x0003e8000c101908 */
[----:B------:R1:W-:Y:S04]  /*2120*/  @!P1 STG.E desc[UR8][R2.64+0x700], R20 ;  /* 0x0007001402009986 */ /* 0x0003e8000c101908 */
[----:B------:R1:W-:Y:S04]  /*2130*/  @!P2 STG.E desc[UR8][R2.64+0x780], R21 ;  /* 0x000780150200a986 */ /* 0x0003e8000c101908 */
[----:B------:R1:W-:Y:S04]  /*2140*/  @!P3 STG.E desc[UR8][R2.64+0x800], R22 ;  /* 0x000800160200b986 */ /* 0x0003e8000c101908 */
[----:B------:R1:W-:Y:S01]  /*2150*/  @!P4 STG.E desc[UR8][R2.64+0x880], R23 ;  /* 0x000880170200c986 */ /* 0x0003e2000c101908 */
[----:B------:R-:W-:Y:S05]  /*2160*/  @P5 EXIT ;  /* 0x000000000000594d */ /* 0x000fea0003800000 */
[----:B------:R-:W-:Y:S01]  /*2170*/  STG.E desc[UR8][R2.64+0x900], R24 ;  /* 0x0009001802007986 */ /* 0x000fe2000c101908 */
[----:B------:R-:W-:Y:S05]  /*2180*/  EXIT ;  /* 0x000000000000794d */ /* 0x000fea0003800000 */
.L_x_14:
[----:B------:R-:W-:Y:S01]  /*2190*/  IMAD.MOV.U32 R2, RZ, RZ, RZ ;  /* 0x000000ffff027224 */ /* 0x000fe200078e00ff */
[C---:B------:R-:W-:Y:S01]  /*21a0*/  ISETP.GT.U32.AND P0, PT, R3.reuse, 0x1f, PT ;  /* 0x0000001f0300780c */ /* 0x040fe20003f04070 */
[----:B------:R-:W-:Y:S05]  /*21b0*/  WARPSYNC.ALL ;  /* 0x0000000000007948 */ /* 0x000fea0003800000 */
[----:B------:R-:W-:-:S05]  /*21c0*/  IMAD.HI.U32 R24, R3, 0x15555556, R2 ;  /* 0x1555555603187827 */ /* 0x000fca00078e0002 */
[----:B------:R-:W-:-:S05]  /*21d0*/  LEA R24, R24, UR4, 0x2 ;  /* 0x0000000418187c11 */ /* 0x000fca000f8e10ff */
[----:B------:R0:W-:Y:S01]  /*21e0*/  STS [R24+0x3410], R27 ;  /* 0x0034101b18007388 */ /* 0x0001e20000000800 */
[----:B------:R-:W-:Y:S06]  /*21f0*/  BAR.SYNC.DEFER_BLOCKING 0x0 ;  /* 0x0000000000007b1d */ /* 0x000fec0000010000 */
[----:B------:R-:W-:Y:S05]  /*2200*/  @P0 BRA `(.L_x_25) ;  /* 0x0000000000e00947 */ /* 0x000fea0003800000 */
[----:B------:R-:W-:Y:S01]  /*2210*/  IMAD.MOV.U32 R5, RZ, RZ, 0x34 ;  /* 0x00000034ff057424 */ /* 0x000fe200078e00ff */
[----:B------:R-:W-:-:S03]  /*2220*/  UMOV UR11, 0xffffffff ;  /* 0xffffffff000b7882 */ /* 0x000fc60000000000 */
[----:B------:R-:W-:-:S05]  /*2230*/  IMAD R18, R3, R5, UR4 ;  /* 0x0000000403127e24 */ /* 0x000fca000f8e0205 */
[----:B------:R-:W-:Y:S04]  /*2240*/  LDS R16, [R18+0x3410] ;  /* 0x0034100012107984 */ /* 0x000fe80000000800 */
[----:B------:R-:W-:Y:S04]  /*2250*/  LDS R17, [R18+0x3414] ;  /* 0x0034140012117984 */ /* 0x000fe80000000800 */
[----:B------:R-:W1:Y:S04]  /*2260*/  LDS R14, [R18+0x3418] ;  /* 0x00341800120e7984 */ /* 0x000e680000000800 */
[----:B------:R-:W-:Y:S04]  /*2270*/  LDS R15, [R18+0x341c] ;  /* 0x00341c00120f7984 */ /* 0x000fe80000000800 */
[----:B------:R-:W2:Y:S04]  /*2280*/  LDS R12, [R18+0x3420] ;  /* 0x00342000120c7984 */ /* 0x000ea80000000800 */
[----:B------:R-:W-:Y:S04]  /*2290*/  LDS R13, [R18+0x3424] ;  /* 0x00342400120d7984 */ /* 0x000fe80000000800 */
[----:B------:R-:W3:Y:S04]  /*22a0*/  LDS R10, [R18+0x3428] ;  /* 0x00342800120a7984 */ /* 0x000ee80000000800 */
[----:B------:R-:W-:Y:S04]  /*22b0*/  LDS R9, [R18+0x342c] ;  /* 0x00342c0012097984 */ /* 0x000fe80000000800 */
[----:B------:R-:W4:Y:S04]  /*22c0*/  LDS R8, [R18+0x3430] ;  /* 0x0034300012087984 */ /* 0x000f280000000800 */
[----:B------:R-:W-:Y:S04]  /*22d0*/  LDS R5, [R18+0x3434] ;  /* 0x0034340012057984 */ /* 0x000fe80000000800 */
[----:B------:R-:W5:Y:S04]  /*22e0*/  LDS R4, [R18+0x3438] ;  /* 0x0034380012047984 */ /* 0x000f680000000800 */
[----:B------:R-:W0:Y:S01]  /*22f0*/  LDS R19, [R18+0x343c] ;  /* 0x00343c0012137984 */ /* 0x000e220000000800 */
[----:B-1----:R-:W-:-:S04]  /*2300*/  IADD3 R20, PT, PT, R14, R17, R16 ;  /* 0x000000110e147210 */ /* 0x002fc80007ffe010 */
[----:B--2---:R-:W-:-:S04]  /*2310*/  IADD3 R20, PT, PT, R12, R20, R15 ;  /* 0x000000140c147210 */ /* 0x004fc80007ffe00f */
[----:B---3--:R-:W-:-:S04]  /*2320*/  IADD3 R20, PT, PT, R10, R20, R13 ;  /* 0x000000140a147210 */ /* 0x008fc80007ffe00d */
[----:B----4-:R-:W-:-:S04]  /*2330*/  IADD3 R20, PT, PT, R8, R20, R9 ;  /* 0x0000001408147210 */ /* 0x010fc80007ffe009 */
[----:B-----5:R-:W-:-:S05]  /*2340*/  IADD3 R20, PT, PT, R4, R20, R5 ;  /* 0x0000001404147210 */ /* 0x020fca0007ffe005 */
[----:B0-----:R-:W-:Y:S01]  /*2350*/  IMAD.IADD R19, R19, 0x1, R20 ;  /* 0x0000000113137824 */ /* 0x001fe200078e0214 */
[----:B------:R-:W-:Y:S06]  /*2360*/  BRA.DIV UR11, `(.L_x_26) ;  /* 0x0000005e0be47947 */ /* 0x000fec000b800000 */
[----:B------:R-:W0:Y:S02]  /*2370*/  SHFL.UP P0, R20, R19, 0x1, RZ ;  /* 0x0420000013147989 */ /* 0x000e2400000000ff */
[----:B0-----:R-:W-:-:S05]  /*2380*/  @P0 IMAD.IADD R20, R19, 0x1, R20 ;  /* 0x0000000113140824 */ /* 0x001fca00078e0214 */
[----:B------:R-:W0:Y:S02]  /*2390*/  SHFL.UP P0, R21, R20, 0x2, RZ ;  /* 0x0440000014157989 */ /* 0x000e2400000000ff */
[----:B0-----:R-:W-:-:S05]  /*23a0*/  @P0 IMAD.IADD R21, R20, 0x1, R21 ;  /* 0x0000000114150824 */ /* 0x001fca00078e0215 */
[----:B------:R-:W0:Y:S02]  /*23b0*/  SHFL.UP P0, R22, R21, 0x4, RZ ;  /* 0x0480000015167989 */ /* 0x000e2400000000ff */
[----:B0-----:R-:W-:-:S05]  /*23c0*/  @P0 IMAD.IADD R22, R21, 0x1, R22 ;  /* 0x0000000115160824 */ /* 0x001fca00078e0216 */
[----:B------:R-:W0:Y:S02]  /*23d0*/  SHFL.UP P0, R23, R22, 0x8, RZ ;  /* 0x0500000016177989 */ /* 0x000e2400000000ff */
[----:B0-----:R-:W-:-:S05]  /*23e0*/  @P0 IMAD.IADD R23, R22, 0x1, R23 ;  /* 0x0000000116170824 */ /* 0x001fca00078e0217 */
[----:B------:R0:W1:Y:S02]  /*23f0*/  SHFL.UP P0, R48, R23, 0x10, RZ ;  /* 0x0600000017307989 */ /* 0x00006400000000ff */
.L_x_118:
[----:B-1----:R-:W-:-:S04]  /*2400*/  @P0 IMAD.IADD R48, R23, 0x1, R48 ;  /* 0x0000000117300824 */ /* 0x002fc800078e0230 */
[----:B------:R-:W-:-:S04]  /*2410*/  IMAD.IADD R19, R48, 0x1, -R19 ;  /* 0x0000000130137824 */ /* 0x000fc800078e0a13 */
[----:B------:R-:W-:Y:S01]  /*2420*/  IMAD.IADD R16, R16, 0x1, R19 ;  /* 0x0000000110107824 */ /* 0x000fe200078e0213 */
[----:B------:R1:W-:Y:S03]  /*2430*/  STS [R18+0x3410], R19 ;  /* 0x0034101312007388 */ /* 0x0003e60000000800 */
        /* <DEDUP_REMOVED lines=19> */
[----:B------:R1:W-:Y:S04]  /*2570*/  STS [R18+0x3438], R5 ;  /* 0x0034380512007388 */ /* 0x0003e80000000800 */
[----:B------:R1:W-:Y:S02]  /*2580*/  STS [R18+0x343c], R21 ;  /* 0x00343c1512007388 */ /* 0x0003e40000000800 */
.L_x_25:
[----:B------:R-:W-:Y:S05]  /*2590*/  WARPSYNC.ALL ;  /* 0x0000000000007948 */ /* 0x000fea0003800000 */
[----:B------:R-:W-:Y:S01]  /*25a0*/  BAR.SYNC.DEFER_BLOCKING 0x0 ;  /* 0x0000000000007b1d */ /* 0x000fe20000010000 */
[----:B------:R-:W-:Y:S02]  /*25b0*/  ISETP.NE.AND P0, PT, R53, RZ, PT ;  /* 0x000000ff3500720c */ /* 0x000fe40003f05270 */
[----:B-1----:R-:W-:-:S03]  /*25c0*/  SHF.R.U32.HI R5, RZ, UR6, R45 ;  /* 0x00000006ff057c19 */ /* 0x002fc6000801162d */
[----:B------:R-:W-:Y:S01]  /*25d0*/  BSSY.RECONVERGENT B0, `(.L_x_27) ;  /* 0x0000029000007945 */ /* 0x000fe20003800200 */
[----:B------:R-:W-:Y:S01]  /*25e0*/  LOP3.LUT R5, R5, UR5, RZ, 0x30, !PT ;  /* 0x0000000505057c12 */ /* 0x000fe2000f8e30ff */
[----:B0-----:R-:W0:Y:S06]  /*25f0*/  LDS R24, [R24+0x3410] ;  /* 0x0034100018187984 */ /* 0x001e2c0000000800 */
[----:B------:R-:W-:Y:S05]  /*2600*/  @P0 BRA `(.L_x_28) ;  /* 0x0000000000940947 */ /* 0x000fea0003800000 */
[----:B------:R-:W-:-:S05]  /*2610*/  LEA R4, R3, UR4, 0x2 ;  /* 0x0000000403047c11 */ /* 0x000fca000f8e10ff */
[----:B------:R-:W0:Y:S04]  /*2620*/  LDS R13, [R4] ;  /* 0x00000000040d7984 */ /* 0x000e280000000800 */
[----:B------:R-:W1:Y:S04]  /*2630*/  LDS R15, [R4+0x400] ;  /* 0x00040000040f7984 */ /* 0x000e680000000800 */
[----:B------:R-:W2:Y:S04]  /*2640*/  LDS R17, [R4+0x800] ;  /* 0x0008000004117984 */ /* 0x000ea80000000800 */
[----:B------:R-:W3:Y:S04]  /*2650*/  LDS R19, [R4+0xc00] ;  /* 0x000c000004137984 */ /* 0x000ee80000000800 */
[----:B------:R-:W4:Y:S04]  /*2660*/  LDS R21, [R4+0x1000] ;  /* 0x0010000004157984 */ /* 0x000f280000000800 */
[----:B------:R-:W5:Y:S04]  /*2670*/  LDS R23, [R4+0x1400] ;  /* 0x0014000004177984 */ /* 0x000f680000000800 */
[----:B------:R-:W5:Y:S04]  /*2680*/  LDS R45, [R4+0x1800] ;  /* 0x00180000042d7984 */ /* 0x000f680000000800 */
[----:B------:R-:W5:Y:S04]  /*2690*/  LDS R47, [R4+0x1c00] ;  /* 0x001c0000042f7984 */ /* 0x000f680000000800 */
[----:B------:R-:W5:Y:S04]  /*26a0*/  LDS R49, [R4+0x2000] ;  /* 0x0020000004317984 */ /* 0x000f680000000800 */
[----:B------:R-:W5:Y:S04]  /*26b0*/  LDS R51, [R4+0x2400] ;  /* 0x0024000004337984 */ /* 0x000f680000000800 */
[----:B------:R-:W5:Y:S01]  /*26c0*/  LDS R8, [R4+0x2800] ;  /* 0x0028000004087984 */ /* 0x000f620000000800 */
[----:B0-----:R-:W-:-:S03]  /*26d0*/  IMAD.IADD R13, R24, 0x1, R13 ;  /* 0x00000001180d7824 */ /* 0x001fc600078e020d */
[----:B------:R-:W0:Y:S01]  /*26e0*/  LDS R9, [R4+0x2c00] ;  /* 0x002c000004097984 */ /* 0x000e220000000800 */
[----:B-1----:R-:W-:-:S03]  /*26f0*/  IMAD.IADD R15, R24, 0x1, R15 ;  /* 0x00000001180f7824 */ /* 0x002fc600078e020f */
[----:B------:R1:W-:Y:S01]  /*2700*/  STS [R4], R13 ;  /* 0x0000000d04007388 */ /* 0x0003e20000000800 */
[C---:B--2---:R-:W-:Y:S02]  /*2710*/  IMAD.IADD R17, R24.reuse, 0x1, R17 ;  /* 0x0000000118117824 */ /* 0x044fe400078e0211 */
[C---:B---3--:R-:W-:Y:S01]  /*2720*/  IMAD.IADD R19, R24.reuse, 0x1, R19 ;  /* 0x0000000118137824 */ /* 0x048fe200078e0213 */
[----:B------:R2:W-:Y:S01]  /*2730*/  STS [R4+0x400], R15 ;  /* 0x0004000f04007388 */ /* 0x0005e20000000800 */
[----:B----4-:R-:W-:-:S03]  /*2740*/  IMAD.IADD R21, R24, 0x1, R21 ;  /* 0x0000000118157824 */ /* 0x010fc600078e0215 */
[----:B------:R2:W-:Y:S01]  /*2750*/  STS [R4+0x800], R17 ;  /* 0x0008001104007388 */ /* 0x0005e20000000800 */
[----:B-----5:R-:W-:-:S03]  /*2760*/  IMAD.IADD R23, R24, 0x1, R23 ;  /* 0x0000000118177824 */ /* 0x020fc600078e0217 */
[----:B------:R2:W-:Y:S01]  /*2770*/  STS [R4+0xc00], R19 ;  /* 0x000c001304007388 */ /* 0x0005e20000000800 */
[----:B------:R-:W-:-:S03]  /*2780*/  IMAD.IADD R45, R24, 0x1, R45 ;  /* 0x00000001182d7824 */ /* 0x000fc600078e022d */
[----:B------:R2:W-:Y:S01]  /*2790*/  STS [R4+0x1000], R21 ;  /* 0x0010001504007388 */ /* 0x0005e20000000800 */
[----:B------:R-:W-:-:S03]  /*27a0*/  IMAD.IADD R47, R24, 0x1, R47 ;  /* 0x00000001182f7824 */ /* 0x000fc600078e022f */
[----:B------:R2:W-:Y:S01]  /*27b0*/  STS [R4+0x1400], R23 ;  /* 0x0014001704007388 */ /* 0x0005e20000000800 */
[----:B------:R-:W-:-:S03]  /*27c0*/  IMAD.IADD R49, R24, 0x1, R49 ;  /* 0x0000000118317824 */ /* 0x000fc600078e0231 */
[----:B------:R2:W-:Y:S01]  /*27d0*/  STS [R4+0x1800], R45 ;  /* 0x0018002d04007388 */ /* 0x0005e20000000800 */
[----:B------:R-:W-:-:S03]  /*27e0*/  IMAD.IADD R51, R24, 0x1, R51 ;  /* 0x0000000118337824 */ /* 0x000fc600078e0233 */
[----:B------:R2:W-:Y:S01]  /*27f0*/  STS [R4+0x1c00], R47 ;  /* 0x001c002f04007388 */ /* 0x0005e20000000800 */
[----:B-1----:R-:W-:-:S03]  /*2800*/  IMAD.IADD R13, R24, 0x1, R8 ;  /* 0x00000001180d7824 */ /* 0x002fc600078e0208 */
[----:B------:R2:W-:Y:S01]  /*2810*/  STS [R4+0x2000], R49 ;  /* 0x0020003104007388 */ /* 0x0005e20000000800 */
[----:B0-----:R-:W-:-:S03]  /*2820*/  IMAD.IADD R9, R24, 0x1, R9 ;  /* 0x0000000118097824 */ /* 0x001fc600078e0209 */
[----:B------:R2:W-:Y:S04]  /*2830*/  STS [R4+0x2400], R51 ;  /* 0x0024003304007388 */ /* 0x0005e80000000800 */
[----:B------:R2:W-:Y:S04]  /*2840*/  STS [R4+0x2800], R13 ;  /* 0x0028000d04007388 */ /* 0x0005e80000000800 */
[----:B------:R2:W-:Y:S02]  /*2850*/  STS [R4+0x2c00], R9 ;  /* 0x002c000904007388 */ /* 0x0005e40000000800 */
.L_x_28:
[----:B------:R-:W-:Y:S05]  /*2860*/  BSYNC.RECONVERGENT B0 ;  /* 0x0000000000007941 */ /* 0x000fea0003800200 */
.L_x_27:
[----:B------:R-:W-:Y:S01]  /*2870*/  BAR.SYNC.DEFER_BLOCKING 0x0 ;  /* 0x0000000000007b1d */ /* 0x000fe20000010000 */
[----:B------:R-:W-:Y:S01]  /*2880*/  R2P PR, R5, 0x7f ;  /* 0x0000007f05007804 */ /* 0x000fe20000000000 */
[----:B------:R-:W-:-:S04]  /*2890*/  IMAD.MOV.U32 R8, RZ, RZ, RZ ;  /* 0x000000ffff087224 */ /* 0x000fc800078e00ff */
[----:B------:R-:W-:Y:S01]  /*28a0*/  BSSY.RECONVERGENT B0, `(.L_x_29) ;  /* 0x0000026000007945 */ /* 0x000fe20003800200 */
[----:B--2---:R-:W1:Y:S07]  /*28b0*/  S2R R23, SR_LEMASK ;  /* 0x0000000000177919 */ /* 0x004e6e0000003a00 */
[----:B------:R-:W-:Y:S02]  /*28c0*/  VOTE.ANY R4, PT, P0 ;  /* 0x0000000000047806 */ /* 0x000fe400000e0100 */
[----:B------:R-:W-:-:S02]  /*28d0*/  VOTE.ANY R9, PT, P1 ;  /* 0x0000000000097806 */ /* 0x000fc400008e0100 */
[----:B------:R-:W-:Y:S02]  /*28e0*/  @!P0 LOP3.LUT R4, RZ, R4, RZ, 0x33, !PT ;  /* 0x00000004ff048212 */ /* 0x000fe400078e33ff */
[----:B------:R-:W-:Y:S02]  /*28f0*/  VOTE.ANY R13, PT, P2 ;  /* 0x00000000000d7806 */ /* 0x000fe400010e0100 */
[----:B------:R-:W-:Y:S02]  /*2900*/  @!P1 LOP3.LUT R9, RZ, R9, RZ, 0x33, !PT ;  /* 0x00000009ff099212 */ /* 0x000fe400078e33ff */
[----:B------:R-:W-:Y:S02]  /*2910*/  VOTE.ANY R15, PT, P3 ;  /* 0x00000000000f7806 */ /* 0x000fe400018e0100 */
[----:B------:R-:W-:Y:S02]  /*2920*/  @!P2 LOP3.LUT R13, RZ, R13, RZ, 0x33, !PT ;  /* 0x0000000dff0da212 */ /* 0x000fe400078e33ff */
[----:B------:R-:W-:-:S02]  /*2930*/  LOP3.LUT R4, R9, R4, RZ, 0xc0, !PT ;  /* 0x0000000409047212 */ /* 0x000fc400078ec0ff */
[----:B------:R-:W-:Y:S02]  /*2940*/  @!P3 LOP3.LUT R15, RZ, R15, RZ, 0x33, !PT ;  /* 0x0000000fff0fb212 */ /* 0x000fe400078e33ff */
[----:B------:R-:W-:Y:S02]  /*2950*/  LOP3.LUT R4, R13, R4, RZ, 0xc0, !PT ;  /* 0x000000040d047212 */ /* 0x000fe400078ec0ff */
[----:B------:R-:W-:Y:S02]  /*2960*/  VOTE.ANY R9, PT, P4 ;  /* 0x0000000000097806 */ /* 0x000fe400020e0100 */
[----:B------:R-:W-:Y:S02]  /*2970*/  LOP3.LUT P0, RZ, R5, 0x80, RZ, 0xc0, !PT ;  /* 0x0000008005ff7812 */ /* 0x000fe4000780c0ff */
[----:B------:R-:W-:Y:S02]  /*2980*/  LOP3.LUT R4, R15, R4, RZ, 0xc0, !PT ;  /* 0x000000040f047212 */ /* 0x000fe400078ec0ff */
[----:B------:R-:W-:-:S02]  /*2990*/  VOTE.ANY R13, PT, P5 ;  /* 0x00000000000d7806 */ /* 0x000fc400028e0100 */
[----:B------:R-:W-:Y:S02]  /*29a0*/  @!P4 LOP3.LUT R9, RZ, R9, RZ, 0x33, !PT ;  /* 0x00000009ff09c212 */ /* 0x000fe400078e33ff */
[----:B------:R-:W-:Y:S02]  /*29b0*/  @!P5 LOP3.LUT R13, RZ, R13, RZ, 0x33, !PT ;  /* 0x0000000dff0dd212 */ /* 0x000fe400078e33ff */
[----:B------:R-:W-:Y:S02]  /*29c0*/  LOP3.LUT R4, R9, R4, RZ, 0xc0, !PT ;  /* 0x0000000409047212 */ /* 0x000fe400078ec0ff */
[----:B------:R-:W-:Y:S02]  /*29d0*/  VOTE.ANY R9, PT, P6 ;  /* 0x0000000000097806 */ /* 0x000fe400030e0100 */
[----:B------:R-:W-:Y:S02]  /*29e0*/  LOP3.LUT R4, R13, R4, RZ, 0xc0, !PT ;  /* 0x000000040d047212 */ /* 0x000fe400078ec0ff */
[----:B------:R-:W-:-:S02]  /*29f0*/  VOTE.ANY R13, PT, P0 ;  /* 0x00000000000d7806 */ /* 0x000fc400000e0100 */
[----:B------:R-:W-:Y:S02]  /*2a00*/  @!P6 LOP3.LUT R9, RZ, R9, RZ, 0x33, !PT ;  /* 0x00000009ff09e212 */ /* 0x000fe400078e33ff */
[----:B------:R-:W-:Y:S02]  /*2a10*/  @!P0 LOP3.LUT R13, RZ, R13, RZ, 0x33, !PT ;  /* 0x0000000dff0d8212 */ /* 0x000fe400078e33ff */
[----:B------:R-:W-:Y:S02]  /*2a20*/  LOP3.LUT R4, R9, R4, RZ, 0xc0, !PT ;  /* 0x0000000409047212 */ /* 0x000fe400078ec0ff */
[----:B------:R-:W-:Y:S02]  /*2a30*/  SHF.R.U32.HI R9, RZ, UR6, R6 ;  /* 0x00000006ff097c19 */ /* 0x000fe40008011606 */
[----:B------:R-:W-:Y:S01]  /*2a40*/  LOP3.LUT R10, R13, R4, RZ, 0xc0, !PT ;  /* 0x000000040d0a7212 */ /* 0x000fe200078ec0ff */
[----:B------:R-:W-:Y:S01]  /*2a50*/  IMAD.SHL.U32 R4, R3, 0x20, RZ ;  /* 0x0000002003047824 */ /* 0x000fe200078e00ff */
[----:B------:R-:W-:-:S02]  /*2a60*/  LOP3.LUT R9, R9, UR5, RZ, 0x30, !PT ;  /* 0x0000000509097c12 */ /* 0x000fc4000f8e30ff */
[----:B------:R-:W2:Y:S01]  /*2a70*/  FLO.U32 R15, R10 ;  /* 0x0000000a000f7300 */ /* 0x000ea200000e0000 */
[----:B-1----:R-:W-:Y:S02]  /*2a80*/  LOP3.LUT R14, R23, R10, RZ, 0xc0, !PT ;  /* 0x0000000a170e7212 */ /* 0x002fe400078ec0ff */
[----:B------:R-:W-:-:S05]  /*2a90*/  LOP3.LUT R4, R4, 0x7c00, RZ, 0xc0, !PT ;  /* 0x00007c0004047812 */ /* 0x000fca00078ec0ff */
[----:B------:R-:W1:Y:S01]  /*2aa0*/  POPC R14, R14 ;  /* 0x0000000e000e7309 */ /* 0x000e620000000000 */
[----:B------:R-:W-:Y:S01]  /*2ab0*/  VIADD R22, R4, UR4 ;  /* 0x0000000404167c36 */ /* 0x000fe20008000000 */
[----:B--2---:R-:W-:-:S13]  /*2ac0*/  ISETP.NE.AND P0, PT, R46, R15, PT ;  /* 0x0000000f2e00720c */ /* 0x004fda0003f05270 */
[----:B-1----:R-:W-:Y:S05]  /*2ad0*/  @P0 BRA `(.L_x_30) ;  /* 0x0000000000080947 */ /* 0x002fea0003800000 */
[----:B------:R-:W-:-:S05]  /*2ae0*/  IMAD R5, R5, 0x4, R22 ;  /* 0x0000000405057824 */ /* 0x000fca00078e0216 */
[----:B------:R1:W2:Y:S02]  /*2af0*/  ATOMS.ADD R8, [R5], R14 ;  /* 0x0000000e0508738c */ /* 0x0002a40000000000 */
.L_x_30:
[----:B------:R-:W-:Y:S05]  /*2b00*/  BSYNC.RECONVERGENT B0 ;  /* 0x0000000000007941 */ /* 0x000fea0003800200 */
.L_x_29:
[----:B------:R-:W-:Y:S01]  /*2b10*/  R2P PR, R9, 0x7f ;  /* 0x0000007f09007804 */ /* 0x000fe20000000000 */
[----:B--2---:R2:W3:Y:S01]  /*2b20*/  SHFL.IDX PT, R8, R8, R15, 0x1f ;  /* 0x00001f0f08087589 */ /* 0x0044e200000e0000 */
[----:B------:R-:W-:Y:S01]  /*2b30*/  BSSY.RECONVERGENT B0, `(.L_x_31) ;  /* 0x0000023000007945 */ /* 0x000fe20003800200 */
[----:B------:R-:W-:-:S10]  /*2b40*/  IMAD.MOV.U32 R12, RZ, RZ, RZ ;  /* 0x000000ffff0c7224 */ /* 0x000fd400078e00ff */
[----:B------:R-:W-:Y:S02]  /*2b50*/  VOTE.ANY R4, PT, P0 ;  /* 0x0000000000047806 */ /* 0x000fe400000e0100 */
[----:B-1----:R-:W-:Y:S02]  /*2b60*/  VOTE.ANY R5, PT, P1 ;  /* 0x0000000000057806 */ /* 0x002fe400008e0100 */
[----:B------:R-:W-:Y:S02]  /*2b70*/  @!P0 LOP3.LUT R4, RZ, R4, RZ, 0x33, !PT ;  /* 0x00000004ff048212 */ /* 0x000fe400078e33ff */
[----:B------:R-:W-:Y:S02]  /*2b80*/  VOTE.ANY R13, PT, P2 ;  /* 0x00000000000d7806 */ /* 0x000fe400010e0100 */
[----:B------:R-:W-:Y:S02]  /*2b90*/  @!P1 LOP3.LUT R5, RZ, R5, RZ, 0x33, !PT ;  /* 0x00000005ff059212 */ /* 0x000fe400078e33ff */
[----:B------:R-:W-:-:S02]  /*2ba0*/  @!P2 LOP3.LUT R13, RZ, R13, RZ, 0x33, !PT ;  /* 0x0000000dff0da212 */ /* 0x000fc400078e33ff */
[----:B------:R-:W-:Y:S02]  /*2bb0*/  LOP3.LUT R4, R5, R4, RZ, 0xc0, !PT ;  /* 0x0000000405047212 */ /* 0x000fe400078ec0ff */
[----:B------:R-:W-:Y:S02]  /*2bc0*/  VOTE.ANY R5, PT, P3 ;  /* 0x0000000000057806 */ /* 0x000fe400018e0100 */
[----:B------:R-:W-:Y:S02]  /*2bd0*/  LOP3.LUT R4, R13, R4, RZ, 0xc0, !PT ;  /* 0x000000040d047212 */ /* 0x000fe400078ec0ff */
[----:B------:R-:W-:Y:S02]  /*2be0*/  LOP3.LUT P0, RZ, R9, 0x80, RZ, 0xc0, !PT ;  /* 0x0000008009ff7812 */ /* 0x000fe4000780c0ff */
[----:B------:R-:W-:Y:S02]  /*2bf0*/  VOTE.ANY R13, PT, P4 ;  /* 0x00000000000d7806 */ /* 0x000fe400020e0100 */
[----:B------:R-:W-:-:S02]  /*2c00*/  @!P3 LOP3.LUT R5, RZ, R5, RZ, 0x33, !PT ;  /* 0x00000005ff05b212 */ /* 0x000fc400078e33ff */
[----:B------:R-:W-:Y:S02]  /*2c10*/  @!P4 LOP3.LUT R13, RZ, R13, RZ, 0x33, !PT ;  /* 0x0000000dff0dc212 */ /* 0x000fe400078e33ff */
[----:B------:R-:W-:Y:S02]  /*2c20*/  LOP3.LUT R4, R5, R4, RZ, 0xc0, !PT ;  /* 0x0000000405047212 */ /* 0x000fe400078ec0ff */
[----:B------:R-:W-:Y:S02]  /*2c30*/  VOTE.ANY R5, PT, P5 ;  /* 0x0000000000057806 */ /* 0x000fe400028e0100 */
[----:B------:R-:W-:Y:S02]  /*2c40*/  LOP3.LUT R4, R13, R4, RZ, 0xc0, !PT ;  /* 0x000000040d047212 */ /* 0x000fe400078ec0ff */
[----:B------:R-:W-:Y:S02]  /*2c50*/  VOTE.ANY R13, PT, P6 ;  /* 0x00000000000d7806 */ /* 0x000fe400030e0100 */
[----:B------:R-:W-:-:S02]  /*2c60*/  @!P5 LOP3.LUT R5, RZ, R5, RZ, 0x33, !PT ;  /* 0x00000005ff05d212 */ /* 0x000fc400078e33ff */
[----:B------:R-:W-:Y:S02]  /*2c70*/  VOTE.ANY R17, PT, P0 ;  /* 0x0000000000117806 */ /* 0x000fe400000e0100 */
[----:B------:R-:W-:Y:S02]  /*2c80*/  @!P6 LOP3.LUT R13, RZ, R13, RZ, 0x33, !PT ;  /* 0x0000000dff0de212 */ /* 0x000fe400078e33ff */
[----:B------:R-:W-:Y:S02]  /*2c90*/  LOP3.LUT R4, R5, R4, RZ, 0xc0, !PT ;  /* 0x0000000405047212 */ /* 0x000fe400078ec0ff */
[----:B------:R-:W-:Y:S02]  /*2ca0*/  @!P0 LOP3.LUT R17, RZ, R17, RZ, 0x33, !PT ;  /* 0x00000011ff118212 */ /* 0x000fe400078e33ff */
[----:B------:R-:W-:-:S04]  /*2cb0*/  LOP3.LUT R4, R13, R4, RZ, 0xc0, !PT ;  /* 0x000000040d047212 */ /* 0x000fc800078ec0ff */
[----:B------:R-:W-:Y:S02]  /*2cc0*/  LOP3.LUT R4, R17, R4, RZ, 0xc0, !PT ;  /* 0x0000000411047212 */ /* 0x000fe400078ec0ff */
[----:B------:R-:W-:Y:S02]  /*2cd0*/  SHF.R.U32.HI R17, RZ, UR6, R0 ;  /* 0x00000006ff117c19 */ /* 0x000fe40008011600 */
[----:B------:R-:W1:Y:S01]  /*2ce0*/  FLO.U32 R5, R4 ;  /* 0x0000000400057300 */ /* 0x000e6200000e0000 */
[----:B------:R-:W-:Y:S02]  /*2cf0*/  LOP3.LUT R13, R23, R4, RZ, 0xc0, !PT ;  /* 0x00000004170d7212 */ /* 0x000fe400078ec0ff */
[----:B------:R-:W-:-:S05]  /*2d00*/  LOP3.LUT R17, R17, UR5, RZ, 0x30, !PT ;  /* 0x0000000511117c12 */ /* 0x000fca000f8e30ff */
[----:B------:R-:W4:Y:S01]  /*2d10*/  POPC R13, R13 ;  /* 0x0000000d000d7309 */ /* 0x000f220000000000 */
[----:B-1----:R-:W-:-:S13]  /*2d20*/  ISETP.NE.AND P0, PT, R46, R5, PT ;  /* 0x000000052e00720c */ /* 0x002fda0003f05270 */
[----:B--234-:R-:W-:Y:S05]  /*2d30*/  @P0 BRA `(.L_x_32) ;  /* 0x0000000000080947 */ /* 0x01cfea0003800000 */
[----:B------:R-:W-:-:S06]  /*2d40*/  IMAD R12, R9, 0x4, R22 ;  /* 0x00000004090c7824 */ /* 0x000fcc00078e0216 */
[----:B------:R1:W2:Y:S02]  /*2d50*/  ATOMS.ADD R12, [R12], R13 ;  /* 0x0000000d0c0c738c */ /* 0x0002a40000000000 */
.L_x_32:
[----:B------:R-:W-:Y:S05]  /*2d60*/  BSYNC.RECONVERGENT B0 ;  /* 0x0000000000007941 */ /* 0x000fea0003800200 */
.L_x_31:
[----:B------:R-:W-:Y:S01]  /*2d70*/  R2P PR, R17, 0x7f ;  /* 0x0000007f11007804 */ /* 0x000fe20000000000 */
[----:B--2---:R2:W3:Y:S01]  /*2d80*/  SHFL.IDX PT, R12, R12, R5, 0x1f ;  /* 0x00001f050c0c7589 */ /* 0x0044e200000e0000 */
[----:B------:R-:W-:Y:S11]  /*2d90*/  BSSY.RECONVERGENT B0, `(.L_x_33) ;  /* 0x0000023000007945 */ /* 0x000ff60003800200 */
[----:B------:R-:W-:-:S02]  /*2da0*/  VOTE.ANY R0, PT, P0 ;  /* 0x0000000000007806 */ /* 0x000fc400000e0100 */
[----:B------:R-:W-:Y:S02]  /*2db0*/  VOTE.ANY R9, PT, P1 ;  /* 0x0000000000097806 */ /* 0x000fe400008e0100 */
[----:B------:R-:W-:Y:S02]  /*2dc0*/  @!P0 LOP3.LUT R0, RZ, R0, RZ, 0x33, !PT ;  /* 0x00000000ff008212 */ /* 0x000fe400078e33ff */
[----:B------:R-:W-:Y:S02]  /*2dd0*/  VOTE.ANY R15, PT, P2 ;  /* 0x00000000000f7806 */ /* 0x000fe400010e0100 */
[----:B------:R-:W-:Y:S02]  /*2de0*/  @!P1 LOP3.LUT R9, RZ, R9, RZ, 0x33, !PT ;  /* 0x00000009ff099212 */ /* 0x000fe400078e33ff */
[----:B------:R-:W-:Y:S02]  /*2df0*/  @!P2 LOP3.LUT R15, RZ, R15, RZ, 0x33, !PT ;  /* 0x0000000fff0fa212 */ /* 0x000fe400078e33ff */
[----:B------:R-:W-:-:S02]  /*2e00*/  LOP3.LUT R0, R9, R0, RZ, 0xc0, !PT ;  /* 0x0000000009007212 */ /* 0x000fc400078ec0ff */
[----:B------:R-:W-:Y:S02]  /*2e10*/  VOTE.ANY R9, PT, P3 ;  /* 0x0000000000097806 */ /* 0x000fe400018e0100 */
[----:B------:R-:W-:Y:S02]  /*2e20*/  LOP3.LUT R0, R15, R0, RZ, 0xc0, !PT ;  /* 0x000000000f007212 */ /* 0x000fe400078ec0ff */
[----:B------:R-:W-:Y:S02]  /*2e30*/  LOP3.LUT P0, RZ, R17, 0x80, RZ, 0xc0, !PT ;  /* 0x0000008011ff7812 */ /* 0x000fe4000780c0ff */
[----:B------:R-:W-:Y:S02]  /*2e40*/  VOTE.ANY R15, PT, P4 ;  /* 0x00000000000f7806 */ /* 0x000fe400020e0100 */
[----:B------:R-:W-:Y:S02]  /*2e50*/  @!P3 LOP3.LUT R9, RZ, R9, RZ, 0x33, !PT ;  /* 0x00000009ff09b212 */ /* 0x000fe400078e33ff */
[----:B------:R-:W-:-:S02]  /*2e60*/  @!P4 LOP3.LUT R15, RZ, R15, RZ, 0x33, !PT ;  /* 0x0000000fff0fc212 */ /* 0x000fc400078e33ff */
[----:B------:R-:W-:Y:S02]  /*2e70*/  LOP3.LUT R0, R9, R0, RZ, 0xc0, !PT ;  /* 0x0000000009007212 */ /* 0x000fe400078ec0ff */
[----:B------:R-:W-:Y:S02]  /*2e80*/  VOTE.ANY R9, PT, P5 ;  /* 0x0000000000097806 */ /* 0x000fe400028e0100 */
[----:B------:R-:W-:Y:S02]  /*2e90*/  LOP3.LUT R0, R15, R0, RZ, 0xc0, !PT ;  /* 0x000000000f007212 */ /* 0x000fe400078ec0ff */
[----:B------:R-:W-:Y:S02]  /*2ea0*/  VOTE.ANY R15, PT, P6 ;  /* 0x00000000000f7806 */ /* 0x000fe400030e0100 */
[----:B------:R-:W-:Y:S02]  /*2eb0*/  @!P5 LOP3.LUT R9, RZ, R9, RZ, 0x33, !PT ;  /* 0x00000009ff09d212 */ /* 0x000fe400078e33ff */
[----:B------:R-:W-:-:S02]  /*2ec0*/  VOTE.ANY R19, PT, P0 ;  /* 0x0000000000137806 */ /* 0x000fc400000e0100 */
[----:B------:R-:W-:Y:S02]  /*2ed0*/  @!P6 LOP3.LUT R15, RZ, R15, RZ, 0x33, !PT ;  /* 0x0000000fff0fe212 */ /* 0x000fe400078e33ff */
[----:B------:R-:W-:Y:S02]  /*2ee0*/  LOP3.LUT R0, R9, R0, RZ, 0xc0, !PT ;  /* 0x0000000009007212 */ /* 0x000fe400078ec0ff */
[----:B------:R-:W-:Y:S02]  /*2ef0*/  @!P0 LOP3.LUT R19, RZ, R19, RZ, 0x33, !PT ;  /* 0x00000013ff138212 */ /* 0x000fe400078e33ff */
[----:B------:R-:W-:Y:S02]  /*2f00*/  LOP3.LUT R0, R15, R0, RZ, 0xc0, !PT ;  /* 0x000000000f007212 */ /* 0x000fe400078ec0ff */
[----:B------:R-:W-:Y:S02]  /*2f10*/  SHF.R.U32.HI R15, RZ, UR6, R41 ;  /* 0x00000006ff0f7c19 */ /* 0x000fe40008011629 */
[----:B------:R-:W-:Y:S01]  /*2f20*/  LOP3.LUT R4, R19, R0, RZ, 0xc0, !PT ;  /* 0x0000000013047212 */ /* 0x000fe200078ec0ff */
[----:B------:R-:W-:Y:S01]  /*2f30*/  IMAD.MOV.U32 R0, RZ, RZ, RZ ;  /* 0x000000ffff007224 */ /* 0x000fe200078e00ff */
[----:B------:R-:W-:-:S02]  /*2f40*/  LOP3.LUT R15, R15, UR5, RZ, 0x30, !PT ;  /* 0x000000050f0f7c12 */ /* 0x000fc4000f8e30ff */
[----:B------:R-:W4:Y:S01]  /*2f50*/  FLO.U32 R51, R4 ;  /* 0x0000000400337300 */ /* 0x000f2200000e0000 */
[----:B------:R-:W-:-:S07]  /*2f60*/  LOP3.LUT R10, R23, R4, RZ, 0xc0, !PT ;  /* 0x00000004170a7212 */ /* 0x000fce00078ec0ff */
[----:B------:R-:W0:Y:S01]  /*2f70*/  POPC R10, R10 ;  /* 0x0000000a000a7309 */ /* 0x000e220000000000 */
[----:B----4-:R-:W-:-:S13]  /*2f80*/  ISETP.NE.AND P0, PT, R46, R51, PT ;  /* 0x000000332e00720c */ /* 0x010fda0003f05270 */
[----:B0-23--:R-:W-:Y:S05]  /*2f90*/  @P0 BRA `(.L_x_34) ;  /* 0x0000000000080947 */ /* 0x00dfea0003800000 */
[----:B------:R-:W-:-:S05]  /*2fa0*/  IMAD R17, R17, 0x4, R22 ;  /* 0x0000000411117824 */ /* 0x000fca00078e0216 */
[----:B------:R0:W2:Y:S02]  /*2fb0*/  ATOMS.ADD R0, [R17], R10 ;  /* 0x0000000a1100738c */ /* 0x0000a40000000000 */
.L_x_34:
[----:B------:R-:W-:Y:S05]  /*2fc0*/  BSYNC.RECONVERGENT B0 ;  /* 0x0000000000007941 */ /* 0x000fea0003800200 */
.L_x_33:
        /* <DEDUP_REMOVED lines=21> */
[----:B0-----:R-:W-:-:S02]  /*3120*/  VOTE.ANY R17, PT, P0 ;  /* 0x0000000000117806 */ /* 0x001fc400000e0100 */
[----:B------:R-:W-:Y:S02]  /*3130*/  @!P6 LOP3.LUT R9, RZ, R9, RZ, 0x33, !PT ;  /* 0x00000009ff09e212 */ /* 0x000fe400078e33ff */
[----:B------:R-:W-:Y:S02]  /*3140*/  LOP3.LUT R4, R5, R4, RZ, 0xc0, !PT ;  /* 0x0000000405047212 */ /* 0x000fe400078ec0ff */
[----:B------:R-:W-:Y:S02]  /*3150*/  @!P0 LOP3.LUT R17, RZ, R17, RZ, 0x33, !PT ;  /* 0x00000011ff118212 */ /* 0x000fe400078e33ff */
[----:B------:R-:W-:-:S04]  /*3160*/  LOP3.LUT R4, R9, R4, RZ, 0xc0, !PT ;  /* 0x0000000409047212 */ /* 0x000fc800078ec0ff */
[----:B------:R-:W-:Y:S01]  /*3170*/  LOP3.LUT R6, R17, R4, RZ, 0xc0, !PT ;  /* 0x0000000411067212 */ /* 0x000fe200078ec0ff */
[----:B------:R-:W-:Y:S01]  /*3180*/  IMAD.MOV.U32 R4, RZ, RZ, RZ ;  /* 0x000000ffff047224 */ /* 0x000fe200078e00ff */
[----:B------:R-:W-:Y:S02]  /*3190*/  SHF.R.U32.HI R17, RZ, UR6, R40 ;  /* 0x00000006ff117c19 */ /* 0x000fe40008011628 */
[----:B------:R-:W0:Y:S01]  /*31a0*/  FLO.U32 R45, R6 ;  /* 0x00000006002d7300 */ /* 0x000e2200000e0000 */
[----:B------:R-:W-:Y:S02]  /*31b0*/  LOP3.LUT R9, R23, R6, RZ, 0xc0, !PT ;  /* 0x0000000617097212 */ /* 0x000fe400078ec0ff */
[----:B------:R-:W-:-:S05]  /*31c0*/  LOP3.LUT R17, R17, UR5, RZ, 0x30, !PT ;  /* 0x0000000511117c12 */ /* 0x000fca000f8e30ff */
[----:B------:R-:W4:Y:S01]  /*31d0*/  POPC R9, R9 ;  /* 0x0000000900097309 */ /* 0x000f220000000000 */
[----:B0-----:R-:W-:-:S13]  /*31e0*/  ISETP.NE.AND P0, PT, R46, R45, PT ;  /* 0x0000002d2e00720c */ /* 0x001fda0003f05270 */
[----:B--234-:R-:W-:Y:S05]  /*31f0*/  @P0 BRA `(.L_x_36) ;  /* 0x0000000000080947 */ /* 0x01cfea0003800000 */
[----:B------:R-:W-:-:S06]  /*3200*/  IMAD R4, R15, 0x4, R22 ;  /* 0x000000040f047824 */ /* 0x000fcc00078e0216 */
[----:B------:R0:W2:Y:S02]  /*3210*/  ATOMS.ADD R4, [R4], R9 ;  /* 0x000000090404738c */ /* 0x0000a40000000000 */
.L_x_36:
[----:B------:R-:W-:Y:S05]  /*3220*/  BSYNC.RECONVERGENT B0 ;  /* 0x0000000000007941 */ /* 0x000fea0003800200 */
.L_x_35:
[----:B------:R-:W-:Y:S01]  /*3230*/  R2P PR, R17, 0x7f ;  /* 0x0000007f11007804 */ /* 0x000fe20000000000 */
[----:B--2---:R2:W3:Y:S01]  /*3240*/  SHFL.IDX PT, R45, R4, R45, 0x1f ;  /* 0x00001f2d042d7589 */ /* 0x0044e200000e0000 */
[----:B------:R-:W-:Y:S01]  /*3250*/  BSSY.RECONVERGENT B0, `(.L_x_37) ;  /* 0x0000023000007945 */ /* 0x000fe20003800200 */
[----:B------:R-:W-:-:S10]  /*3260*/  IMAD.MOV.U32 R6, RZ, RZ, RZ ;  /* 0x000000ffff067224 */ /* 0x000fd400078e00ff */
[----:B------:R-:W-:Y:S02]  /*3270*/  VOTE.ANY R0, PT, P0 ;  /* 0x0000000000007806 */ /* 0x000fe400000e0100 */
[----:B------:R-:W-:Y:S02]  /*3280*/  VOTE.ANY R5, PT, P1 ;  /* 0x0000000000057806 */ /* 0x000fe400008e0100 */
        /* <DEDUP_REMOVED lines=20> */
[----:B------:R-:W-:Y:S02]  /*33d0*/  LOP3.LUT R0, R15, R0, RZ, 0xc0, !PT ;  /* 0x000000000f007212 */ /* 0x000fe400078ec0ff */
[----:B------:R-:W-:-:S02]  /*33e0*/  SHF.R.U32.HI R15, RZ, UR6, R39 ;  /* 0x00000006ff0f7c19 */ /* 0x000fc40008011627 */
[----:B------:R-:W-:Y:S02]  /*33f0*/  LOP3.LUT R0, R19, R0, RZ, 0xc0, !PT ;  /* 0x0000000013007212 */ /* 0x000fe400078ec0ff */
[----:B------:R-:W-:Y:S02]  /*3400*/  LOP3.LUT R15, R15, UR5, RZ, 0x30, !PT ;  /* 0x000000050f0f7c12 */ /* 0x000fe4000f8e30ff */
[----:B------:R-:W4:Y:S01]  /*3410*/  FLO.U32 R19, R0 ;  /* 0x0000000000137300 */ /* 0x000f2200000e0000 */
[----:B------:R-:W-:-:S07]  /*3420*/  LOP3.LUT R5, R23, R0, RZ, 0xc0, !PT ;  /* 0x0000000017057212 */ /* 0x000fce00078ec0ff */
[----:B------:R-:W0:Y:S01]  /*3430*/  POPC R5, R5 ;  /* 0x0000000500057309 */ /* 0x000e220000000000 */
[----:B----4-:R-:W-:-:S13]  /*3440*/  ISETP.NE.AND P0, PT, R46, R19, PT ;  /* 0x000000132e00720c */ /* 0x010fda0003f05270 */
[----:B0-23--:R-:W-:Y:S05]  /*3450*/  @P0 BRA `(.L_x_38) ;  /* 0x0000000000080947 */ /* 0x00dfea0003800000 */
[----:B------:R-:W-:-:S06]  /*3460*/  IMAD R6, R17, 0x4, R22 ;  /* 0x0000000411067824 */ /* 0x000fcc00078e0216 */
[----:B------:R0:W2:Y:S02]  /*3470*/  ATOMS.ADD R6, [R6], R5 ;  /* 0x000000050606738c */ /* 0x0000a40000000000 */
.L_x_38:
[----:B------:R-:W-:Y:S05]  /*3480*/  BSYNC.RECONVERGENT B0 ;  /* 0x0000000000007941 */ /* 0x000fea0003800200 */
.L_x_37:
        /* <DEDUP_REMOVED lines=37> */
.L_x_40:
[----:B------:R-:W-:Y:S05]  /*36e0*/  BSYNC.RECONVERGENT B0 ;  /* 0x0000000000007941 */ /* 0x000fea0003800200 */
.L_x_39:
[----:B------:R-:W-:Y:S01]  /*36f0*/  R2P PR, R17, 0x7f ;  /* 0x0000007f11007804 */ /* 0x000fe20000000000 */
[----:B--2---:R2:W3:Y:S01]  /*3700*/  SHFL.IDX PT, R47, R0, R47, 0x1f ;  /* 0x00001f2f002f7589 */ /* 0x0044e200000e0000 */
[----:B------:R-:W-:Y:S11]  /*3710*/  BSSY.RECONVERGENT B0, `(.L_x_41) ;  /* 0x0000021000007945 */ /* 0x000ff60003800200 */
[----:B0-----:R-:W-:-:S02]  /*3720*/  VOTE.ANY R15, PT, P0 ;  /* 0x00000000000f7806 */ /* 0x001fc400000e0100 */
        /* <DEDUP_REMOVED lines=19> */
[----:B------:R-:W-:Y:S01]  /*3860*/  LOP3.LUT R15, R16, R15, RZ, 0xc0, !PT ;  /* 0x0000000f100f7212 */ /* 0x000fe200078ec0ff */
[----:B------:R-:W-:Y:S01]  /*3870*/  IMAD.MOV.U32 R16, RZ, RZ, RZ ;  /* 0x000000ffff107224 */ /* 0x000fe200078e00ff */
[----:B------:R-:W-:Y:S02]  /*3880*/  @!P0 LOP3.LUT R20, RZ, R20, RZ, 0x33, !PT ;  /* 0x00000014ff148212 */ /* 0x000fe400078e33ff */
[----:B------:R-:W-:-:S04]  /*3890*/  LOP3.LUT R15, R18, R15, RZ, 0xc0, !PT ;  /* 0x0000000f120f7212 */ /* 0x000fc800078ec0ff */
[----:B------:R-:W-:-:S04]  /*38a0*/  LOP3.LUT R20, R20, R15, RZ, 0xc0, !PT ;  /* 0x0000000f14147212 */ /* 0x000fc800078ec0ff */
[----:B------:R-:W0:Y:S01]  /*38b0*/  FLO.U32 R49, R20 ;  /* 0x0000001400317300 */ /* 0x000e2200000e0000 */
[----:B------:R-:W-:-:S07]  /*38c0*/  LOP3.LUT R50, R23, R20, RZ, 0xc0, !PT ;  /* 0x0000001417327212 */ /* 0x000fce00078ec0ff */
[----:B------:R-:W4:Y:S01]  /*38d0*/  POPC R50, R50 ;  /* 0x0000003200327309 */ /* 0x000f220000000000 */
[----:B0-----:R-:W-:-:S13]  /*38e0*/  ISETP.NE.AND P0, PT, R46, R49, PT ;  /* 0x000000312e00720c */ /* 0x001fda0003f05270 */
[----:B--234-:R-:W-:Y:S05]  /*38f0*/  @P0 BRA `(.L_x_42) ;  /* 0x0000000000080947 */ /* 0x01cfea0003800000 */
[----:B------:R-:W-:-:S05]  /*3900*/  IMAD R17, R17, 0x4, R22 ;  /* 0x0000000411117824 */ /* 0x000fca00078e0216 */
[----:B------:R0:W2:Y:S02]  /*3910*/  ATOMS.ADD R16, [R17], R50 ;  /* 0x000000321110738c */ /* 0x0000a40000000000 */
.L_x_42:
[----:B------:R-:W-:Y:S05]  /*3920*/  BSYNC.RECONVERGENT B0 ;  /* 0x0000000000007941 */ /* 0x000fea0003800200 */
.L_x_41:
[----:B------:R-:W-:Y:S01]  /*3930*/  R2P PR, R11, 0x7f ;  /* 0x0000007f0b007804 */ /* 0x000fe20000000000 */
[----:B--2---:R2:W3:Y:S01]  /*3940*/  SHFL.IDX PT, R49, R16, R49, 0x1f ;  /* 0x00001f3110317589 */ /* 0x0044e200000e0000 */
[----:B------:R-:W-:Y:S01]  /*3950*/  BSSY.RECONVERGENT B0, `(.L_x_43) ;  /* 0x0000021000007945 */ /* 0x000fe20003800200 */
[----:B------:R-:W-:-:S10]  /*3960*/  IMAD.MOV.U32 R20, RZ, RZ, RZ ;  /* 0x000000ffff147224 */ /* 0x000fd400078e00ff */
[----:B------:R-:W-:Y:S02]  /*3970*/  VOTE.ANY R0, PT, P0 ;  /* 0x0000000000007806 */ /* 0x000fe400000e0100 */
[----:B------:R-:W-:Y:S02]  /*3980*/  VOTE.ANY R15, PT, P1 ;  /* 0x00000000000f7806 */ /* 0x000fe400008e0100 */
[----:B------:R-:W-:Y:S02]  /*3990*/  @!P0 LOP3.LUT R0, RZ, R0, RZ, 0x33, !PT ;  /* 0x00000000ff008212 */ /* 0x000fe400078e33ff */
[----:B0-----:R-:W-:Y:S02]  /*39a0*/  VOTE.ANY R17, PT, P2 ;  /* 0x0000000000117806 */ /* 0x001fe400010e0100 */
        /* <DEDUP_REMOVED lines=25> */
[----:B------:R-:W-:-:S06]  /*3b40*/  IMAD R20, R11, 0x4, R22 ;  /* 0x000000040b147824 */ /* 0x000fcc00078e0216 */
[----:B------:R0:W2:Y:S02]  /*3b50*/  ATOMS.ADD R20, [R20], R21 ;  /* 0x000000151414738c */ /* 0x0000a40000000000 */
.L_x_44:
[----:B------:R-:W-:Y:S05]  /*3b60*/  BSYNC.RECONVERGENT B0 ;  /* 0x0000000000007941 */ /* 0x000fea0003800200 */
.L_x_43:
[----:B------:R-:W-:Y:S01]  /*3b70*/  R2P PR, R7, 0x7f ;  /* 0x0000007f07007804 */ /* 0x000fe20000000000 */
[----:B--2---:R2:W3:Y:S01]  /*3b80*/  SHFL.IDX PT, R20, R20, R15, 0x1f ;  /* 0x00001f0f14147589 */ /* 0x0044e200000e0000 */
[----:B------:R-:W-:Y:S01]  /*3b90*/  BSSY.RECONVERGENT B0, `(.L_x_45) ;  /* 0x0000023000007945 */ /* 0x000fe20003800200 */
[----:B------:R-:W-:-:S10]  /*3ba0*/  IMAD.MOV.U32 R16, RZ, RZ, RZ ;  /* 0x000000ffff107224 */ /* 0x000fd400078e00ff */
[----:B------:R-:W-:Y:S02]  /*3bb0*/  VOTE.ANY R0, PT, P0 ;  /* 0x0000000000007806 */ /* 0x000fe400000e0100 */
[----:B------:R-:W-:Y:S02]  /*3bc0*/  VOTE.ANY R11, PT, P1 ;  /* 0x00000000000b7806 */ /* 0x000fe400008e0100 */
[----:B------:R-:W-:Y:S02]  /*3bd0*/  @!P0 LOP3.LUT R0, RZ, R0, RZ, 0x33, !PT ;  /* 0x00000000ff008212 */ /* 0x000fe400078e33ff */
[----:B------:R-:W-:Y:S02]  /*3be0*/  @!P1 LOP3.LUT R11, RZ, R11, RZ, 0x33, !PT ;  /* 0x0000000bff0b9212 */ /* 0x000fe400078e33ff */
[----:B------:R-:W-:Y:S02]  /*3bf0*/  VOTE.ANY R17, PT, P2 ;  /* 0x0000000000117806 */ /* 0x000fe400010e0100 */
[----:B------:R-:W-:-:S02]  /*3c00*/  LOP3.LUT R0, R11, R0, RZ, 0xc0, !PT ;  /* 0x000000000b007212 */ /* 0x000fc400078ec0ff */
[----:B------:R-:W-:Y:S02]  /*3c10*/  VOTE.ANY R11, PT, P3 ;  /* 0x00000000000b7806 */ /* 0x000fe400018e0100 */
[----:B------:R-:W-:Y:S02]  /*3c20*/  @!P2 LOP3.LUT R17, RZ, R17, RZ, 0x33, !PT ;  /* 0x00000011ff11a212 */ /* 0x000fe400078e33ff */
[----:B------:R-:W-:Y:S02]  /*3c30*/  @!P3 LOP3.LUT R11, RZ, R11, RZ, 0x33, !PT ;  /* 0x0000000bff0bb212 */ /* 0x000fe400078e33ff */
[----:B------:R-:W-:Y:S02]  /*3c40*/  LOP3.LUT R0, R17, R0, RZ, 0xc0, !PT ;  /* 0x0000000011007212 */ /* 0x000fe400078ec0ff */
[----:B------:R-:W-:Y:S02]  /*3c50*/  LOP3.LUT P0, RZ, R7, 0x80, RZ, 0xc0, !PT ;  /* 0x0000008007ff7812 */ /* 0x000fe4000780c0ff */
[----:B------:R-:W-:-:S02]  /*3c60*/  VOTE.ANY R17, PT, P4 ;  /* 0x0000000000117806 */ /* 0x000fc400020e0100 */
[----:B------:R-:W-:Y:S02]  /*3c70*/  LOP3.LUT R0, R11, R0, RZ, 0xc0, !PT ;  /* 0x000000000b007212 */ /* 0x000fe400078ec0ff */
[----:B------:R-:W-:Y:S02]  /*3c80*/  VOTE.ANY R11, PT, P5 ;  /* 0x00000000000b7806 */ /* 0x000fe400028e0100 */
[----:B------:R-:W-:Y:S02]  /*3c90*/  @!P4 LOP3.LUT R17, RZ, R17, RZ, 0x33, !PT ;  /* 0x00000011ff11c212 */ /* 0x000fe400078e33ff */
[----:B------:R-:W-:Y:S02]  /*3ca0*/  @!P5 LOP3.LUT R11, RZ, R11, RZ, 0x33, !PT ;  /* 0x0000000bff0bd212 */ /* 0x000fe400078e33ff */
[----:B------:R-:W-:Y:S02]  /*3cb0*/  LOP3.LUT R0, R17, R0, RZ, 0xc0, !PT ;  /* 0x0000000011007212 */ /* 0x000fe400078ec0ff */
[----:B------:R-:W-:-:S02]  /*3cc0*/  VOTE.ANY R17, PT, P6 ;  /* 0x0000000000117806 */ /* 0x000fc400030e0100 */
[----:B------:R-:W-:Y:S02]  /*3cd0*/  LOP3.LUT R0, R11, R0, RZ, 0xc0, !PT ;  /* 0x000000000b007212 */ /* 0x000fe400078ec0ff */
[----:B------:R-:W-:Y:S02]  /*3ce0*/  VOTE.ANY R11, PT, P0 ;  /* 0x00000000000b7806 */ /* 0x000fe400000e0100 */
[----:B------:R-:W-:Y:S02]  /*3cf0*/  @!P6 LOP3.LUT R17, RZ, R17, RZ, 0x33, !PT ;  /* 0x00000011ff11e212 */ /* 0x000fe400078e33ff */
[----:B------:R-:W-:Y:S02]  /*3d00*/  @!P0 LOP3.LUT R11, RZ, R11, RZ, 0x33, !PT ;  /* 0x0000000bff0b8212 */ /* 0x000fe400078e33ff */
[----:B------:R-:W-:-:S04]  /*3d10*/  LOP3.LUT R0, R17, R0, RZ, 0xc0, !PT ;  /* 0x0000000011007212 */ /* 0x000fc800078ec0ff */
[----:B------:R-:W-:Y:S02]  /*3d20*/  LOP3.LUT R48, R11, R0, RZ, 0xc0, !PT ;  /* 0x000000000b307212 */ /* 0x000fe400078ec0ff */
[----:B------:R-:W-:Y:S02]  /*3d30*/  SHF.R.U32.HI R0, RZ, UR6, R36 ;  /* 0x00000006ff007c19 */ /* 0x000fe40008011624 */
[----:B------:R-:W4:Y:S01]  /*3d40*/  FLO.U32 R18, R48 ;  /* 0x0000003000127300 */ /* 0x000f2200000e0000 */
[----:B------:R-:W-:Y:S02]  /*3d50*/  LOP3.LUT R19, R23, R48, RZ, 0xc0, !PT ;  /* 0x0000003017137212 */ /* 0x000fe400078ec0ff */
[----:B------:R-:W-:-:S05]  /*3d60*/  LOP3.LUT R0, R0, UR5, RZ, 0x30, !PT ;  /* 0x0000000500007c12 */ /* 0x000fca000f8e30ff */
[----:B------:R-:W0:Y:S01]  /*3d70*/  POPC R19, R19 ;  /* 0x0000001300137309 */ /* 0x000e220000000000 */
[----:B----4-:R-:W-:-:S13]  /*3d80*/  ISETP.NE.AND P0, PT, R46, R18, PT ;  /* 0x000000122e00720c */ /* 0x010fda0003f05270 */
[----:B0-23--:R-:W-:Y:S05]  /*3d90*/  @P0 BRA `(.L_x_46) ;  /* 0x0000000000080947 */ /* 0x00dfea0003800000 */
[----:B------:R-:W-:-:S06]  /*3da0*/  IMAD R16, R7, 0x4, R22 ;  /* 0x0000000407107824 */ /* 0x000fcc00078e0216 */
[----:B------:R0:W2:Y:S02]  /*3db0*/  ATOMS.ADD R16, [R16], R19 ;  /* 0x000000131010738c */ /* 0x0000a40000000000 */
.L_x_46:
[----:B------:R-:W-:Y:S05]  /*3dc0*/  BSYNC.RECONVERGENT B0 ;  /* 0x0000000000007941 */ /* 0x000fea0003800200 */
.L_x_45:
[----:B------:R-:W-:Y:S01]  /*3dd0*/  R2P PR, R0, 0x7f ;  /* 0x0000007f00007804 */ /* 0x000fe20000000000 */
[----:B--2---:R2:W3:Y:S01]  /*3de0*/  SHFL.IDX PT, R18, R16, R18, 0x1f ;  /* 0x00001f1210127589 */ /* 0x0044e200000e0000 */
[----:B------:R-:W-:Y:S01]  /*3df0*/  SHF.R.U32.HI R11, RZ, UR6, R35 ;  /* 0x00000006ff0b7c19 */ /* 0x000fe20008011623 */
[----:B------:R-:W-:Y:S01]  /*3e00*/  BSSY.RECONVERGENT B0, `(.L_x_47) ;  /* 0x0000022000007945 */ /* 0x000fe20003800200 */
[----:B------:R-:W-:Y:S02]  /*3e10*/  IMAD.MOV.U32 R15, RZ, RZ, RZ ;  /* 0x000000ffff0f7224 */ /* 0x000fe400078e00ff */
[----:B------:R-:W-:-:S07]  /*3e20*/  LOP3.LUT R11, R11, UR5, RZ, 0x30, !PT ;  /* 0x000000050b0b7c12 */ /* 0x000fce000f8e30ff */
[----:B------:R-:W-:Y:S02]  /*3e30*/  VOTE.ANY R7, PT, P0 ;  /* 0x0000000000077806 */ /* 0x000fe400000e0100 */
[----:B------:R-:W-:Y:S02]  /*3e40*/  VOTE.ANY R48, PT, P1 ;  /* 0x0000000000307806 */ /* 0x000fe400008e0100 */
[----:B------:R-:W-:Y:S02]  /*3e50*/  @!P0 LOP3.LUT R7, RZ, R7, RZ, 0x33, !PT ;  /* 0x00000007ff078212 */ /* 0x000fe400078e33ff */
[----:B------:R-:W-:Y:S02]  /*3e60*/  @!P1 LOP3.LUT R48, RZ, R48, RZ, 0x33, !PT ;  /* 0x00000030ff309212 */ /* 0x000fe400078e33ff */
[----:B------:R-:W-:Y:S02]  /*3e70*/  LOP3.LUT P0, RZ, R0, 0x80, RZ, 0xc0, !PT ;  /* 0x0000008000ff7812 */ /* 0x000fe4000780c0ff */
[----:B------:R-:W-:-:S02]  /*3e80*/  LOP3.LUT R7, R48, R7, RZ, 0xc0, !PT ;  /* 0x0000000730077212 */ /* 0x000fc400078ec0ff */
[----:B------:R-:W-:-:S04]  /*3e90*/  VOTE.ANY R48, PT, P2 ;  /* 0x0000000000307806 */ /* 0x000fc800010e0100 */
[----:B------:R-:W-:-:S04]  /*3ea0*/  @!P2 LOP3.LUT R48, RZ, R48, RZ, 0x33, !PT ;  /* 0x00000030ff30a212 */ /* 0x000fc800078e33ff */
[----:B------:R-:W-:Y:S02]  /*3eb0*/  LOP3.LUT R7, R48, R7, RZ, 0xc0, !PT ;  /* 0x0000000730077212 */ /* 0x000fe400078ec0ff */
        /* <DEDUP_REMOVED lines=14> */
[----:B------:R-:W-:-:S04]  /*3fa0*/  LOP3.LUT R48, R48, R7, RZ, 0xc0, !PT ;  /* 0x0000000730307212 */ /* 0x000fc800078ec0ff */
[----:B------:R-:W4:Y:S01]  /*3fb0*/  FLO.U32 R52, R48 ;  /* 0x0000003000347300 */ /* 0x000f2200000e0000 */
[----:B------:R-:W-:-:S07]  /*3fc0*/  LOP3.LUT R17, R23, R48, RZ, 0xc0, !PT ;  /* 0x0000003017117212 */ /* 0x000fce00078ec0ff */
[----:B------:R-:W0:Y:S01]  /*3fd0*/  POPC R17, R17 ;  /* 0x0000001100117309 */ /* 0x000e220000000000 */
[----:B----4-:R-:W-:-:S13]  /*3fe0*/  ISETP.NE.AND P0, PT, R46, R52, PT ;  /* 0x000000342e00720c */ /* 0x010fda0003f05270 */
[----:B0-23--:R-:W-:Y:S05]  /*3ff0*/  @P0 BRA `(.L_x_48) ;  /* 0x0000000000080947 */ /* 0x00dfea0003800000 */
[----:B------:R-:W-:-:S05]  /*4000*/  IMAD R0, R0, 0x4, R22 ;  /* 0x0000000400007824 */ /* 0x000fca00078e0216 */
[----:B------:R0:W2:Y:S02]  /*4010*/  ATOMS.ADD R15, [R0], R17 ;  /* 0x00000011000f738c */ /* 0x0000a40000000000 */
.L_x_48:
[----:B------:R-:W-:Y:S05]  /*4020*/  BSYNC.RECONVERGENT B0 ;  /* 0x0000000000007941 */ /* 0x000fea0003800200 */
.L_x_47:
[----:B------:R-:W-:Y:S01]  /*4030*/  R2P PR, R11, 0x7f ;  /* 0x0000007f0b007804 */ /* 0x000fe20000000000 */
[----:B--2---:R2:W3:Y:S01]  /*4040*/  SHFL.IDX PT, R16, R15, R52, 0x1f ;  /* 0x00001f340f107589 */ /* 0x0044e200000e0000 */
[----:B------:R-:W-:Y:S11]  /*4050*/  BSSY.RECONVERGENT B0, `(.L_x_49) ;  /* 0x0000023000007945 */ /* 0x000ff60003800200 */
[----:B0-----:R-:W-:-:S02]  /*4060*/  VOTE.ANY R0, PT, P0 ;  /* 0x0000000000007806 */ /* 0x001fc400000e0100 */
[----:B------:R-:W-:Y:S02]  /*4070*/  VOTE.ANY R7, PT, P1 ;  /* 0x0000000000077806 */ /* 0x000fe400008e0100 */
[----:B------:R-:W-:Y:S02]  /*4080*/  @!P0 LOP3.LUT R0, RZ, R0, RZ, 0x33, !PT ;  /* 0x00000000ff008212 */ /* 0x000fe400078e33ff */
[----:B------:R-:W-:Y:S02]  /*4090*/  @!P1 LOP3.LUT R7, RZ, R7, RZ, 0x33, !PT ;  /* 0x00000007ff079212 */ /* 0x000fe400078e33ff */
[----:B------:R-:W-:Y:S02]  /*40a0*/  LOP3.LUT P0, RZ, R11, 0x80, RZ, 0xc0, !PT ;  /* 0x000000800bff7812 */ /* 0x000fe4000780c0ff */
        /* <DEDUP_REMOVED lines=19> */
[----:B------:R0:W4:Y:S01]  /*41e0*/  FLO.U32 R7, R0 ;  /* 0x0000000000077300 */ /* 0x00012200000e0000 */
[----:B------:R-:W-:-:S07]  /*41f0*/  LOP3.LUT R48, R23, R0, RZ, 0xc0, !PT ;  /* 0x0000000017307212 */ /* 0x000fce00078ec0ff */
[----:B--2---:R2:W1:Y:S01]  /*4200*/  POPC R15, R48 ;  /* 0x00000030000f7309 */ /* 0x0044620000000000 */
[----:B0-----:R-:W-:-:S04]  /*4210*/  SHF.R.U32.HI R0, RZ, UR6, R34 ;  /* 0x00000006ff007c19 */ /* 0x001fc80008011622 */
[----:B------:R-:W-:Y:S02]  /*4220*/  LOP3.LUT R0, R0, UR5, RZ, 0x30, !PT ;  /* 0x0000000500007c12 */ /* 0x000fe4000f8e30ff */
[----:B----4-:R-:W-:Y:S01]  /*4230*/  ISETP.NE.AND P0, PT, R46, R7, PT ;  /* 0x000000072e00720c */ /* 0x010fe20003f05270 */
[----:B--2---:R-:W-:-:S12]  /*4240*/  IMAD.MOV.U32 R48, RZ, RZ, RZ ;  /* 0x000000ffff307224 */ /* 0x004fd800078e00ff */
[----:B-1-3--:R-:W-:Y:S05]  /*4250*/  @P0 BRA `(.L_x_50) ;  /* 0x0000000000080947 */ /* 0x00afea0003800000 */
[----:B------:R-:W-:-:S06]  /*4260*/  IMAD R48, R11, 0x4, R22 ;  /* 0x000000040b307824 */ /* 0x000fcc00078e0216 */
[----:B------:R0:W1:Y:S02]  /*4270*/  ATOMS.ADD R48, [R48], R15 ;  /* 0x0000000f3030738c */ /* 0x0000640000000000 */
.L_x_50:
[----:B------:R-:W-:Y:S05]  /*4280*/  BSYNC.RECONVERGENT B0 ;  /* 0x0000000000007941 */ /* 0x000fea0003800200 */
.L_x_49:
[----:B------:R-:W-:Y:S01]  /*4290*/  R2P PR, R0, 0x7f ;  /* 0x0000007f00007804 */ /* 0x000fe20000000000 */
[----:B------:R-:W-:Y:S01]  /*42a0*/  IMAD.IADD R14, R14, 0x1, R8 ;  /* 0x000000010e0e7824 */ /* 0x000fe200078e0208 */
[----:B------:R-:W-:Y:S01]  /*42b0*/  BSSY.RECONVERGENT B0, `(.L_x_51) ;  /* 0x0000025000007945 */ /* 0x000fe20003800200 */
[----:B------:R-:W-:Y:S02]  /*42c0*/  IMAD.IADD R13, R13, 0x1, R12 ;  /* 0x000000010d0d7824 */ /* 0x000fe400078e020c */
[----:B-1----:R1:W2:Y:S08]  /*42d0*/  SHFL.IDX PT, R12, R48, R7, 0x1f ;  /* 0x00001f07300c7589 */ /* 0x0022b000000e0000 */
[----:B------:R-:W-:-:S02]  /*42e0*/  VOTE.ANY R11, PT, P0 ;  /* 0x00000000000b7806 */ /* 0x000fc400000e0100 */
[----:B------:R-:W-:Y:S01]  /*42f0*/  VOTE.ANY R8, PT, P1 ;  /* 0x0000000000087806 */ /* 0x000fe200008e0100 */
[----:B-1----:R-:W-:Y:S01]  /*4300*/  IMAD.MOV.U32 R7, RZ, RZ, RZ ;  /* 0x000000ffff077224 */ /* 0x002fe200078e00ff */
        /* <DEDUP_REMOVED lines=22> */
[----:B------:R1:W3:Y:S01]  /*4470*/  FLO.U32 R8, R52 ;  /* 0x0000003400087300 */ /* 0x0002e200000e0000 */
[----:B------:R-:W-:-:S07]  /*4480*/  LOP3.LUT R11, R23, R52, RZ, 0xc0, !PT ;  /* 0x00000034170b7212 */ /* 0x000fce00078ec0ff */
[----:B------:R-:W4:Y:S01]  /*4490*/  POPC R11, R11 ;  /* 0x0000000b000b7309 */ /* 0x000f220000000000 */
[----:B-1----:R-:W-:-:S04]  /*44a0*/  SHF.R.U32.HI R52, RZ, UR6, R26 ;  /* 0x00000006ff347c19 */ /* 0x002fc8000801161a */
[----:B------:R-:W-:Y:S02]  /*44b0*/  LOP3.LUT R48, R52, UR5, RZ, 0x30, !PT ;  /* 0x0000000534307c12 */ /* 0x000fe4000f8e30ff */
[----:B---3--:R-:W-:-:S13]  /*44c0*/  ISETP.NE.AND P0, PT, R46, R8, PT ;  /* 0x000000082e00720c */ /* 0x008fda0003f05270 */
[----:B--2-4-:R-:W-:Y:S05]  /*44d0*/  @P0 BRA `(.L_x_52) ;  /* 0x0000000000080947 */ /* 0x014fea0003800000 */
[----:B------:R-:W-:-:S05]  /*44e0*/  IMAD R0, R0, 0x4, R22 ;  /* 0x0000000400007824 */ /* 0x000fca00078e0216 */
[----:B------:R1:W2:Y:S02]  /*44f0*/  ATOMS.ADD R7, [R0], R11 ;  /* 0x0000000b0007738c */ /* 0x0002a40000000000 */
.L_x_52:
[----:B------:R-:W-:Y:S05]  /*4500*/  BSYNC.RECONVERGENT B0 ;  /* 0x0000000000007941 */ /* 0x000fea0003800200 */
.L_x_51:
[----:B------:R-:W-:Y:S01]  /*4510*/  R2P PR, R48, 0x7f ;  /* 0x0000007f30007804 */ /* 0x000fe20000000000 */
[----:B------:R-:W-:Y:S01]  /*4520*/  IMAD.IADD R10, R10, 0x1, R51 ;  /* 0x000000010a0a7824 */ /* 0x000fe200078e0233 */
[----:B--2---:R2:W3:Y:S01]  /*4530*/  SHFL.IDX PT, R8, R7, R8, 0x1f ;  /* 0x00001f0807087589 */ /* 0x0044e200000e0000 */
[----:B------:R-:W-:Y:S01]  /*4540*/  BSSY.RECONVERGENT B0, `(.L_x_53) ;  /* 0x0000024000007945 */ /* 0x000fe20003800200 */
[----:B------:R-:W-:Y:S02]  /*4550*/  IMAD.IADD R9, R9, 0x1, R45 ;  /* 0x0000000109097824 */ /* 0x000fe400078e022d */
[----:B------:R-:W-:-:S07]  /*4560*/  IMAD.MOV.U32 R45, RZ, RZ, RZ ;  /* 0x000000ffff2d7224 */ /* 0x000fce00078e00ff */
[----:B-1----:R-:W-:Y:S02]  /*4570*/  VOTE.ANY R0, PT, P0 ;  /* 0x0000000000007806 */ /* 0x002fe400000e0100 */
        /* <DEDUP_REMOVED lines=23> */
[----:B------:R-:W-:Y:S02]  /*46f0*/  SHF.R.U32.HI R51, RZ, UR6, R33 ;  /* 0x00000006ff337c19 */ /* 0x000fe40008011621 */
[----:B------:R1:W4:Y:S02]  /*4700*/  FLO.U32 R0, R52 ;  /* 0x0000003400007300 */ /* 0x00032400000e0000 */
[----:B------:R-:W-:Y:S02]  /*4710*/  LOP3.LUT R51, R51, UR5, RZ, 0x30, !PT ;  /* 0x0000000533337c12 */ /* 0x000fe4000f8e30ff */
[----:B-1----:R-:W-:-:S04]  /*4720*/  LOP3.LUT R52, R23, R52, RZ, 0xc0, !PT ;  /* 0x0000003417347212 */ /* 0x002fc800078ec0ff */
[----:B--2---:R1:W2:Y:S01]  /*4730*/  POPC R7, R52 ;  /* 0x0000003400077309 */ /* 0x0042a20000000000 */
[----:B----4-:R-:W-:-:S13]  /*4740*/  ISETP.NE.AND P0, PT, R46, R0, PT ;  /* 0x000000002e00720c */ /* 0x010fda0003f05270 */
[----:B-123--:R-:W-:Y:S05]  /*4750*/  @P0 BRA `(.L_x_54) ;  /* 0x0000000000080947 */ /* 0x00efea0003800000 */
[----:B------:R-:W-:-:S05]  /*4760*/  IMAD R48, R48, 0x4, R22 ;  /* 0x0000000430307824 */ /* 0x000fca00078e0216 */
[----:B------:R1:W2:Y:S02]  /*4770*/  ATOMS.ADD R45, [R48], R7 ;  /* 0x00000007302d738c */ /* 0x0002a40000000000 */
.L_x_54:
[----:B------:R-:W-:Y:S05]  /*4780*/  BSYNC.RECONVERGENT B0 ;  /* 0x0000000000007941 */ /* 0x000fea0003800200 */
.L_x_53:
[----:B------:R-:W-:Y:S01]  /*4790*/  R2P PR, R51, 0x7f ;  /* 0x0000007f33007804 */ /* 0x000fe20000000000 */
[----:B------:R-:W-:Y:S01]  /*47a0*/  IMAD.IADD R6, R5, 0x1, R6 ;  /* 0x0000000105067824 */ /* 0x000fe200078e0206 */
[----:B--2---:R2:W3:Y:S01]  /*47b0*/  SHFL.IDX PT, R0, R45, R0, 0x1f ;  /* 0x00001f002d007589 */ /* 0x0044e200000e0000 */
[----:B------:R-:W-:Y:S01]  /*47c0*/  IMAD.IADD R4, R4, 0x1, R47 ;  /* 0x0000000104047824 */ /* 0x000fe200078e022f */
[----:B------:R-:W-:Y:S01]  /*47d0*/  SHF.R.U32.HI R47, RZ, UR6, R32 ;  /* 0x00000006ff2f7c19 */ /* 0x000fe20008011620 */
[----:B------:R-:W-:Y:S03]  /*47e0*/  BSSY.RECONVERGENT B0, `(.L_x_55) ;  /* 0x0000022000007945 */ /* 0x000fe60003800200 */
[----:B------:R-:W-:-:S05]  /*47f0*/  LOP3.LUT R47, R47, UR5, RZ, 0x30, !PT ;  /* 0x000000052f2f7c12 */ /* 0x000fca000f8e30ff */
        /* <DEDUP_REMOVED lines=9> */
[----:B------:R-:W-:Y:S02]  /*4890*/  VOTE.ANY R48, PT, P3 ;  /* 0x0000000000307806 */ /* 0x000fe400018e0100 */
[----:B------:R-:W-:Y:S02]  /*48a0*/  VOTE.ANY R52, PT, P0 ;  /* 0x0000000000347806 */ /* 0x000fe400000e0100 */
[----:B------:R-:W-:Y:S02]  /*48b0*/  @!P3 LOP3.LUT R48, RZ, R48, RZ, 0x33, !PT ;  /* 0x00000030ff30b212 */ /* 0x000fe400078e33ff */
[----:B------:R-:W-:Y:S02]  /*48c0*/  @!P0 LOP3.LUT R52, RZ, R52, RZ, 0x33, !PT ;  /* 0x00000034ff348212 */ /* 0x000fe400078e33ff */
        /* <DEDUP_REMOVED lines=9> */
[----:B------:R-:W-:Y:S01]  /*4960*/  LOP3.LUT R5, R48, R5, RZ, 0xc0, !PT ;  /* 0x0000000530057212 */ /* 0x000fe200078ec0ff */
[----:B------:R-:W-:-:S03]  /*4970*/  IMAD.MOV.U32 R48, RZ, RZ, RZ ;  /* 0x000000ffff307224 */ /* 0x000fc600078e00ff */
[----:B------:R-:W-:-:S04]  /*4980*/  LOP3.LUT R52, R52, R5, RZ, 0xc0, !PT ;  /* 0x0000000534347212 */ /* 0x000fc800078ec0ff */
[----:B------:R1:W4:Y:S02]  /*4990*/  FLO.U32 R5, R52 ;  /* 0x0000003400057300 */ /* 0x00032400000e0000 */
[----:B-1----:R-:W-:-:S06]  /*49a0*/  LOP3.LUT R52, R23, R52, RZ, 0xc0, !PT ;  /* 0x0000003417347212 */ /* 0x002fcc00078ec0ff */
[----:B--2---:R1:W2:Y:S01]  /*49b0*/  POPC R45, R52 ;  /* 0x00000034002d7309 */ /* 0x0042a20000000000 */
[----:B----4-:R-:W-:-:S13]  /*49c0*/  ISETP.NE.AND P0, PT, R46, R5, PT ;  /* 0x000000052e00720c */ /* 0x010fda0003f05270 */
[----:B-1-3--:R-:W-:Y:S05]  /*49d0*/  @P0 BRA `(.L_x_56) ;  /* 0x0000000000080947 */ /* 0x00afea0003800000 */
[----:B------:R-:W-:-:S06]  /*49e0*/  IMAD R48, R51, 0x4, R22 ;  /* 0x0000000433307824 */ /* 0x000fcc00078e0216 */
[----:B--2---:R1:W3:Y:S02]  /*49f0*/  ATOMS.ADD R48, [R48], R45 ;  /* 0x0000002d3030738c */ /* 0x0042e40000000000 */
.L_x_56:
[----:B------:R-:W-:Y:S05]  /*4a00*/  BSYNC.RECONVERGENT B0 ;  /* 0x0000000000007941 */ /* 0x000fea0003800200 */
.L_x_55:
[----:B------:R-:W-:Y:S01]  /*4a10*/  R2P PR, R47, 0x7f ;  /* 0x0000007f2f007804 */ /* 0x000fe20000000000 */
[----:B------:R-:W-:Y:S01]  /*4a20*/  IMAD.IADD R50, R50, 0x1, R49 ;  /* 0x0000000132327824 */ /* 0x000fe200078e0231 */
[----:B---3--:R3:W4:Y:S01]  /*4a30*/  SHFL.IDX PT, R48, R48, R5, 0x1f ;  /* 0x00001f0530307589 */ /* 0x00872200000e0000 */
[----:B------:R-:W-:Y:S01]  /*4a40*/  IMAD.IADD R20, R21, 0x1, R20 ;  /* 0x0000000115147824 */ /* 0x000fe200078e0214 */
[----:B------:R-:W-:Y:S01]  /*4a50*/  SHF.R.U32.HI R21, RZ, UR6, R31 ;  /* 0x00000006ff157c19 */ /* 0x000fe2000801161f */
[----:B------:R-:W-:Y:S03]  /*4a60*/  BSSY.RECONVERGENT B0, `(.L_x_57) ;  /* 0x0000022000007945 */ /* 0x000fe60003800200 */
[----:B---3--:R-:W-:Y:S01]  /*4a70*/  LOP3.LUT R5, R21, UR5, RZ, 0x30, !PT ;  /* 0x0000000515057c12 */ /* 0x008fe2000f8e30ff */
[----:B------:R-:W-:-:S04]  /*4a80*/  IMAD.MOV.U32 R21, RZ, RZ, RZ ;  /* 0x000000ffff157224 */ /* 0x000fc800078e00ff */
        /* <DEDUP_REMOVED lines=23> */
[----:B------:R-:W-:-:S04]  /*4c00*/  LOP3.LUT R52, R49, R52, RZ, 0xc0, !PT ;  /* 0x0000003431347212 */ /* 0x000fc800078ec0ff */
[----:B------:R-:W3:Y:S01]  /*4c10*/  FLO.U32 R49, R52 ;  /* 0x0000003400317300 */ /* 0x000ee200000e0000 */
[----:B------:R-:W-:-:S07]  /*4c20*/  LOP3.LUT R51, R23, R52, RZ, 0xc0, !PT ;  /* 0x0000003417337212 */ /* 0x000fce00078ec0ff */
[----:B------:R-:W0:Y:S01]  /*4c30*/  POPC R51, R51 ;  /* 0x0000003300337309 */ /* 0x000e220000000000 */
[----:B---3--:R-:W-:-:S13]  /*4c40*/  ISETP.NE.AND P0, PT, R46, R49, PT ;  /* 0x000000312e00720c */ /* 0x008fda0003f05270 */
[----:B0---4-:R-:W-:Y:S05]  /*4c50*/  @P0 BRA `(.L_x_58) ;  /* 0x0000000000080947 */ /* 0x011fea0003800000 */
[----:B------:R-:W-:-:S05]  /*4c60*/  IMAD R52, R47, 0x4, R22 ;  /* 0x000000042f347824 */ /* 0x000fca00078e0216 */
[----:B------:R0:W3:Y:S02]  /*4c70*/  ATOMS.ADD R21, [R52], R51 ;  /* 0x000000333415738c */ /* 0x0000e40000000000 */
.L_x_58:
[----:B------:R-:W-:Y:S05]  /*4c80*/  BSYNC.RECONVERGENT B0 ;  /* 0x0000000000007941 */ /* 0x000fea0003800200 */
.L_x_57:
        /* <DEDUP_REMOVED lines=9> */
[----:B0-----:R-:W-:Y:S02]  /*4d20*/  VOTE.ANY R52, PT, P1 ;  /* 0x0000000000347806 */ /* 0x001fe400008e0100 */
        /* <DEDUP_REMOVED lines=22> */
[----:B------:R-:W0:Y:S01]  /*4e90*/  FLO.U32 R19, R52 ;  /* 0x0000003400137300 */ /* 0x000e2200000e0000 */
[----:B------:R-:W-:-:S07]  /*4ea0*/  LOP3.LUT R47, R23, R52, RZ, 0xc0, !PT ;  /* 0x00000034172f7212 */ /* 0x000fce00078ec0ff */
[----:B------:R-:W3:Y:S01]  /*4eb0*/  POPC R47, R47 ;  /* 0x0000002f002f7309 */ /* 0x000ee20000000000 */
[----:B0-----:R-:W-:-:S13]  /*4ec0*/  ISETP.NE.AND P0, PT, R46, R19, PT ;  /* 0x000000132e00720c */ /* 0x001fda0003f05270 */
[----:B---34-:R-:W-:Y:S05]  /*4ed0*/  @P0 BRA `(.L_x_60) ;  /* 0x0000000000080947 */ /* 0x018fea0003800000 */
[----:B------:R-:W-:-:S05]  /*4ee0*/  IMAD R52, R5, 0x4, R22 ;  /* 0x0000000405347824 */ /* 0x000fca00078e0216 */
[----:B------:R0:W3:Y:S02]  /*4ef0*/  ATOMS.ADD R17, [R52], R47 ;  /* 0x0000002f3411738c */ /* 0x0000e40000000000 */
.L_x_60:
[----:B------:R-:W-:Y:S05]  /*4f00*/  BSYNC.RECONVERGENT B0 ;  /* 0x0000000000007941 */ /* 0x000fea0003800200 */
.L_x_59:
        /* <DEDUP_REMOVED lines=39> */
.L_x_62:
[----:B------:R-:W-:Y:S05]  /*5180*/  BSYNC.RECONVERGENT B0 ;  /* 0x0000000000007941 */ /* 0x000fea0003800200 */
.L_x_61:
[----:B------:R-:W-:Y:S01]  /*5190*/  R2P PR, R19, 0x7f ;  /* 0x0000007f13007804 */ /* 0x000fe20000000000 */
[----:B------:R-:W-:Y:S01]  /*51a0*/  IMAD.IADD R0, R7, 0x1, R0 ;  /* 0x0000000107007824 */ /* 0x000fe200078e0200 */
[----:B---3--:R3:W4:Y:S01]  /*51b0*/  SHFL.IDX PT, R11, R11, R5, 0x1f ;  /* 0x00001f050b0b7589 */ /* 0x00872200000e0000 */
[----:B--2---:R-:W-:Y:S01]  /*51c0*/  IMAD.IADD R48, R45, 0x1, R48 ;  /* 0x000000012d307824 */ /* 0x004fe200078e0230 */
[----:B-1----:R-:W-:Y:S01]  /*51d0*/  SHF.R.U32.HI R45, RZ, UR6, R28 ;  /* 0x00000006ff2d7c19 */ /* 0x002fe2000801161c */
[----:B------:R-:W-:Y:S03]  /*51e0*/  BSSY.RECONVERGENT B0, `(.L_x_63) ;  /* 0x0000022000007945 */ /* 0x000fe60003800200 */
[----:B------:R-:W-:-:S05]  /*51f0*/  LOP3.LUT R45, R45, UR5, RZ, 0x30, !PT ;  /* 0x000000052d2d7c12 */ /* 0x000fca000f8e30ff */
        /* <DEDUP_REMOVED lines=24> */
[----:B------:R0:W1:Y:S01]  /*5380*/  FLO.U32 R7, R52 ;  /* 0x0000003400077300 */ /* 0x00006200000e0000 */
[----:B------:R-:W-:-:S07]  /*5390*/  LOP3.LUT R49, R23, R52, RZ, 0xc0, !PT ;  /* 0x0000003417317212 */ /* 0x000fce00078ec0ff */
[----:B------:R-:W2:Y:S01]  /*53a0*/  POPC R49, R49 ;  /* 0x0000003100317309 */ /* 0x000ea20000000000 */
[----:B0-----:R-:W-:Y:S01]  /*53b0*/  IMAD.MOV.U32 R52, RZ, RZ, RZ ;  /* 0x000000ffff347224 */ /* 0x001fe200078e00ff */
[----:B-1----:R-:W-:-:S13]  /*53c0*/  ISETP.NE.AND P0, PT, R46, R7, PT ;  /* 0x000000072e00720c */ /* 0x002fda0003f05270 */
[----:B--234-:R-:W-:Y:S05]  /*53d0*/  @P0 BRA `(.L_x_64) ;  /* 0x0000000000080947 */ /* 0x01cfea0003800000 */
[----:B------:R-:W-:-:S06]  /*53e0*/  IMAD R52, R19, 0x4, R22 ;  /* 0x0000000413347824 */ /* 0x000fcc00078e0216 */
[----:B------:R0:W1:Y:S02]  /*53f0*/  ATOMS.ADD R52, [R52], R49 ;  /* 0x000000313434738c */ /* 0x0000640000000000 */
.L_x_64:
[----:B------:R-:W-:Y:S05]  /*5400*/  BSYNC.RECONVERGENT B0 ;  /* 0x0000000000007941 */ /* 0x000fea0003800200 */
.L_x_63:
[----:B------:R-:W-:Y:S01]  /*5410*/  R2P PR, R45, 0x7f ;  /* 0x0000007f2d007804 */ /* 0x000fe20000000000 */
[----:B-1----:R1:W2:Y:S01]  /*5420*/  SHFL.IDX PT, R52, R52, R7, 0x1f ;  /* 0x00001f0734347589 */ /* 0x0022a200000e0000 */
[----:B------:R-:W-:Y:S11]  /*5430*/  BSSY.RECONVERGENT B0, `(.L_x_65) ;  /* 0x0000021000007945 */ /* 0x000ff60003800200 */
[----:B------:R-:W-:-:S02]  /*5440*/  VOTE.ANY R5, PT, P0 ;  /* 0x0000000000057806 */ /* 0x000fc400000e0100 */
[----:B------:R-:W-:Y:S02]  /*5450*/  VOTE.ANY R19, PT, P1 ;  /* 0x0000000000137806 */ /* 0x000fe400008e0100 */
[----:B------:R-:W-:Y:S02]  /*5460*/  @!P0 LOP3.LUT R5, RZ, R5, RZ, 0x33, !PT ;  /* 0x00000005ff058212 */ /* 0x000fe400078e33ff */
[----:B------:R-:W-:Y:S02]  /*5470*/  @!P1 LOP3.LUT R19, RZ, R19, RZ, 0x33, !PT ;  /* 0x00000013ff139212 */ /* 0x000fe400078e33ff */
[----:B-1----:R-:W-:Y:S02]  /*5480*/  VOTE.ANY R7, PT, P5 ;  /* 0x0000000000077806 */ /* 0x002fe400028e0100 */
[----:B------:R-:W-:Y:S02]  /*5490*/  LOP3.LUT R5, R19, R5, RZ, 0xc0, !PT ;  /* 0x0000000513057212 */ /* 0x000fe400078ec0ff */
[----:B------:R-:W-:-:S02]  /*54a0*/  VOTE.ANY R19, PT, P2 ;  /* 0x0000000000137806 */ /* 0x000fc400010e0100 */
        /* <DEDUP_REMOVED lines=9> */
[----:B------:R-:W-:-:S04]  /*5540*/  LOP3.LUT R5, R19, R5, RZ, 0xc0, !PT ;  /* 0x0000000513057212 */ /* 0x000fc800078ec0ff */
[----:B------:R-:W-:Y:S02]  /*5550*/  LOP3.LUT R5, R7, R5, RZ, 0xc0, !PT ;  /* 0x0000000507057212 */ /* 0x000fe400078ec0ff */
[----:B------:R-:W-:-:S04]  /*5560*/  VOTE.ANY R7, PT, P6 ;  /* 0x0000000000077806 */ /* 0x000fc800030e0100 */
[----:B------:R-:W-:-:S04]  /*5570*/  @!P6 LOP3.LUT R7, RZ, R7, RZ, 0x33, !PT ;  /* 0x00000007ff07e212 */ /* 0x000fc800078e33ff */
[----:B------:R-:W-:Y:S02]  /*5580*/  LOP3.LUT R5, R7, R5, RZ, 0xc0, !PT ;  /* 0x0000000507057212 */ /* 0x000fe400078ec0ff */
[----:B------:R-:W-:-:S04]  /*5590*/  VOTE.ANY R7, PT, P0 ;  /* 0x0000000000077806 */ /* 0x000fc800000e0100 */
[----:B------:R-:W-:-:S04]  /*55a0*/  @!P0 LOP3.LUT R7, RZ, R7, RZ, 0x33, !PT ;  /* 0x00000007ff078212 */ /* 0x000fc800078e33ff */
[----:B------:R-:W-:-:S04]  /*55b0*/  LOP3.LUT R19, R7, R5, RZ, 0xc0, !PT ;  /* 0x0000000507137212 */ /* 0x000fc800078ec0ff */
[----:B------:R-:W1:Y:S01]  /*55c0*/  FLO.U32 R7, R19 ;  /* 0x0000001300077300 */ /* 0x000e6200000e0000 */
[----:B------:R-:W-:-:S07]  /*55d0*/  LOP3.LUT R5, R23, R19, RZ, 0xc0, !PT ;  /* 0x0000001317057212 */ /* 0x000fce00078ec0ff */
[----:B------:R-:W3:Y:S01]  /*55e0*/  POPC R5, R5 ;  /* 0x0000000500057309 */ /* 0x000ee20000000000 */
[----:B-1----:R-:W-:Y:S01]  /*55f0*/  ISETP.NE.AND P0, PT, R46, R7, PT ;  /* 0x000000072e00720c */ /* 0x002fe20003f05270 */
[----:B------:R-:W-:-:S12]  /*5600*/  IMAD.MOV.U32 R46, RZ, RZ, RZ ;  /* 0x000000ffff2e7224 */ /* 0x000fd800078e00ff */
[----:B--23--:R-:W-:Y:S05]  /*5610*/  @P0 BRA `(.L_x_66) ;  /* 0x0000000000080947 */ /* 0x00cfea0003800000 */
[----:B------:R-:W-:-:S05]  /*5620*/  IMAD R22, R45, 0x4, R22 ;  /* 0x000000042d167824 */ /* 0x000fca00078e0216 */
[----:B------:R1:W2:Y:S02]  /*5630*/  ATOMS.ADD R46, [R22], R5 ;  /* 0x00000005162e738c */ /* 0x0002a40000000000 */
.L_x_66:
[----:B------:R-:W-:Y:S05]  /*5640*/  BSYNC.RECONVERGENT B0 ;  /* 0x0000000000007941 */ /* 0x000fea0003800200 */
.L_x_65:
[----:B-12---:R1:W2:Y:S01]  /*5650*/  SHFL.IDX PT, R22, R46, R7, 0x1f ;  /* 0x00001f072e167589 */ /* 0x0062a200000e0000 */
[----:B------:R-:W-:Y:S01]  /*5660*/  LOP3.LUT R19, R44, 0x80000000, RZ, 0x3c, !PT ;  /* 0x800000002c137812 */ /* 0x000fe200078e3cff */
[----:B------:R-:W-:Y:S01]  /*5670*/  IMAD.IADD R11, R15, 0x1, R11 ;  /* 0x000000010f0b7824 */ /* 0x000fe200078e020b */
[----:B------:R-:W-:Y:S01]  /*5680*/  LEA R14, R14, UR4, 0x2 ;  /* 0x000000040e0e7c11 */ /* 0x000fe2000f8e10ff */
[----:B------:R-:W-:Y:S01]  /*5690*/  BAR.SYNC.DEFER_BLOCKING 0x0 ;  /* 0x0000000000007b1d */ /* 0x000fe20000010000 */
[----:B------:R-:W-:Y:S01]  /*56a0*/  LOP3.LUT R43, R43, 0x80000000, RZ, 0x3c, !PT ;  /* 0x800000002b2b7812 */ /* 0x000fe200078e3cff */
[----:B------:R-:W-:Y:S01]  /*56b0*/  IMAD.IADD R21, R51, 0x1, R21 ;  /* 0x0000000133157824 */ /* 0x000fe200078e0215 */
[----:B------:R-:W-:Y:S01]  /*56c0*/  LEA R13, R13, UR4, 0x2 ;  /* 0x000000040d0d7c11 */ /* 0x000fe2000f8e10ff */
[----:B------:R-:W-:Y:S01]  /*56d0*/  IMAD.IADD R17, R47, 0x1, R17 ;  /* 0x000000012f117824 */ /* 0x000fe200078e0211 */
[----:B------:R-:W-:Y:S01]  /*56e0*/  LOP3.LUT R15, R42, 0x80000000, RZ, 0x3c, !PT ;  /* 0x800000002a0f7812 */ /* 0x000fe200078e3cff */
[----:B------:R-:W-:Y:S01]  /*56f0*/  IMAD.IADD R52, R49, 0x1, R52 ;  /* 0x0000000131347824 */ /* 0x000fe200078e0234 */
[----:B------:R-:W-:Y:S01]  /*5700*/  LEA R10, R10, UR4, 0x2 ;  /* 0x000000040a0a7c11 */ /* 0x000fe2000f8e10ff */
[----:B------:R-:W-:Y:S01]  /*5710*/  BSSY B1, `(.L_x_67) ;  /* 0x0000058000017945 */ /* 0x000fe20003800000 */
[----:B------:R-:W-:-:S02]  /*5720*/  LEA R42, R9, UR4, 0x2 ;  /* 0x00000004092a7c11 */ /* 0x000fc4000f8e10ff */
[----:B------:R-:W-:Y:S02]  /*5730*/  LEA R4, R4, UR4, 0x2 ;  /* 0x0000000404047c11 */ /* 0x000fe4000f8e10ff */
[----:B------:R-:W-:Y:S02]  /*5740*/  LEA R50, R50, UR4, 0x2 ;  /* 0x0000000432327c11 */ /* 0x000fe4000f8e10ff */
[----:B-1----:R-:W-:Y:S02]  /*5750*/  LEA R7, R20, UR4, 0x2 ;  /* 0x0000000414077c11 */ /* 0x002fe4000f8e10ff */
[----:B------:R-:W-:Y:S02]  /*5760*/  LEA R18, R18, UR4, 0x2 ;  /* 0x0000000412127c11 */ /* 0x000fe4000f8e10ff */
[----:B------:R-:W-:Y:S01]  /*5770*/  LEA R9, R16, UR4, 0x2 ;  /* 0x0000000410097c11 */ /* 0x000fe2000f8e10ff */
[----:B--2---:R-:W-:Y:S01]  /*5780*/  IMAD.IADD R22, R5, 0x1, R22 ;  /* 0x0000000105167824 */ /* 0x004fe200078e0216 */
[----:B------:R-:W-:-:S02]  /*5790*/  LEA R5, R6, UR4, 0x2 ;  /* 0x0000000406057c11 */ /* 0x000fc4000f8e10ff */
[----:B------:R-:W-:Y:S01]  /*57a0*/  LEA R12, R12, UR4, 0x2 ;  /* 0x000000040c0c7c11 */ /* 0x000fe2000f8e10ff */
[----:B------:R-:W-:Y:S01]  /*57b0*/  STS [R14+-0x4], R19 ;  /* 0xfffffc130e007388 */ /* 0x000fe20000000800 */
[----:B------:R-:W-:Y:S02]  /*57c0*/  LEA R48, R48, UR4, 0x2 ;  /* 0x0000000430307c11 */ /* 0x000fe4000f8e10ff */
[----:B------:R-:W-:Y:S01]  /*57d0*/  LEA R21, R21, UR4, 0x2 ;  /* 0x0000000415157c11 */ /* 0x000fe2000f8e10ff */
[----:B------:R1:W-:Y:S01]  /*57e0*/  STS [R13+-0x4], R43 ;  /* 0xfffffc2b0d007388 */ /* 0x0003e20000000800 */
[----:B------:R-:W-:Y:S02]  /*57f0*/  LEA R11, R11, UR4, 0x2 ;  /* 0x000000040b0b7c11 */ /* 0x000fe4000f8e10ff */
[----:B------:R-:W-:Y:S01]  /*5800*/  LEA R52, R52, UR4, 0x2 ;  /* 0x0000000434347c11 */ /* 0x000fe2000f8e10ff */
[----:B------:R2:W-:Y:S01]  /*5810*/  STS [R10+-0x4], R15 ;  /* 0xfffffc0f0a007388 */ /* 0x0005e20000000800 */
[----:B------:R-:W-:-:S03]  /*5820*/  ISETP.NE.AND P0, PT, R53, RZ, PT ;  /* 0x000000ff3500720c */ /* 0x000fc60003f05270 */
[----:B------:R-:W-:Y:S01]  /*5830*/  STS [R42+-0x4], R41 ;  /* 0xfffffc292a007388 */ /* 0x000fe20000000800 */
[----:B-1----:R-:W-:-:S03]  /*5840*/  LEA R13, R8, UR4, 0x2 ;  /* 0x00000004080d7c11 */ /* 0x002fc6000f8e10ff */
[----:B------:R1:W-:Y:S01]  /*5850*/  STS [R5+-0x4], R40 ;  /* 0xfffffc2805007388 */ /* 0x0003e20000000800 */
[----:B--2---:R-:W-:-:S03]  /*5860*/  LEA R15, R0, UR4, 0x2 ;  /* 0x00000004000f7c11 */ /* 0x004fc6000f8e10ff */
[----:B------:R-:W-:Y:S01]  /*5870*/  STS [R4+-0x4], R39 ;  /* 0xfffffc2704007388 */ /* 0x000fe20000000800 */
[----:B------:R-:W-:-:S03]  /*5880*/  LEA R0, R17, UR4, 0x2 ;  /* 0x0000000411007c11 */ /* 0x000fc6000f8e10ff */
[----:B------:R-:W-:Y:S01]  /*5890*/  STS [R50+-0x4], R25 ;  /* 0xfffffc1932007388 */ /* 0x000fe20000000800 */
[----:B-1----:R-:W-:-:S03]  /*58a0*/  LEA R5, R22, UR4, 0x2 ;  /* 0x0000000416057c11 */ /* 0x002fc6000f8e10ff */
[----:B------:R-:W-:Y:S04]  /*58b0*/  STS [R7+-0x4], R38 ;  /* 0xfffffc2607007388 */ /* 0x000fe80000000800 */
[----:B------:R-:W-:Y:S04]  /*58c0*/  STS [R18+-0x4], R37 ;  /* 0xfffffc2512007388 */ /* 0x000fe80000000800 */
[----:B------:R-:W-:Y:S04]  /*58d0*/  STS [R9+-0x4], R36 ;  /* 0xfffffc2409007388 */ /* 0x000fe80000000800 */
[----:B------:R-:W-:Y:S04]  /*58e0*/  STS [R12+-0x4], R35 ;  /* 0xfffffc230c007388 */ /* 0x000fe80000000800 */
[----:B------:R1:W-:Y:S04]  /*58f0*/  STS [R13+-0x4], R34 ;  /* 0xfffffc220d007388 */ /* 0x0003e80000000800 */
[----:B------:R2:W-:Y:S04]  /*5900*/  STS [R15+-0x4], R26 ;  /* 0xfffffc1a0f007388 */ /* 0x0005e80000000800 */
[----:B------:R2:W-:Y:S01]  /*5910*/  STS [R48+-0x4], R33 ;  /* 0xfffffc2130007388 */ /* 0x0005e20000000800 */
[----:B-1----:R-:W-:-:S03]  /*5920*/  LEA R13, R3, UR4, 0x3 ;  /* 0x00000004030d7c11 */ /* 0x002fc6000f8e18ff */
[----:B------:R2:W-:Y:S04]  /*5930*/  STS [R21+-0x4], R32 ;  /* 0xfffffc2015007388 */ /* 0x0005e80000000800 */
[----:B------:R2:W-:Y:S04]  /*5940*/  STS [R0+-0x4], R31 ;  /* 0xfffffc1f00007388 */ /* 0x0005e80000000800 */
[----:B------:R2:W-:Y:S04]  /*5950*/  STS [R11+-0x4], R30 ;  /* 0xfffffc1e0b007388 */ /* 0x0005e80000000800 */
[----:B------:R2:W-:Y:S04]  /*5960*/  STS [R52+-0x4], R29 ;  /* 0xfffffc1d34007388 */ /* 0x0005e80000000800 */
[----:B------:R2:W-:Y:S01]  /*5970*/  STS [R5+-0x4], R28 ;  /* 0xfffffc1c05007388 */ /* 0x0005e20000000800 */
[----:B------:R-:W-:Y:S05]  /*5980*/  @P0 BRA `(.L_x_68) ;  /* 0x0000000000c00947 */ /* 0x000fea0003800000 */
[----:B------:R-:W1:Y:S02]  /*5990*/  LDCU.64 UR10, c[0x0][0x398] ;  /* 0x00007300ff0a77ac */ /* 0x000e640008000a00 */
[----:B-1----:R-:W-:-:S04]  /*59a0*/  LEA R6, P0, R3, UR10, 0x3 ;  /* 0x0000000a03067c11 */ /* 0x002fc8000f8018ff */
[----:B------:R-:W-:-:S05]  /*59b0*/  LEA.HI.X R7, R3, UR11, RZ, 0x3, P0 ;  /* 0x0000000b03077c11 */ /* 0x000fca00080f1cff */
[----:B--2---:R-:W2:Y:S01]  /*59c0*/  LDG.E.64 R4, desc[UR8][R6.64] ;  /* 0x0000000806047981 */ /* 0x004ea2000c1e1b00 */
[----:B------:R-:W-:Y:S01]  /*59d0*/  SHF.R.S32.HI R9, RZ, 0x1f, R24 ;  /* 0x0000001fff097819 */ /* 0x000fe20000011418 */
[----:B------:R-:W-:Y:S01]  /*59e0*/  UISETP.GE.AND UP0, UPT, UR7, 0x1, UPT ;  /* 0x000000010700788c */ /* 0x000fe2000bf06270 */
[----:B------:R-:W-:Y:S01]  /*59f0*/  IMAD.MOV.U32 R0, RZ, RZ, R27 ;  /* 0x000000ffff007224 */ /* 0x000fe200078e001b */
[----:B--2---:R-:W-:-:S05]  /*5a00*/  IADD3 R4, P0, PT, -R24, R4, RZ ;  /* 0x0000000418047210 */ /* 0x004fca0007f1e1ff */
[----:B------:R-:W-:-:S05]  /*5a10*/  IMAD.X R5, R5, 0x1, ~R9, P0 ;  /* 0x0000000105057824 */ /* 0x000fca00000e0e09 */
[----:B------:R1:W-:Y:S01]  /*5a20*/  STS.64 [R13+0x7200], R4 ;  /* 0x007200040d007388 */ /* 0x0003e20000000a00 */
[----:B------:R-:W-:Y:S05]  /*5a30*/  BRA.U !UP0, `(.L_x_69) ;  /* 0x00000001086c7547 */ /* 0x000fea000b800000 */
[----:B------:R-:W-:Y:S01]  /*5a40*/  BSSY B0, `(.L_x_70) ;  /* 0x0000019000007945 */ /* 0x000fe20003800000 */
[----:B------:R-:W-:Y:S02]  /*5a50*/  IMAD.MOV.U32 R6, RZ, RZ, -0x1 ;  /* 0xffffffffff067424 */ /* 0x000fe400078e00ff */
[----:B------:R-:W-:Y:S02]  /*5a60*/  IMAD.U32 R7, RZ, RZ, UR7 ;  /* 0x00000007ff077e24 */ /* 0x000fe4000f8e00ff */
[----:B------:R-:W-:-:S07]  /*5a70*/  IMAD.MOV.U32 R0, RZ, RZ, R27 ;  /* 0x000000ffff007224 */ /* 0x000fce00078e001b */
.L_x_74:
[----:B-1----:R-:W1:Y:S01]  /*5a80*/  LDC.64 R4, c[0x0][0x380] ;  /* 0x0000e000ff047b82 */ /* 0x002e620000000a00 */
[----:B------:R-:W-:Y:S01]  /*5a90*/  VIADD R11, R7, 0xffffffff ;  /* 0xffffffff070b7836 */ /* 0x000fe20000000000 */
[----:B------:R-:W-:Y:S03]  /*5aa0*/  BSSY B2, `(.L_x_71) ;  /* 0x0000008000027945 */ /* 0x000fe60003800000 */
[----:B------:R-:W-:-:S04]  /*5ab0*/  IMAD R9, R11, 0x100, R3 ;  /* 0x000001000b097824 */ /* 0x000fc800078e0203 */
[----:B-1----:R-:W-:-:S07]  /*5ac0*/  IMAD.WIDE R4, R9, 0x4, R4 ;  /* 0x0000000409047825 */ /* 0x002fce00078e0204 */
.L_x_72:
[----:B------:R-:W-:Y:S05]  /*5ad0*/  YIELD ;  /* 0x0000000000007946 */ /* 0x000fea0003800000 */
[----:B------:R1:W-:Y:S06]  /*5ae0*/  MEMBAR.SC.CTA ;  /* 0x0000000000007992 */ /* 0x0003ec0000000000 */
[----:B-1----:R-:W2:Y:S02]  /*5af0*/  LDG.E.STRONG.SYS R8, desc[UR8][R4.64] ;  /* 0x0000000804087981 */ /* 0x002ea4000c1f5900 */
[----:B--2---:R-:W-:-:S13]  /*5b00*/  ISETP.NE.AND P0, PT, R8, RZ, PT ;  /* 0x000000ff0800720c */ /* 0x004fda0003f05270 */
[----:B------:R-:W-:Y:S05]  /*5b10*/  @!P0 BRA `(.L_x_72) ;  /* 0xfffffffc00ec8947 */ /* 0x000fea000383ffff */
[----:B------:R-:W-:Y:S05]  /*5b20*/  BSYNC B2 ;  /* 0x0000000000027941 */ /* 0x000fea0003800000 */
.L_x_71:
[----:B------:R-:W-:Y:S01]  /*5b30*/  BSSY.RECONVERGENT B2, `(.L_x_73) ;  /* 0x0000006000027945 */ /* 0x000fe20003800200 */
[C---:B------:R-:W-:Y:S02]  /*5b40*/  ISETP.GT.AND P0, PT, R8.reuse, -0x1, PT ;  /* 0xffffffff0800780c */ /* 0x040fe40003f04270 */
[----:B------:R-:W-:Y:S01]  /*5b50*/  LOP3.LUT R5, R8, 0x3fffffff, RZ, 0xc0, !PT ;  /* 0x3fffffff08057812 */ /* 0x000fe200078ec0ff */
[----:B------:R-:W-:Y:S05]  /*5b60*/  WARPSYNC.EXCLUSIVE R6 ;  /* 0x0000000006007348 */ /* 0x000fea0003a00000 */
[----:B------:R-:W-:-:S05]  /*5b70*/  IMAD.IADD R0, R5, 0x1, R0 ;  /* 0x0000000105007824 */ /* 0x000fca00078e0200 */
[----:B------:R-:W-:-:S07]  /*5b80*/  VOTE.ANY R6, PT, P0 ;  /* 0x0000000000067806 */ /* 0x000fce00000e0100 */
[----:B------:R-:W-:Y:S05]  /*5b90*/  BSYNC.RECONVERGENT B2 ;  /* 0x0000000000027941 */ /* 0x000fea0003800200 */
.L_x_73:
[----:B------:R-:W-:Y:S01]  /*5ba0*/  ISETP.GT.U32.AND P1, PT, R7, 0x1, PT ;  /* 0x000000010700780c */ /* 0x000fe20003f24070 */
[----:B------:R-:W-:-:S12]  /*5bb0*/  IMAD.MOV.U32 R7, RZ, RZ, R11 ;  /* 0x000000ffff077224 */ /* 0x000fd800078e000b */
[----:B------:R-:W-:Y:S05]  /*5bc0*/  @P0 BRA P1, `(.L_x_74) ;  /* 0xfffffffc00ac0947 */ /* 0x000fea000083ffff */
[----:B------:R-:W-:Y:S05]  /*5bd0*/  BSYNC B0 ;  /* 0x0000000000007941 */ /* 0x000fea0003800000 */
.L_x_70:
[----:B------:R2:W3:Y:S02]  /*5be0*/  LDS.64 R4, [R13+0x7200] ;  /* 0x007200000d047984 */ /* 0x0004e40000000a00 */
.L_x_69:
[----:B------:R-:W4:Y:S01]  /*5bf0*/  LDC.64 R6, c[0x0][0x380] ;  /* 0x0000e000ff067b82 */ /* 0x000f220000000a00 */
[C---:B------:R-:W-:Y:S01]  /*5c00*/  IMAD.IADD R11, R0.reuse, 0x1, -R27 ;  /* 0x00000001000b7824 */ /* 0x040fe200078e0a1b */
[----:B------:R-:W-:Y:S01]  /*5c10*/  LOP3.LUT R9, R0, 0x80000000, RZ, 0xfc, !PT ;  /* 0x8000000000097812 */ /* 0x000fe200078efcff */
[----:B------:R-:W-:-:S03]  /*5c20*/  IMAD.U32 R15, RZ, RZ, UR7 ;  /* 0x00000007ff0f7e24 */ /* 0x000fc6000f8e00ff */
[----:B-1-3--:R-:W-:Y:S01]  /*5c30*/  IADD3 R4, P0, PT, R11, R4, RZ ;  /* 0x000000040b047210 */ /* 0x00afe20007f1e0ff */
[----:B------:R-:W-:-:S03]  /*5c40*/  IMAD R15, R15, 0x100, R3 ;  /* 0x000001000f0f7824 */ /* 0x000fc600078e0203 */
[----:B------:R-:W-:-:S05]  /*5c50*/  LEA.HI.X.SX32 R5, R11, R5, 0x1, P0 ;  /* 0x000000050b057211 */ /* 0x000fca00000f0eff */
[----:B------:R1:W-:Y:S01]  /*5c60*/  STS.64 [R13+0x7200], R4 ;  /* 0x007200040d007388 */ /* 0x0003e20000000a00 */
[----:B----4-:R-:W-:-:S05]  /*5c70*/  IMAD.WIDE R6, R15, 0x4, R6 ;  /* 0x000000040f067825 */ /* 0x010fca00078e0206 */
[----:B------:R1:W-:Y:S02]  /*5c80*/  STG.E.STRONG.SYS desc[UR8][R6.64], R9 ;  /* 0x0000000906007986 */ /* 0x0003e4000c115908 */
.L_x_68:
[----:B------:R-:W-:Y:S05]  /*5c90*/  BSYNC B1 ;  /* 0x0000000000017941 */ /* 0x000fea0003800000 */
.L_x_67:
[----:B-1----:R-:W1:Y:S01]  /*5ca0*/  LDC.64 R6, c[0x0][0x390] ;  /* 0x0000e400ff067b82 */ /* 0x002e620000000a00 */
[----:B------:R-:W-:-:S06]  /*5cb0*/  UIMAD UR6, UR7, 0x1c80, URZ ;  /* 0x00001c80070678a4 */ /* 0x000fcc000f8e02ff */
[----:B--2---:R-:W-:Y:S01]  /*5cc0*/  IMAD.U32 R0, RZ, RZ, UR6 ;  /* 0x00000006ff007e24 */ /* 0x004fe2000f8e00ff */
[----:B------:R-:W2:Y:S03]  /*5cd0*/  LDC R9, c[0x0][0x3c0] ;  /* 0x0000f000ff097b82 */ /* 0x000ea60000000800 */
[----:B------:R-:W-:Y:S01]  /*5ce0*/  VIADD R0, R0, 0x1c80 ;  /* 0x00001c8000007836 */ /* 0x000fe20000000000 */
[----:B-1----:R-:W-:-:S04]  /*5cf0*/  ISETP.EQ.U32.AND P1, PT, R6, RZ, PT ;  /* 0x000000ff0600720c */ /* 0x002fc80003f22070 */
[CC--:B--2---:R-:W-:Y:S02]  /*5d00*/  ISETP.GE.AND P0, PT, R0.reuse, R9.reuse, PT ;  /* 0x000000090000720c */ /* 0x0c4fe40003f06270 */
[----:B------:R-:W-:Y:S02]  /*5d10*/  ISETP.GT.AND P3, PT, R0, R9, PT ;  /* 0x000000090000720c */ /* 0x000fe40003f64270 */
[----:B------:R-:W-:Y:S02]  /*5d20*/  ISETP.EQ.OR.EX P0, PT, R7, RZ, !P0, P1 ;  /* 0x000000ff0700720c */ /* 0x000fe40004702710 */
[C---:B------:R-:W-:Y:S02]  /*5d30*/  LEA R0, R3.reuse, UR4, 0x2 ;  /* 0x0000000403007c11 */ /* 0x040fe4000f8e10ff */
[----:B------:R-:W-:-:S13]  /*5d40*/  ISETP.GT.U32.OR P0, PT, R3, 0xff, P0 ;  /* 0x000000ff0300780c */ /* 0x000fda0000704470 */
[----:B------:R-:W-:Y:S05]  /*5d50*/  @P0 BRA `(.L_x_75) ;  /* 0x0000000000200947 */ /* 0x000fea0003800000 */
[----:B------:R-:W1:Y:S01]  /*5d60*/  LDS.64 R4, [R13+0x7200] ;  /* 0x007200000d047984 */ /* 0x000e620000000a00 */
[C---:B------:R-:W-:Y:S02]  /*5d70*/  LEA R6, P2, R3.reuse, R6, 0x3 ;  /* 0x0000000603067211 */ /* 0x040fe400078418ff */
[--C-:B------:R-:W-:Y:S02]  /*5d80*/  SHF.R.S32.HI R11, RZ, 0x1f, R27.reuse ;  /* 0x0000001fff0b7819 */ /* 0x100fe4000001141b */
[----:B------:R-:W-:Y:S02]  /*5d90*/  LEA.HI.X R7, R3, R7, RZ, 0x3, P2 ;  /* 0x0000000703077211 */ /* 0x000fe400010f1cff */
[----:B-1----:R-:W-:Y:S02]  /*5da0*/  IADD3 R4, P0, P1, R4, R24, R27 ;  /* 0x0000001804047210 */ /* 0x002fe4000791e01b */
[----:B------:R-:W-:-:S04]  /*5db0*/  SHF.R.S32.HI R24, RZ, 0x1f, R24 ;  /* 0x0000001fff187819 */ /* 0x000fc80000011418 */
[----:B------:R-:W-:-:S05]  /*5dc0*/  IADD3.X R5, PT, PT, R5, R24, R11, P0, P1 ;  /* 0x0000001805057210 */ /* 0x000fca00007e240b */
[----:B------:R1:W-:Y:S02]  /*5dd0*/  STG.E.64 desc[UR8][R6.64], R4 ;  /* 0x0000000406007986 */ /* 0x0003e4000c101b08 */
.L_x_75:
[----:B------:R-:W-:Y:S05]  /*5de0*/  WARPSYNC.ALL ;  /* 0x0000000000007948 */ /* 0x000fea0003800000 */
[----:B------:R-:W-:Y:S06]  /*5df0*/  BAR.SYNC.DEFER_BLOCKING 0x0 ;  /* 0x0000000000007b1d */ /* 0x000fec0000010000 */
[----:B------:R-:W-:Y:S05]  /*5e00*/  @P3 BRA `(.L_x_76) ;  /* 0x0000000c009c3947 */ /* 0x000fea0003800000 */
[----:B------:R-:W1:Y:S01]  /*5e10*/  LDS R2, [R0] ;  /* 0x0000000000027984 */ /* 0x000e620000000800 */
[----:B------:R-:W1:Y:S01]  /*5e20*/  LDCU UR6, c[0x0][0x3c4] ;  /* 0x00007880ff0677ac */ /* 0x000e620008000800 */
[----:B------:R-:W2:Y:S01]  /*5e30*/  LDCU.64 UR10, c[0x0][0x3a0] ;  /* 0x00007400ff0a77ac */ /* 0x000ea20008000a00 */
[----:B-1----:R-:W-:Y:S02]  /*5e40*/  SHF.R.U32.HI R4, RZ, UR6, R2 ;  /* 0x00000006ff047c19 */ /* 0x002fe40008011602 */
[----:B------:R-:W-:Y:S02]  /*5e50*/  LOP3.LUT R11, R2, 0x80000000, RZ, 0x3c, !PT ;  /* 0x80000000020b7812 */ /* 0x000fe400078e3cff */
[----:B------:R-:W-:-:S04]  /*5e60*/  LOP3.LUT R4, R4, UR5, RZ, 0x30, !PT ;  /* 0x0000000504047c12 */ /* 0x000fc8000f8e30ff */
[----:B------:R-:W-:-:S06]  /*5e70*/  LEA R5, R4, UR4, 0x3 ;  /* 0x0000000404057c11 */ /* 0x000fcc000f8e18ff */
[----:B------:R-:W1:Y:S02]  /*5e80*/  LDS.64 R4, [R5+0x7200] ;  /* 0x0072000005047984 */ /* 0x000e640000000a00 */
[----:B-1----:R-:W-:-:S05]  /*5e90*/  IADD3 R4, P0, PT, R4, R3, RZ ;  /* 0x0000000304047210 */ /* 0x002fca0007f1e0ff */
[----:B------:R-:W-:Y:S01]  /*5ea0*/  IMAD.X R7, RZ, RZ, R5, P0 ;  /* 0x000000ffff077224 */ /* 0x000fe200000e0605 */
[----:B--2---:R-:W-:-:S04]  /*5eb0*/  LEA R6, P0, R4, UR10, 0x2 ;  /* 0x0000000a04067c11 */ /* 0x004fc8000f8010ff */
[----:B------:R-:W-:-:S05]  /*5ec0*/  LEA.HI.X R7, R4, UR11, R7, 0x2, P0 ;  /* 0x0000000b04077c11 */ /* 0x000fca00080f1407 */
[----:B------:R-:W-:Y:S01]  /*5ed0*/  STG.E desc[UR8][R6.64], R11 ;  /* 0x0000000b06007986 */ /* 0x000fe2000c101908 */
[----:B------:R-:W-:-:S03]  /*5ee0*/  NOP ;  /* 0x0000000000007918 */ /* 0x000fc60000000000 */
[----:B------:R-:W1:Y:S02]  /*5ef0*/  LDS R2, [R0+0x600] ;  /* 0x0006000000027984 */ /* 0x000e640000000800 */
[----:B-1----:R-:W-:Y:S02]  /*5f00*/  SHF.R.U32.HI R4, RZ, UR6, R2 ;  /* 0x00000006ff047c19 */ /* 0x002fe40008011602 */
[----:B------:R-:W-:Y:S02]  /*5f10*/  LOP3.LUT R11, R2, 0x80000000, RZ, 0x3c, !PT ;  /* 0x80000000020b7812 */ /* 0x000fe400078e3cff */
[----:B------:R-:W-:-:S04]  /*5f20*/  LOP3.LUT R4, R4, UR5, RZ, 0x30, !PT ;  /* 0x0000000504047c12 */ /* 0x000fc8000f8e30ff */
[----:B------:R-:W-:-:S06]  /*5f30*/  LEA R5, R4, UR4, 0x3 ;  /* 0x0000000404057c11 */ /* 0x000fcc000f8e18ff */
[----:B------:R-:W1:Y:S02]  /*5f40*/  LDS.64 R4, [R5+0x7200] ;  /* 0x0072000005047984 */ /* 0x000e640000000a00 */
[----:B-1----:R-:W-:-:S05]  /*5f50*/  IADD3 R4, P0, PT, R4, R3, RZ ;  /* 0x0000000304047210 */ /* 0x002fca0007f1e0ff */
[----:B------:R-:W-:Y:S01]  /*5f60*/  IMAD.X R9, RZ, RZ, R5, P0 ;  /* 0x000000ffff097224 */ /* 0x000fe200000e0605 */
[----:B------:R-:W-:-:S04]  /*5f70*/  LEA R8, P0, R4, UR10, 0x2 ;  /* 0x0000000a04087c11 */ /* 0x000fc8000f8010ff */
        /* <DEDUP_REMOVED lines=196> */
[----:B-1----:R-:W-:-:S04]  /*6bc0*/  SHF.R.U32.HI R2, RZ, UR6, R0 ;  /* 0x00000006ff027c19 */ /* 0x002fc80008011600 */
[----:B------:R-:W-:-:S04]  /*6bd0*/  LOP3.LUT R2, R2, UR5, RZ, 0x30, !PT ;  /* 0x0000000502027c12 */ /* 0x000fc8000f8e30ff */
[----:B------:R-:W-:-:S06]  /*6be0*/  LEA R4, R2, UR4, 0x3 ;  /* 0x0000000402047c11 */ /* 0x000fcc000f8e18ff */
[----:B------:R-:W1:Y:S02]  /*6bf0*/  LDS.64 R4, [R4+0x7200] ;  /* 0x0072000004047984 */ /* 0x000e640000000a00 */
[----:B-1----:R-:W-:-:S05]  /*6c00*/  IADD3 R3, P0, PT, R4, R3, RZ ;  /* 0x0000000304037210 */ /* 0x002fca0007f1e0ff */
[----:B------:R-:W-:Y:S01]  /*6c10*/  IMAD.X R6, RZ, RZ, R5, P0 ;  /* 0x000000ffff067224 */ /* 0x000fe200000e0605 */
[C---:B------:R-:W-:Y:S02]  /*6c20*/  LEA R2, P0, R3.reuse, UR10, 0x2 ;  /* 0x0000000a03027c11 */ /* 0x040fe4000f8010ff */
[----:B------:R-:W-:Y:S02]  /*6c30*/  LOP3.LUT R5, R0, 0x80000000, RZ, 0x3c, !PT ;  /* 0x8000000000057812 */ /* 0x000fe400078e3cff */
[----:B------:R-:W-:-:S05]  /*6c40*/  LEA.HI.X R3, R3, UR11, R6, 0x2, P0 ;  /* 0x0000000b03037c11 */ /* 0x000fca00080f1406 */
[----:B------:R-:W-:Y:S01]  /*6c50*/  STG.E desc[UR8][R2.64+0x6c00], R5 ;  /* 0x006c000502007986 */ /* 0x000fe2000c101908 */
[----:B------:R-:W-:Y:S01]  /*6c60*/  NOP ;  /* 0x0000000000007918 */ /* 0x000fe20000000000 */
[----:B------:R-:W-:Y:S05]  /*6c70*/  EXIT ;  /* 0x000000000000794d */ /* 0x000fea0003800000 */
.L_x_76:
[----:B-1----:R-:W-:Y:S01]  /*6c80*/  IMAD.U32 R4, RZ, RZ, UR7 ;  /* 0x00000007ff047e24 */ /* 0x002fe2000f8e00ff */
[----:B------:R-:W-:Y:S01]  /*6c90*/  BSSY.RECONVERGENT B0, `(.L_x_77) ;  /* 0x000001e000007945 */ /* 0x000fe20003800200 */
[C---:B------:R-:W-:Y:S02]  /*6ca0*/  VIADD R6, R3.reuse, 0x300 ;  /* 0x0000030003067836 */ /* 0x040fe40000000000 */
[----:B------:R-:W-:Y:S02]  /*6cb0*/  IMAD R5, R4, -0x1c80, R9 ;  /* 0xffffe38004057824 */ /* 0x000fe400078e0209 */
[C---:B------:R-:W-:Y:S02]  /*6cc0*/  VIADD R4, R3.reuse, 0x180 ;  /* 0x0000018003047836 */ /* 0x040fe40000000000 */
[C---:B------:R-:W-:Y:S01]  /*6cd0*/  VIADD R8, R3.reuse, 0x480 ;  /* 0x0000048003087836 */ /* 0x040fe20000000000 */
[CC--:B------:R-:W-:Y:S01]  /*6ce0*/  ISETP.GE.AND P1, PT, R3.reuse, R5.reuse, PT ;  /* 0x000000050300720c */ /* 0x0c0fe20003f26270 */
[C---:B------:R-:W-:Y:S01]  /*6cf0*/  VIADD R10, R3.reuse, 0xa80 ;  /* 0x00000a80030a7836 */ /* 0x040fe20000000000 */
[-C--:B------:R-:W-:Y:S01]  /*6d00*/  ISETP.GE.AND P2, PT, R4, R5.reuse, PT ;  /* 0x000000050400720c */ /* 0x080fe20003f46270 */
[C---:B------:R-:W-:Y:S01]  /*6d10*/  VIADD R4, R3.reuse, 0x600 ;  /* 0x0000060003047836 */ /* 0x040fe20000000000 */
[-C--:B------:R-:W-:Y:S01]  /*6d20*/  ISETP.GE.AND P3, PT, R6, R5.reuse, PT ;  /* 0x000000050600720c */ /* 0x080fe20003f66270 */
[C---:B------:R-:W-:Y:S01]  /*6d30*/  VIADD R6, R3.reuse, 0x780 ;  /* 0x0000078003067836 */ /* 0x040fe20000000000 */
[-C--:B------:R-:W-:Y:S01]  /*6d40*/  ISETP.GE.AND P4, PT, R8, R5.reuse, PT ;  /* 0x000000050800720c */ /* 0x080fe20003f86270 */
[----:B------:R-:W-:Y:S01]  /*6d50*/  VIADD R8, R3, 0x900 ;  /* 0x0000090003087836 */ /* 0x000fe20000000000 */
[----:B------:R-:W-:-:S02]  /*6d60*/  ISETP.GE.AND P5, PT, R4, R5, PT ;  /* 0x000000050400720c */ /* 0x000fc40003fa6270 */
[-C--:B------:R-:W-:Y:S02]  /*6d70*/  ISETP.GE.AND P6, PT, R6, R5.reuse, PT ;  /* 0x000000050600720c */ /* 0x080fe40003fc6270 */
[----:B------:R-:W-:Y:S01]  /*6d80*/  ISETP.GE.AND P0, PT, R8, R5, PT ;  /* 0x000000050800720c */ /* 0x000fe20003f06270 */
[----:B------:R-:W-:-:S12]  /*6d90*/  @P1 BRA `(.L_x_78) ;  /* 0x0000000000341947 */ /* 0x000fd80003800000 */
[----:B------:R-:W1:Y:S01]  /*6da0*/  LDS R4, [R0] ;  /* 0x0000000000047984 */ /* 0x000e620000000800 */
[----:B------:R-:W1:Y:S01]  /*6db0*/  LDCU UR6, c[0x0][0x3c4] ;  /* 0x00007880ff0677ac */ /* 0x000e620008000800 */
[----:B------:R-:W2:Y:S01]  /*6dc0*/  LDCU.64 UR10, c[0x0][0x3a0] ;  /* 0x00007400ff0a77ac */ /* 0x000ea20008000a00 */
[----:B-1----:R-:W-:-:S04]  /*6dd0*/  SHF.R.U32.HI R6, RZ, UR6, R4 ;  /* 0x00000006ff067c19 */ /* 0x002fc80008011604 */
[----:B------:R-:W-:-:S04]  /*6de0*/  LOP3.LUT R6, R6, UR5, RZ, 0x30, !PT ;  /* 0x0000000506067c12 */ /* 0x000fc8000f8e30ff */
[----:B------:R-:W-:-:S05]  /*6df0*/  LEA R8, R6, UR4, 0x3 ;  /* 0x0000000406087c11 */ /* 0x000fca000f8e18ff */
[----:B------:R-:W1:Y:S02]  /*6e00*/  LDS.64 R6, [R8+0x7200] ;  /* 0x0072000008067984 */ /* 0x000e640000000a00 */
[----:B-1----:R-:W-:-:S05]  /*6e10*/  IADD3 R9, P1, PT, R6, R3, RZ ;  /* 0x0000000306097210 */ /* 0x002fca0007f3e0ff */
[----:B------:R-:W-:Y:S01]  /*6e20*/  IMAD.X R12, RZ, RZ, R7, P1 ;  /* 0x000000ffff0c7224 */ /* 0x000fe200008e0607 */
[----:B--2---:R-:W-:-:S04]  /*6e30*/  LEA R6, P1, R9, UR10, 0x2 ;  /* 0x0000000a09067c11 */ /* 0x004fc8000f8210ff */
[----:B------:R-:W-:Y:S02]  /*6e40*/  LEA.HI.X R7, R9, UR11, R12, 0x2, P1 ;  /* 0x0000000b09077c11 */ /* 0x000fe400088f140c */
[----:B------:R-:W-:-:S05]  /*6e50*/  LOP3.LUT R9, R4, 0x80000000, RZ, 0x3c, !PT ;  /* 0x8000000004097812 */ /* 0x000fca00078e3cff */
[----:B------:R1:W-:Y:S02]  /*6e60*/  STG.E desc[UR8][R6.64], R9 ;  /* 0x0000000906007986 */ /* 0x0003e4000c101908 */
.L_x_78:
[----:B------:R-:W-:Y:S05]  /*6e70*/  BSYNC.RECONVERGENT B0 ;  /* 0x0000000000007941 */ /* 0x000fea0003800200 */
.L_x_77:
[----:B------:R-:W-:Y:S01]  /*6e80*/  NOP ;  /* 0x0000000000007918 */ /* 0x000fe20000000000 */
[----:B------:R-:W-:Y:S01]  /*6e90*/  BSSY.RECONVERGENT B0, `(.L_x_79) ;  /* 0x0000011000007945 */ /* 0x000fe20003800200 */
[----:B------:R-:W-:Y:S02]  /*6ea0*/  ISETP.GE.AND P1, PT, R10, R5, PT ;  /* 0x000000050a00720c */ /* 0x000fe40003f26270 */
[----:B------:R-:W-:Y:S01]  /*6eb0*/  LOP3.LUT R10, R3, 0xc00, RZ, 0xfc, !PT ;  /* 0x00000c00030a7812 */ /* 0x000fe200078efcff */
[----:B------:R-:W-:Y:S10]  /*6ec0*/  @P2 BRA `(.L_x_80) ;  /* 0x0000000000342947 */ /* 0x000ff40003800000 */
[----:B------:R-:W1:Y:S01]  /*6ed0*/  LDS R4, [R0+0x600] ;  /* 0x0006000000047984 */ /* 0x000e620000000800 */
        /* <DEDUP_REMOVED lines=12> */
.L_x_80:
[----:B------:R-:W-:Y:S05]  /*6fa0*/  BSYNC.RECONVERGENT B0 ;  /* 0x0000000000007941 */ /* 0x000fea0003800200 */
.L_x_79:
[----:B------:R-:W-:Y:S01]  /*6fb0*/  NOP ;  /* 0x0000000000007918 */ /* 0x000fe20000000000 */
[----:B------:R-:W-:Y:S01]  /*6fc0*/  BSSY.RECONVERGENT B0, `(.L_x_81) ;  /* 0x0000011000007945 */ /* 0x000fe20003800200 */
[----:B------:R-:W-:Y:S01]  /*6fd0*/  ISETP.GE.AND P2, PT, R10, R5, PT ;  /* 0x000000050a00720c */ /* 0x000fe20003f46270 */
[----:B------:R-:W-:Y:S02]  /*6fe0*/  VIADD R10, R3, 0xd80 ;  /* 0x00000d80030a7836 */ /* 0x000fe40000000000 */
[----:B------:R-:W-:Y:S10]  /*6ff0*/  @P3 BRA `(.L_x_82) ;  /* 0x0000000000343947 */ /* 0x000ff40003800000 */
[----:B------:R-:W1:Y:S01]  /*7000*/  LDS R4, [R0+0xc00] ;  /* 0x000c000000047984 */ /* 0x000e620000000800 */
[----:B------:R-:W1:Y:S01]  /*7010*/  LDCU UR6, c[0x0][0x3c4] ;  /* 0x00007880ff0677ac */ /* 0x000e620008000800 */
[----:B------:R-:W3:Y:S01]  /*7020*/  LDCU.64 UR10, c[0x0][0x3a0] ;  /* 0x00007400ff0a77ac */ /* 0x000ee20008000a00 */
[----:B-12---:R-:W-:-:S04]  /*7030*/  SHF.R.U32.HI R6, RZ, UR6, R4 ;  /* 0x00000006ff067c19 */ /* 0x006fc80008011604 */
[----:B------:R-:W-:-:S04]  /*7040*/  LOP3.LUT R6, R6, UR5, RZ, 0x30, !PT ;  /* 0x0000000506067c12 */ /* 0x000fc8000f8e30ff */
[----:B------:R-:W-:-:S05]  /*7050*/  LEA R8, R6, UR4, 0x3 ;  /* 0x0000000406087c11 */ /* 0x000fca000f8e18ff */
[----:B------:R-:W1:Y:S02]  /*7060*/  LDS.64 R6, [R8+0x7200] ;  /* 0x0072000008067984 */ /* 0x000e640000000a00 */
[----:B-1----:R-:W-:-:S05]  /*7070*/  IADD3 R9, P3, PT, R6, R3, RZ ;  /* 0x0000000306097210 */ /* 0x002fca0007f7e0ff */
[----:B------:R-:W-:Y:S01]  /*7080*/  IMAD.X R12, RZ, RZ, R7, P3 ;  /* 0x000000ffff0c7224 */ /* 0x000fe200018e0607 */
[----:B---3--:R-:W-:-:S04]  /*7090*/  LEA R6, P3, R9, UR10, 0x2 ;  /* 0x0000000a09067c11 */ /* 0x008fc8000f8610ff */
[----:B------:R-:W-:Y:S02]  /*70a0*/  LEA.HI.X R7, R9, UR11, R12, 0x2, P3 ;  /* 0x0000000b09077c11 */ /* 0x000fe400098f140c */
[----:B------:R-:W-:-:S05]  /*70b0*/  LOP3.LUT R9, R4, 0x80000000, RZ, 0x3c, !PT ;  /* 0x8000000004097812 */ /* 0x000fca00078e3cff */
[----:B------:R3:W-:Y:S02]  /*70c0*/  STG.E desc[UR8][R6.64+0xc00], R9 ;  /* 0x000c000906007986 */ /* 0x0007e4000c101908 */
.L_x_82:
[----:B------:R-:W-:Y:S05]  /*70d0*/  BSYNC.RECONVERGENT B0 ;  /* 0x0000000000007941 */ /* 0x000fea0003800200 */
.L_x_81:
[----:B------:R-:W-:Y:S01]  /*70e0*/  NOP ;  /* 0x0000000000007918 */ /* 0x000fe20000000000 */
[----:B------:R-:W-:Y:S01]  /*70f0*/  BSSY.RECONVERGENT B0, `(.L_x_83) ;  /* 0x0000011000007945 */ /* 0x000fe20003800200 */
[----:B------:R-:W-:Y:S01]  /*7100*/  ISETP.GE.AND P3, PT, R10, R5, PT ;  /* 0x000000050a00720c */ /* 0x000fe20003f66270 */
[----:B------:R-:W-:Y:S02]  /*7110*/  VIADD R10, R3, 0xf00 ;  /* 0x00000f00030a7836 */ /* 0x000fe40000000000 */
[----:B------:R-:W-:Y:S10]  /*7120*/  @P4 BRA `(.L_x_84) ;  /* 0x0000000000344947 */ /* 0x000ff40003800000 */
[----:B------:R-:W1:Y:S01]  /*7130*/  LDS R4, [R0+0x1200] ;  /* 0x0012000000047984 */ /* 0x000e620000000800 */
[----:B------:R-:W1:Y:S01]  /*7140*/  LDCU UR6, c[0x0][0x3c4] ;  /* 0x00007880ff0677ac */ /* 0x000e620008000800 */
[----:B------:R-:W4:Y:S01]  /*7150*/  LDCU.64 UR10, c[0x0][0x3a0] ;  /* 0x00007400ff0a77ac */ /* 0x000f220008000a00 */
[----:B-123--:R-:W-:-:S04]  /*7160*/  SHF.R.U32.HI R6, RZ, UR6, R4 ;  /* 0x00000006ff067c19 */ /* 0x00efc80008011604 */
[----:B------:R-:W-:-:S04]  /*7170*/  LOP3.LUT R6, R6, UR5, RZ, 0x30, !PT ;  /* 0x0000000506067c12 */ /* 0x000fc8000f8e30ff */
[----:B------:R-:W-:-:S05]  /*7180*/  LEA R8, R6, UR4, 0x3 ;  /* 0x0000000406087c11 */ /* 0x000fca000f8e18ff */
[----:B------:R-:W1:Y:S02]  /*7190*/  LDS.64 R6, [R8+0x7200] ;  /* 0x0072000008067984 */ /* 0x000e640000000a00 */
[----:B-1----:R-:W-:-:S05]  /*71a0*/  IADD3 R9, P4, PT, R6, R3, RZ ;  /* 0x0000000306097210 */ /* 0x002fca0007f9e0ff */
[----:B------:R-:W-:Y:S01]  /*71b0*/  IMAD.X R12, RZ, RZ, R7, P4 ;  /* 0x000000ffff0c7224 */ /* 0x000fe200020e0607 */
[----:B----4-:R-:W-:-:S04]  /*71c0*/  LEA R6, P4, R9, UR10, 0x2 ;  /* 0x0000000a09067c11 */ /* 0x010fc8000f8810ff */
[----:B------:R-:W-:Y:S02]  /*71d0*/  LEA.HI.X R7, R9, UR11, R12, 0x2, P4 ;  /* 0x0000000b09077c11 */ /* 0x000fe4000a0f140c */
[----:B------:R-:W-:-:S05]  /*71e0*/  LOP3.LUT R9, R4, 0x80000000, RZ, 0x3c, !PT ;  /* 0x8000000004097812 */ /* 0x000fca00078e3cff */
[----:B------:R4:W-:Y:S02]  /*71f0*/  STG.E desc[UR8][R6.64+0x1200], R9 ;  /* 0x0012000906007986 */ /* 0x0009e4000c101908 */
.L_x_84:
[----:B------:R-:W-:Y:S05]  /*7200*/  BSYNC.RECONVERGENT B0 ;  /* 0x0000000000007941 */ /* 0x000fea0003800200 */
.L_x_83:
[----:B------:R-:W-:Y:S01]  /*7210*/  NOP ;  /* 0x0000000000007918 */ /* 0x000fe20000000000 */
[----:B------:R-:W-:Y:S01]  /*7220*/  BSSY.RECONVERGENT B0, `(.L_x_85) ;  /* 0x0000011000007945 */ /* 0x000fe20003800200 */
[----:B------:R-:W-:Y:S01]  /*7230*/  ISETP.GE.AND P4, PT, R10, R5, PT ;  /* 0x000000050a00720c */ /* 0x000fe20003f86270 */
[----:B------:R-:W-:Y:S02]  /*7240*/  VIADD R10, R3, 0x1080 ;  /* 0x00001080030a7836 */ /* 0x000fe40000000000 */
[----:B------:R-:W-:Y:S10]  /*7250*/  @P5 BRA `(.L_x_86) ;  /* 0x0000000000345947 */ /* 0x000ff40003800000 */
[----:B------:R-:W1:Y:S01]  /*7260*/  LDS R4, [R0+0x1800] ;  /* 0x0018000000047984 */ /* 0x000e620000000800 */
[----:B------:R-:W1:Y:S01]  /*7270*/  LDCU UR6, c[0x0][0x3c4] ;  /* 0x00007880ff0677ac */ /* 0x000e620008000800 */
[----:B------:R-:W5:Y:S01]  /*7280*/  LDCU.64 UR10, c[0x0][0x3a0] ;  /* 0x00007400ff0a77ac */ /* 0x000f620008000a00 */
[----:B-1234-:R-:W-:-:S04]  /*7290*/  SHF.R.U32.HI R6, RZ, UR6, R4 ;  /* 0x00000006ff067c19 */ /* 0x01efc80008011604 */
[----:B------:R-:W-:-:S04]  /*72a0*/  LOP3.LUT R6, R6, UR5, RZ, 0x30, !PT ;  /* 0x0000000506067c12 */ /* 0x000fc8000f8e30ff */
[----:B------:R-:W-:-:S05]  /*72b0*/  LEA R8, R6, UR4, 0x3 ;  /* 0x0000000406087c11 */ /* 0x000fca000f8e18ff */
[----:B------:R-:W1:Y:S02]  /*72c0*/  LDS.64 R6, [R8+0x7200] ;  /* 0x0072000008067984 */ /* 0x000e640000000a00 */
[----:B-1----:R-:W-:-:S05]  /*72d0*/  IADD3 R9, P5, PT, R6, R3, RZ ;  /* 0x0000000306097210 */ /* 0x002fca0007fbe0ff */
[----:B------:R-:W-:Y:S01]  /*72e0*/  IMAD.X R12, RZ, RZ, R7, P5 ;  /* 0x000000ffff0c7224 */ /* 0x000fe200028e0607 */
[----:B-----5:R-:W-:-:S04]  /*72f0*/  LEA R6, P5, R9, UR10, 0x2 ;  /* 0x0000000a09067c11 */ /* 0x020fc8000f8a10ff */
[----:B------:R-:W-:Y:S02]  /*7300*/  LEA.HI.X R7, R9, UR11, R12, 0x2, P5 ;  /* 0x0000000b09077c11 */ /* 0x000fe4000a8f140c */
[----:B------:R-:W-:-:S05]  /*7310*/  LOP3.LUT R9, R4, 0x80000000, RZ, 0x3c, !PT ;  /* 0x8000000004097812 */ /* 0x000fca00078e3cff */
[----:B------:R1:W-:Y:S02]  /*7320*/  STG.E desc[UR8][R6.64+0x1800], R9 ;  /* 0x0018000906007986 */ /* 0x0003e4000c101908 */
.L_x_86:
[----:B------:R-:W-:Y:S05]  /*7330*/  BSYNC.RECONVERGENT B0 ;  /* 0x0000000000007941 */ /* 0x000fea0003800200 */
.L_x_85:
        /* <DEDUP_REMOVED lines=18> */
.L_x_88:
[----:B------:R-:W-:Y:S05]  /*7460*/  BSYNC.RECONVERGENT B0 ;  /* 0x0000000000007941 */ /* 0x000fea0003800200 */
.L_x_87:
        /* <DEDUP_REMOVED lines=18> */
.L_x_90:
[----:B------:R-:W-:Y:S05]  /*7590*/  BSYNC.RECONVERGENT B0 ;  /* 0x0000000000007941 */ /* 0x000fea0003800200 */
.L_x_89:
        /* <DEDUP_REMOVED lines=18> */
.L_x_92:
[----:B------:R-:W-:Y:S05]  /*76c0*/  BSYNC.RECONVERGENT B0 ;  /* 0x0000000000007941 */ /* 0x000fea0003800200 */
.L_x_91:
        /* <DEDUP_REMOVED lines=18> */
.L_x_94:
[----:B------:R-:W-:Y:S05]  /*77f0*/  BSYNC.RECONVERGENT B0 ;  /* 0x0000000000007941 */ /* 0x000fea0003800200 */
.L_x_93:
[----:B------:R-:W-:Y:S01]  /*7800*/  NOP ;  /* 0x0000000000007918 */ /* 0x000fe20000000000 */
[----:B------:R-:W-:Y:S01]  /*7810*/  BSSY.RECONVERGENT B0, `(.L_x_95) ;  /* 0x0000011000007945 */ /* 0x000fe20003800200 */
[----:B------:R-:W-:Y:S02]  /*7820*/  ISETP.GE.AND P2, PT, R10, R5, PT ;  /* 0x000000050a00720c */ /* 0x000fe40003f46270 */
[----:B------:R-:W-:Y:S01]  /*7830*/  LOP3.LUT R10, R3, 0x1800, RZ, 0xfc, !PT ;  /* 0x00001800030a7812 */ /* 0x000fe200078efcff */
        /* <DEDUP_REMOVED lines=14> */
.L_x_96:
[----:B------:R-:W-:Y:S05]  /*7920*/  BSYNC.RECONVERGENT B0 ;  /* 0x0000000000007941 */ /* 0x000fea0003800200 */
.L_x_95:
        /* <DEDUP_REMOVED lines=18> */
.L_x_98:
[----:B------:R-:W-:Y:S05]  /*7a50*/  BSYNC.RECONVERGENT B0 ;  /* 0x0000000000007941 */ /* 0x000fea0003800200 */
.L_x_97:
[----:B------:R-:W-:Y:S01]  /*7a60*/  NOP ;  /* 0x0000000000007918 */ /* 0x000fe20000000000 */
[----:B------:R-:W-:Y:S01]  /*7a70*/  BSSY.RECONVERGENT B0, `(.L_x_99) ;  /* 0x0000010000007945 */ /* 0x000fe20003800200 */
[----:B------:R-:W-:-:S03]  /*7a80*/  ISETP.GE.AND P4, PT, R10, R5, PT ;  /* 0x000000050a00720c */ /* 0x000fc60003f86270 */
        /* <DEDUP_REMOVED lines=14> */
.L_x_100:
[----:B------:R-:W-:Y:S05]  /*7b70*/  BSYNC.RECONVERGENT B0 ;  /* 0x0000000000007941 */ /* 0x000fea0003800200 */
.L_x_99:
[----:B------:R-:W-:Y:S01]  /*7b80*/  NOP ;  /* 0x0000000000007918 */ /* 0x000fe20000000000 */
[----:B------:R-:W-:Y:S04]  /*7b90*/  BSSY.RECONVERGENT B0, `(.L_x_101) ;  /* 0x000000f000007945 */ /* 0x000fe80003800200 */
[----:B------:R-:W-:Y:S05]  /*7ba0*/  @P6 BRA `(.L_x_102) ;  /* 0x0000000000346947 */ /* 0x000fea0003800000 */
        /* <DEDUP_REMOVED lines=13> */
.L_x_102:
[----:B------:R-:W-:Y:S05]  /*7c80*/  BSYNC.RECONVERGENT B0 ;  /* 0x0000000000007941 */ /* 0x000fea0003800200 */
.L_x_101:
        /* <DEDUP_REMOVED lines=16> */
.L_x_104:
[----:B------:R-:W-:Y:S05]  /*7d90*/  BSYNC.RECONVERGENT B0 ;  /* 0x0000000000007941 */ /* 0x000fea0003800200 */
.L_x_103:
        /* <DEDUP_REMOVED lines=16> */
.L_x_106:
[----:B------:R-:W-:Y:S05]  /*7ea0*/  BSYNC.RECONVERGENT B0 ;  /* 0x0000000000007941 */ /* 0x000fea0003800200 */
.L_x_105:
        /* <DEDUP_REMOVED lines=16> */
.L_x_108:
[----:B------:R-:W-:Y:S05]  /*7fb0*/  BSYNC.RECONVERGENT B0 ;  /* 0x0000000000007941 */ /* 0x000fea0003800200 */
.L_x_107:
        /* <DEDUP_REMOVED lines=16> */
.L_x_110:
[----:B------:R-:W-:Y:S05]  /*80c0*/  BSYNC.RECONVERGENT B0 ;  /* 0x0000000000007941 */ /* 0x000fea0003800200 */
.L_x_109:
        /* <DEDUP_REMOVED lines=16> */
.L_x_112:
[----:B------:R-:W-:Y:S05]  /*81d0*/  BSYNC.RECONVERGENT B0 ;  /* 0x0000000000007941 */ /* 0x000fea0003800200 */
.L_x_111:
[----:B------:R-:W-:Y:S01]  /*81e0*/  NOP ;  /* 0x0000000000007918 */ /* 0x000fe20000000000 */
[----:B------:R-:W5:Y:S01]  /*81f0*/  LDS R0, [R0+0x6c00] ;  /* 0x006c000000007984 */ /* 0x000f620000000800 */
[----:B------:R-:W5:Y:S02]  /*8200*/  LDCU UR6, c[0x0][0x3c4] ;  /* 0x00007880ff0677ac */ /* 0x000f640008000800 */
[----:B-----5:R-:W-:-:S04]  /*8210*/  SHF.R.U32.HI R2, RZ, UR6, R0 ;  /* 0x00000006ff027c19 */ /* 0x020fc80008011600 */
[----:B------:R-:W-:-:S04]  /*8220*/  LOP3.LUT R2, R2, UR5, RZ, 0x30, !PT ;  /* 0x0000000502027c12 */ /* 0x000fc8000f8e30ff */
[----:B-1234-:R-:W-:Y:S01]  /*8230*/  LEA R6, R2, UR4, 0x3 ;  /* 0x0000000402067c11 */ /* 0x01efe2000f8e18ff */
[----:B------:R-:W-:-:S05]  /*8240*/  VIADD R2, R3, 0x1b00 ;  /* 0x00001b0003027836 */ /* 0x000fca0000000000 */
[----:B------:R-:W1:Y:S01]  /*8250*/  LDS.64 R6, [R6+0x7200] ;  /* 0x0072000006067984 */ /* 0x000e620000000a00 */
[----:B------:R-:W-:-:S13]  /*8260*/  ISETP.GE.AND P0, PT, R2, R5, PT ;  /* 0x000000050200720c */ /* 0x000fda0003f06270 */
[----:B------:R-:W2:Y:S01]  /*8270*/  @!P0 LDC.64 R8, c[0x0][0x3a0] ;  /* 0x0000e800ff088b82 */ /* 0x000ea20000000a00 */
[----:B------:R-:W-:Y:S02]  /*8280*/  @!P0 LOP3.LUT R5, R0, 0x80000000, RZ, 0x3c, !PT ;  /* 0x8000000000058812 */ /* 0x000fe400078e3cff */
[----:B-1----:R-:W-:-:S05]  /*8290*/  IADD3 R3, P1, PT, R6, R3, RZ ;  /* 0x0000000306037210 */ /* 0x002fca0007f3e0ff */
[----:B------:R-:W-:Y:S01]  /*82a0*/  IMAD.X R4, RZ, RZ, R7, P1 ;  /* 0x000000ffff047224 */ /* 0x000fe200008e0607 */
[----:B--2---:R-:W-:-:S04]  /*82b0*/  @!P0 LEA R2, P1, R3, R8, 0x2 ;  /* 0x0000000803028211 */ /* 0x004fc800078210ff */
[----:B------:R-:W-:-:S05]  /*82c0*/  @!P0 LEA.HI.X R3, R3, R9, R4, 0x2, P1 ;  /* 0x0000000903038211 */ /* 0x000fca00008f1404 */
[----:B------:R-:W-:Y:S01]  /*82d0*/  @!P0 STG.E desc[UR8][R2.64+0x6c00], R5 ;  /* 0x006c000502008986 */ /* 0x000fe2000c101908 */
[----:B------:R-:W-:Y:S01]  /*82e0*/  NOP ;  /* 0x0000000000007918 */ /* 0x000fe20000000000 */
[----:B------:R-:W-:Y:S05]  /*82f0*/  EXIT ;  /* 0x000000000000794d */ /* 0x000fea0003800000 */
.L_x_26:
[----:B------:R-:W-:Y:S02]  /*8300*/  IMAD.MOV.U32 R50, RZ, RZ, R19 ;  /* 0x000000ffff327224 */ /* 0x000fe400078e0013 */
[----:B------:R-:W-:Y:S02]  /*8310*/  IMAD.MOV.U32 R49, RZ, RZ, 0x1 ;  /* 0x00000001ff317424 */ /* 0x000fe400078e00ff */
[----:B------:R-:W-:Y:S02]  /*8320*/  IMAD.MOV.U32 R52, RZ, RZ, RZ ;  /* 0x000000ffff347224 */ /* 0x000fe400078e00ff */
[----:B------:R-:W-:-:S07]  /*8330*/  IMAD.MOV.U32 R47, RZ, RZ, -0x1 ;  /* 0xffffffffff2f7424 */ /* 0x000fce00078e00ff */
[----:B------:R-:W-:Y:S05]  /*8340*/  WARPSYNC.COLLECTIVE R47, `(.L_x_113) ;  /* 0x000000002f087348 */ /* 0x000fea0003c00000 */
[----:B------:R0:W1:Y:S02]  /*8350*/  SHFL.UP P0, R48, R50, R49, R52 ;  /* 0x0400003132307389 */ /* 0x0000640000000034 */
[----:B01----:R-:W-:Y:S05]  /*8360*/  ENDCOLLECTIVE ;  /* 0x000000000000791b */ /* 0x003fea0003800000 */
.L_x_113:
[----:B------:R-:W-:Y:S02]  /*8370*/  IMAD.MOV.U32 R49, RZ, RZ, 0x2 ;  /* 0x00000002ff317424 */ /* 0x000fe400078e00ff */
[----:B------:R-:W-:-:S04]  /*8380*/  IMAD.MOV.U32 R20, RZ, RZ, R48 ;  /* 0x000000ffff147224 */ /* 0x000fc800078e0030 */
[----:B------:R-:W-:-:S04]  /*8390*/  @P0 IMAD.IADD R20, R19, 0x1, R20 ;  /* 0x0000000113140824 */ /* 0x000fc800078e0214 */
[----:B------:R-:W-:-:S07]  /*83a0*/  IMAD.MOV.U32 R50, RZ, RZ, R20 ;  /* 0x000000ffff327224 */ /* 0x000fce00078e0014 */
[----:B------:R-:W-:Y:S05]  /*83b0*/  WARPSYNC.COLLECTIVE R47, `(.L_x_114) ;  /* 0x000000002f087348 */ /* 0x000fea0003c00000 */
[----:B------:R0:W1:Y:S02]  /*83c0*/  SHFL.UP P0, R48, R50, R49, R52 ;  /* 0x0400003132307389 */ /* 0x0000640000000034 */
[----:B01----:R-:W-:Y:S05]  /*83d0*/  ENDCOLLECTIVE ;  /* 0x000000000000791b */ /* 0x003fea0003800000 */
.L_x_114:
[----:B------:R-:W-:Y:S02]  /*83e0*/  IMAD.MOV.U32 R49, RZ, RZ, 0x4 ;  /* 0x00000004ff317424 */ /* 0x000fe400078e00ff */
[----:B------:R-:W-:-:S04]  /*83f0*/  IMAD.MOV.U32 R21, RZ, RZ, R48 ;  /* 0x000000ffff157224 */ /* 0x000fc800078e0030 */
[----:B------:R-:W-:-:S04]  /*8400*/  @P0 IMAD.IADD R21, R20, 0x1, R21 ;  /* 0x0000000114150824 */ /* 0x000fc800078e0215 */
[----:B------:R-:W-:-:S07]  /*8410*/  IMAD.MOV.U32 R50, RZ, RZ, R21 ;  /* 0x000000ffff327224 */ /* 0x000fce00078e0015 */
[----:B------:R-:W-:Y:S05]  /*8420*/  WARPSYNC.COLLECTIVE R47, `(.L_x_115) ;  /* 0x000000002f087348 */ /* 0x000fea0003c00000 */
[----:B------:R0:W1:Y:S02]  /*8430*/  SHFL.UP P0, R48, R50, R49, R52 ;  /* 0x0400003132307389 */ /* 0x0000640000000034 */
[----:B01----:R-:W-:Y:S05]  /*8440*/  ENDCOLLECTIVE ;  /* 0x000000000000791b */ /* 0x003fea0003800000 */
.L_x_115:
[----:B------:R-:W-:Y:S02]  /*8450*/  IMAD.MOV.U32 R49, RZ, RZ, 0x8 ;  /* 0x00000008ff317424 */ /* 0x000fe400078e00ff */
[----:B------:R-:W-:-:S04]  /*8460*/  IMAD.MOV.U32 R22, RZ, RZ, R48 ;  /* 0x000000ffff167224 */ /* 0x000fc800078e0030 */
[----:B------:R-:W-:-:S04]  /*8470*/  @P0 IMAD.IADD R22, R21, 0x1, R22 ;  /* 0x0000000115160824 */ /* 0x000fc800078e0216 */
[----:B------:R-:W-:-:S07]  /*8480*/  IMAD.MOV.U32 R50, RZ, RZ, R22 ;  /* 0x000000ffff327224 */ /* 0x000fce00078e0016 */
[----:B------:R-:W-:Y:S05]  /*8490*/  WARPSYNC.COLLECTIVE R47, `(.L_x_116) ;  /* 0x000000002f087348 */ /* 0x000fea0003c00000 */
[----:B------:R0:W1:Y:S02]  /*84a0*/  SHFL.UP P0, R48, R50, R49, R52 ;  /* 0x0400003132307389 */ /* 0x0000640000000034 */
[----:B01----:R-:W-:Y:S05]  /*84b0*/  ENDCOLLECTIVE ;  /* 0x000000000000791b */ /* 0x003fea0003800000 */
.L_x_116:
[----:B------:R-:W-:Y:S02]  /*84c0*/  IMAD.MOV.U32 R49, RZ, RZ, 0x10 ;  /* 0x00000010ff317424 */ /* 0x000fe400078e00ff */
[----:B------:R-:W-:-:S04]  /*84d0*/  IMAD.MOV.U32 R23, RZ, RZ, R48 ;  /* 0x000000ffff177224 */ /* 0x000fc800078e0030 */
[----:B------:R-:W-:-:S04]  /*84e0*/  @P0 IMAD.IADD R23, R22, 0x1, R23 ;  /* 0x0000000116170824 */ /* 0x000fc800078e0217 */
[----:B------:R-:W-:-:S07]  /*84f0*/  IMAD.MOV.U32 R50, RZ, RZ, R23 ;  /* 0x000000ffff327224 */ /* 0x000fce00078e0017 */
[----:B------:R-:W-:Y:S05]  /*8500*/  WARPSYNC.COLLECTIVE R47, `(.L_x_117) ;  /* 0x000000002f087348 */ /* 0x000fea0003c00000 */
[----:B------:R0:W1:Y:S02]  /*8510*/  SHFL.UP P0, R48, R50, R49, R52 ;  /* 0x0400003132307389 */ /* 0x0000640000000034 */
[----:B01----:R-:W-:Y:S05]  /*8520*/  ENDCOLLECTIVE ;  /* 0x000000000000791b */ /* 0x003fea0003800000 */
.L_x_117:
[----:B------:R-:W-:Y:S05]  /*8530*/  BRA `(.L_x_118) ;  /* 0xffffff9c00b07947 */ /* 0x000fea000383ffff */
.L_x_119:
[----:B------:R-:W-:-:S00]  /*8540*/  BRA `(.L_x_119) ;  /* 0xfffffffc00fc7947 */ /* 0x000fc0000383ffff */
[----:B------:R-:W-:-:S00]  /*8550*/  NOP ;  /* 0x0000000000007918 */ /* 0x000fc00000000000 */
        /* <DEDUP_REMOVED lines=10> */
.L_x_247:


//--------------------- .text._ZN3cub18CUB_300001_SM_10006detail10radix_sort33DeviceRadixSortExclusiveSumKernelINS1_5radix10policy_hubIiNS0_8NullTypeEyE10Policy1000EyEEvPT0_ --------------------------
	.section	.text._ZN3cub18CUB_300001_SM_10006detail10radix_sort33DeviceRadixSortExclusiveSumKernelINS1_5radix10policy_hubIiNS0_8NullTypeEyE10Policy1000EyEEvPT0_,"ax",@progbits
	.align	128
        .global         _ZN3cub18CUB_300001_SM_10006detail10radix_sort33DeviceRadixSortExclusiveSumKernelINS1_5radix10policy_hubIiNS0_8NullTypeEyE10Policy1000EyEEvPT0_
        .type           _ZN3cub18CUB_300001_SM_10006detail10radix_sort33DeviceRadixSortExclusiveSumKernelINS1_5radix10policy_hubIiNS0_8NullTypeEyE10Policy1000EyEEvPT0_,@function
        .size           _ZN3cub18CUB_300001_SM_10006detail10radix_sort33DeviceRadixSortExclusiveSumKernelINS1_5radix10policy_hubIiNS0_8NullTypeEyE10Policy1000EyEEvPT0_,(.L_x_248 - _ZN3cub18CUB_300001_SM_10006detail10radix_sort33DeviceRadixSortExclusiveSumKernelINS1_5radix10policy_hubIiNS0_8NullTypeEyE10Policy1000EyEEvPT0_)
        .other          _ZN3cub18CUB_300001_SM_10006detail10radix_sort33DeviceRadixSortExclusiveSumKernelINS1_5radix10policy_hubIiNS0_8NullTypeEyE10Policy1000EyEEvPT0_,@"STO_CUDA_ENTRY STV_DEFAULT"
_ZN3cub18CUB_300001_SM_10006detail10radix_sort33DeviceRadixSortExclusiveSumKernelINS1_5radix10policy_hubIiNS0_8NullTypeEyE10Policy1000EyEEvPT0_:
.text._ZN3cub18CUB_300001_SM_10006detail10radix_sort33DeviceRadixSortExclusiveSumKernelINS1_5radix10policy_hubIiNS0_8NullTypeEyE10Policy1000EyEEvPT0_:
[----:B------:R-:W-:Y:S01]  /*0000*/  LDC R1, c[0x0][0x37c] ;  /* 0x0000df00ff017b82 */ /* 0x000fe20000000800 */
[----:B------:R-:W0:Y:S07]  /*0010*/  S2R R18, SR_TID.X ;  /* 0x0000000000127919 */ /* 0x000e2e0000002100 */
[----:B------:R-:W1:Y:S01]  /*0020*/  LDC.64 R16, c[0x0][0x380] ;  /* 0x0000e000ff107b82 */ /* 0x000e620000000a00 */
[----:B------:R-:W2:Y:S01]  /*0030*/  LDCU.64 UR4, c[0x0][0x358] ;  /* 0x00006b00ff0477ac */ /* 0x000ea20008000a00 */
[----:B------:R-:W3:Y:S01]  /*0040*/  S2R R5, SR_CTAID.X ;  /* 0x0000000000057919 */ /* 0x000ee20000002500 */
[----:B0-----:R-:W-:Y:S01]  /*0050*/  ISETP.GT.U32.AND P1, PT, R18, 0xff, PT ;  /* 0x000000ff1200780c */ /* 0x001fe20003f24070 */
[----:B---3--:R-:W-:-:S04]  /*0060*/  IMAD R5, R5, 0x100, R18 ;  /* 0x0000010005057824 */ /* 0x008fc800078e0212 */
[----:B-1----:R-:W-:-:S08]  /*0070*/  IMAD.WIDE R16, R5, 0x8, R16 ;  /* 0x0000000805107825 */ /* 0x002fd000078e0210 */
[----:B--2---:R-:W2:Y:S01]  /*0080*/  @!P1 LDG.E.64 R2, desc[UR4][R16.64] ;  /* 0x0000000410029981 */ /* 0x004ea2000c1e1b00 */
[----:B------:R-:W-:Y:S02]  /*0090*/  MOV R0, 0x400 ;  /* 0x0000040000007802 */ /* 0x000fe40000000f00 */
[C---:B------:R-:W-:Y:S01]  /*00a0*/  ISETP.GT.U32.AND P0, PT, R18.reuse, 0x1f, PT ;  /* 0x0000001f1200780c */ /* 0x040fe20003f04070 */
[----:B------:R-:W0:Y:S02]  /*00b0*/  S2R R5, SR_CgaCtaId ;  /* 0x0000000000057919 */ /* 0x000e240000008800 */
[----:B0-----:R-:W-:Y:S02]  /*00c0*/  LEA R5, R5, R0, 0x18 ;  /* 0x0000000005057211 */ /* 0x001fe400078ec0ff */
[----:B------:R-:W-:-:S05]  /*00d0*/  LEA.HI R0, R18, R18, RZ, 0x1d ;  /* 0x0000001212007211 */ /* 0x000fca00078fe8ff */
[----:B------:R-:W-:-:S05]  /*00e0*/  IMAD R0, R0, 0x8, R5 ;  /* 0x0000000800007824 */ /* 0x000fca00078e0205 */
[----:B--2---:R0:W-:Y:S01]  /*00f0*/  STS.64 [R0+0x10], R2 ;  /* 0x0000100200007388 */ /* 0x0041e20000000a00 */
[----:B------:R-:W-:Y:S06]  /*0100*/  BAR.SYNC.DEFER_BLOCKING 0x0 ;  /* 0x0000000000007b1d */ /* 0x000fec0000010000 */
[----:B------:R-:W-:Y:S05]  /*0110*/  @P0 BRA `(.L_x_120) ;  /* 0x0000000400240947 */ /* 0x000fea0003800000 */
[----:B------:R-:W-:Y:S01]  /*0120*/  IMAD R18, R18, 0x48, R5 ;  /* 0x0000004812127824 */ /* 0x000fe200078e0205 */
[----:B------:R-:W-:-:S04]  /*0130*/  UMOV UR6, 0xffffffff ;  /* 0xffffffff00067882 */ /* 0x000fc80000000000 */
[----:B------:R-:W-:Y:S04]  /*0140*/  LDS.64 R14, [R18+0x10] ;  /* 0x00001000120e7984 */ /* 0x000fe80000000a00 */
[----:B------:R-:W-:Y:S04]  /*0150*/  LDS.64 R12, [R18+0x18] ;  /* 0x00001800120c7984 */ /* 0x000fe80000000a00 */
[----:B------:R-:W1:Y:S04]  /*0160*/  LDS.64 R10, [R18+0x20] ;  /* 0x00002000120a7984 */ /* 0x000e680000000a00 */
[----:B------:R-:W-:Y:S04]  /*0170*/  LDS.64 R8, [R18+0x28] ;  /* 0x0000280012087984 */ /* 0x000fe80000000a00 */
[----:B------:R-:W2:Y:S04]  /*0180*/  LDS.64 R6, [R18+0x30] ;  /* 0x0000300012067984 */ /* 0x000ea80000000a00 */
[----:B------:R-:W-:Y:S04]  /*0190*/  LDS.64 R4, [R18+0x38] ;  /* 0x0000380012047984 */ /* 0x000fe80000000a00 */
[----:B0-----:R-:W0:Y:S04]  /*01a0*/  LDS.64 R2, [R18+0x40] ;  /* 0x0000400012027984 */ /* 0x001e280000000a00 */
[----:B------:R-:W3:Y:S01]  /*01b0*/  LDS.64 R20, [R18+0x48] ;  /* 0x0000480012147984 */ /* 0x000ee20000000a00 */
[----:B-1----:R-:W-:-:S04]  /*01c0*/  IADD3 R19, P3, P4, R10, R12, R14 ;  /* 0x0000000c0a137210 */ /* 0x002fc80007c7e00e */
[----:B------:R-:W-:Y:S02]  /*01d0*/  IADD3.X R23, PT, PT, R11, R13, R15, P3, P4 ;  /* 0x0000000d0b177210 */ /* 0x000fe40001fe840f */
[----:B--2---:R-:W-:-:S04]  /*01e0*/  IADD3 R19, P0, P2, R6, R19, R8 ;  /* 0x0000001306137210 */ /* 0x004fc80007a1e008 */
[----:B------:R-:W-:Y:S02]  /*01f0*/  IADD3.X R23, PT, PT, R7, R23, R9, P0, P2 ;  /* 0x0000001707177210 */ /* 0x000fe400007e4409 */
[----:B0-----:R-:W-:-:S04]  /*0200*/  IADD3 R19, P3, P4, R2, R19, R4 ;  /* 0x0000001302137210 */ /* 0x001fc80007c7e004 */
[----:B---3--:R-:W-:Y:S02]  /*0210*/  IADD3 R20, P0, PT, R20, R19, RZ ;  /* 0x0000001314147210 */ /* 0x008fe40007f1e0ff */
[----:B------:R-:W-:-:S05]  /*0220*/  IADD3.X R19, PT, PT, R3, R23, R5, P3, P4 ;  /* 0x0000001703137210 */ /* 0x000fca0001fe8405 */
[----:B------:R-:W-:Y:S01]  /*0230*/  IMAD.X R19, R21, 0x1, R19, P0 ;  /* 0x0000000115137824 */ /* 0x000fe200000e0613 */
[----:B------:R-:W-:Y:S06]  /*0240*/  BRA.DIV UR6, `(.L_x_121) ;  /* 0x0000000206f07947 */ /* 0x000fec000b800000 */
[----:B------:R-:W0:Y:S04]  /*0250*/  SHFL.UP PT, R27, R20, 0x1, RZ ;  /* 0x04200000141b7989 */ /* 0x000e2800000e00ff */
[----:B------:R-:W1:Y:S01]  /*0260*/  SHFL.UP P0, R25, R19, 0x1, RZ ;  /* 0x0420000013197989 */ /* 0x000e6200000000ff */
[----:B0-----:R-:W-:-:S04]  /*0270*/  IADD3 R22, P2, PT, R27, R20, RZ ;  /* 0x000000141b167210 */ /* 0x001fc80007f5e0ff */
[----:B-1----:R-:W-:Y:S01]  /*0280*/  SEL R27, R22, R27, P0 ;  /* 0x0000001b161b7207 */ /* 0x002fe20000000000 */
[----:B------:R-:W-:-:S04]  /*0290*/  IMAD.X R26, R25, 0x1, R19, P2 ;  /* 0x00000001191a7824 */ /* 0x000fc800010e0613 */
[----:B------:R-:W0:Y:S01]  /*02a0*/  SHFL.UP PT, R28, R27, 0x2, RZ ;  /* 0x044000001b1c7989 */ /* 0x000e2200000e00ff */
[----:B------:R-:W-:-:S05]  /*02b0*/  SEL R26, R26, R25, P0 ;  /* 0x000000191a1a7207 */ /* 0x000fca0000000000 */
[----:B------:R-:W1:Y:S01]  /*02c0*/  SHFL.UP P0, R25, R26, 0x2, RZ ;  /* 0x044000001a197989 */ /* 0x000e6200000000ff */
[----:B0-----:R-:W-:-:S05]  /*02d0*/  IADD3 R21, P2, PT, R28, R27, RZ ;  /* 0x0000001b1c157210 */ /* 0x001fca0007f5e0ff */
[----:B-1----:R-:W-:Y:S01]  /*02e0*/  IMAD.X R22, R25, 0x1, R26, P2 ;  /* 0x0000000119167824 */ /* 0x002fe200010e061a */
[----:B------:R-:W-:-:S04]  /*02f0*/  SEL R28, R21, R28, P0 ;  /* 0x0000001c151c7207 */ /* 0x000fc80000000000 */
[----:B------:R-:W-:Y:S01]  /*0300*/  SEL R29, R22, R25, P0 ;  /* 0x00000019161d7207 */ /* 0x000fe20000000000 */
        /* <DEDUP_REMOVED lines=12> */
[----:B------:R0:W1:Y:S04]  /*03d0*/  SHFL.UP PT, R28, R27, 0x10, RZ ;  /* 0x060000001b1c7989 */ /* 0x00006800000e00ff */
[----:B------:R0:W2:Y:S02]  /*03e0*/  SHFL.UP P0, R25, R26, 0x10, RZ ;  /* 0x060000001a197989 */ /* 0x0000a400000000ff */
.L_x_132:
[----:B-1----:R-:W-:-:S04]  /*03f0*/  IADD3 R21, P2, PT, R28, R27, RZ ;  /* 0x0000001b1c157210 */ /* 0x002fc80007f5e0ff */
[----:B--2---:R-:W-:Y:S01]  /*0400*/  SEL R21, R21, R28, P0 ;  /* 0x0000001c15157207 */ /* 0x004fe20000000000 */
[----:B------:R-:W-:-:S05]  /*0410*/  IMAD.X R22, R25, 0x1, R26, P2 ;  /* 0x0000000119167824 */ /* 0x000fca00010e061a */
[----:B------:R-:W-:Y:S02]  /*0420*/  SEL R22, R22, R25, P0 ;  /* 0x0000001916167207 */ /* 0x000fe40000000000 */
[----:B------:R-:W-:-:S05]  /*0430*/  IADD3 R20, P0, PT, R21, -R20, RZ ;  /* 0x8000001415147210 */ /* 0x000fca0007f1e0ff */
[----:B------:R-:W-:Y:S01]  /*0440*/  IMAD.X R21, R22, 0x1, ~R19, P0 ;  /* 0x0000000116157824 */ /* 0x000fe200000e0e13 */
[----:B------:R-:W-:-:S04]  /*0450*/  IADD3 R14, P0, PT, R14, R20, RZ ;  /* 0x000000140e0e7210 */ /* 0x000fc80007f1e0ff */
[----:B------:R1:W-:Y:S01]  /*0460*/  STS.64 [R18+0x10], R20 ;  /* 0x0000101412007388 */ /* 0x0003e20000000a00 */
[----:B------:R-:W-:Y:S01]  /*0470*/  IMAD.X R15, R15, 0x1, R21, P0 ;  /* 0x000000010f0f7824 */ /* 0x000fe200000e0615 */
        /* <DEDUP_REMOVED lines=17> */
[----:B------:R-:W-:-:S05]  /*0590*/  IMAD.X R3, R3, 0x1, R5, P0 ;  /* 0x0000000103037824 */ /* 0x000fca00000e0605 */
[----:B------:R1:W-:Y:S03]  /*05a0*/  STS.64 [R18+0x48], R2 ;  /* 0x0000480212007388 */ /* 0x0003e60000000a00 */
.L_x_120:
[----:B------:R-:W-:Y:S05]  /*05b0*/  WARPSYNC.ALL ;  /* 0x0000000000007948 */ /* 0x000fea0003800000 */
[----:B------:R-:W-:Y:S06]  /*05c0*/  BAR.SYNC.DEFER_BLOCKING 0x0 ;  /* 0x0000000000007b1d */ /* 0x000fec0000010000 */
[----:B------:R-:W-:Y:S05]  /*05d0*/  @P1 EXIT ;  /* 0x000000000000194d */ /* 0x000fea0003800000 */
[----:B01----:R-:W0:Y:S04]  /*05e0*/  LDS.64 R2, [R0+0x10] ;  /* 0x0000100000027984 */ /* 0x003e280000000a00 */
[----:B0-----:R-:W-:Y:S01]  /*05f0*/  STG.E.64 desc[UR4][R16.64], R2 ;  /* 0x0000000210007986 */ /* 0x001fe2000c101b04 */
[----:B------:R-:W-:Y:S05]  /*0600*/  EXIT ;  /* 0x000000000000794d */ /* 0x000fea0003800000 */
.L_x_121:
[----:B------:R-:W-:Y:S02]  /*0610*/  IMAD.MOV.U32 R24, RZ, RZ, R20 ;  /* 0x000000ffff187224 */ /* 0x000fe400078e0014 */
[----:B------:R-:W-:Y:S02]  /*0620*/  IMAD.MOV.U32 R23, RZ, RZ, 0x1 ;  /* 0x00000001ff177424 */ /* 0x000fe400078e00ff */
[----:B------:R-:W-:Y:S02]  /*0630*/  IMAD.MOV.U32 R22, RZ, RZ, RZ ;  /* 0x000000ffff167224 */ /* 0x000fe400078e00ff */
[----:B------:R-:W-:-:S07]  /*0640*/  IMAD.MOV.U32 R21, RZ, RZ, -0x1 ;  /* 0xffffffffff157424 */ /* 0x000fce00078e00ff */
[----:B------:R-:W-:Y:S05]  /*0650*/  WARPSYNC.COLLECTIVE R21, `(.L_x_122) ;  /* 0x0000000015087348 */ /* 0x000fea0003c00000 */
[----:B------:R0:W1:Y:S02]  /*0660*/  SHFL.UP P0, R25, R24, R23, R22 ;  /* 0x0400001718197389 */ /* 0x0000640000000016 */
[----:B01----:R-:W-:Y:S05]  /*0670*/  ENDCOLLECTIVE ;  /* 0x000000000000791b */ /* 0x003fea0003800000 */
.L_x_122:
[----:B------:R-:W-:Y:S02]  /*0680*/  IMAD.MOV.U32 R24, RZ, RZ, R19 ;  /* 0x000000ffff187224 */ /* 0x000fe400078e0013 */
[----:B------:R-:W-:-:S07]  /*0690*/  IMAD.MOV.U32 R27, RZ, RZ, R25 ;  /* 0x000000ffff1b7224 */ /* 0x000fce00078e0019 */
[----:B------:R-:W-:Y:S05]  /*06a0*/  WARPSYNC.COLLECTIVE R21, `(.L_x_123) ;  /* 0x0000000015087348 */ /* 0x000fea0003c00000 */
[----:B------:R0:W1:Y:S02]  /*06b0*/  SHFL.UP P0, R25, R24, R23, R22 ;  /* 0x0400001718197389 */ /* 0x0000640000000016 */
[----:B01----:R-:W-:Y:S05]  /*06c0*/  ENDCOLLECTIVE ;  /* 0x000000000000791b */ /* 0x003fea0003800000 */
.L_x_123:
[----:B------:R-:W-:Y:S01]  /*06d0*/  IADD3 R26, P2, PT, R27, R20, RZ ;  /* 0x000000141b1a7210 */ /* 0x000fe20007f5e0ff */
[----:B------:R-:W-:-:S03]  /*06e0*/  IMAD.MOV.U32 R23, RZ, RZ, 0x2 ;  /* 0x00000002ff177424 */ /* 0x000fc600078e00ff */
[----:B------:R-:W-:Y:S01]  /*06f0*/  SEL R27, R26, R27, P0 ;  /* 0x0000001b1a1b7207 */ /* 0x000fe20000000000 */
[----:B------:R-:W-:-:S04]  /*0700*/  IMAD.X R26, R25, 0x1, R19, P2 ;  /* 0x00000001191a7824 */ /* 0x000fc800010e0613 */
[----:B------:R-:W-:Y:S01]  /*0710*/  IMAD.MOV.U32 R24, RZ, RZ, R27 ;  /* 0x000000ffff187224 */ /* 0x000fe200078e001b */
[----:B------:R-:W-:-:S07]  /*0720*/  SEL R26, R26, R25, P0 ;  /* 0x000000191a1a7207 */ /* 0x000fce0000000000 */
[----:B------:R-:W-:Y:S05]  /*0730*/  WARPSYNC.COLLECTIVE R21, `(.L_x_124) ;  /* 0x0000000015087348 */ /* 0x000fea0003c00000 */
[----:B------:R0:W1:Y:S02]  /*0740*/  SHFL.UP P0, R25, R24, R23, R22 ;  /* 0x0400001718197389 */ /* 0x0000640000000016 */
[----:B01----:R-:W-:Y:S05]  /*0750*/  ENDCOLLECTIVE ;  /* 0x000000000000791b */ /* 0x003fea0003800000 */
.L_x_124:
[----:B------:R-:W-:Y:S02]  /*0760*/  IMAD.MOV.U32 R24, RZ, RZ, R26 ;  /* 0x000000ffff187224 */ /* 0x000fe400078e001a */
[----:B------:R-:W-:-:S07]  /*0770*/  IMAD.MOV.U32 R28, RZ, RZ, R25 ;  /* 0x000000ffff1c7224 */ /* 0x000fce00078e0019 */
[----:B------:R-:W-:Y:S05]  /*0780*/  WARPSYNC.COLLECTIVE R21, `(.L_x_125) ;  /* 0x0000000015087348 */ /* 0x000fea0003c00000 */
[----:B------:R0:W1:Y:S02]  /*0790*/  SHFL.UP P0, R25, R24, R23, R22 ;  /* 0x0400001718197389 */ /* 0x0000640000000016 */
[----:B01----:R-:W-:Y:S05]  /*07a0*/  ENDCOLLECTIVE ;  /* 0x000000000000791b */ /* 0x003fea0003800000 */
.L_x_125:
        /* <DEDUP_REMOVED lines=9> */
.L_x_126:
[----:B------:R-:W-:Y:S02]  /*0840*/  IMAD.MOV.U32 R24, RZ, RZ, R29 ;  /* 0x000000ffff187224 */ /* 0x000fe400078e001d */
[----:B------:R-:W-:-:S07]  /*0850*/  IMAD.MOV.U32 R27, RZ, RZ, R25 ;  /* 0x000000ffff1b7224 */ /* 0x000fce00078e0019 */
[----:B------:R-:W-:Y:S05]  /*0860*/  WARPSYNC.COLLECTIVE R21, `(.L_x_127) ;  /* 0x0000000015087348 */ /* 0x000fea0003c00000 */
[----:B------:R0:W1:Y:S02]  /*0870*/  SHFL.UP P0, R25, R24, R23, R22 ;  /* 0x0400001718197389 */ /* 0x0000640000000016 */
[----:B01----:R-:W-:Y:S05]  /*0880*/  ENDCOLLECTIVE ;  /* 0x000000000000791b */ /* 0x003fea0003800000 */
.L_x_127:
        /* <DEDUP_REMOVED lines=9> */
.L_x_128:
[----:B------:R-:W-:Y:S02]  /*0920*/  IMAD.MOV.U32 R24, RZ, RZ, R29 ;  /* 0x000000ffff187224 */ /* 0x000fe400078e001d */
[----:B------:R-:W-:-:S07]  /*0930*/  IMAD.MOV.U32 R27, RZ, RZ, R25 ;  /* 0x000000ffff1b7224 */ /* 0x000fce00078e0019 */
[----:B------:R-:W-:Y:S05]  /*0940*/  WARPSYNC.COLLECTIVE R21, `(.L_x_129) ;  /* 0x0000000015087348 */ /* 0x000fea0003c00000 */
[----:B------:R0:W1:Y:S02]  /*0950*/  SHFL.UP P0, R25, R24, R23, R22 ;  /* 0x0400001718197389 */ /* 0x0000640000000016 */
[----:B01----:R-:W-:Y:S05]  /*0960*/  ENDCOLLECTIVE ;  /* 0x000000000000791b */ /* 0x003fea0003800000 */
.L_x_129:
        /* <DEDUP_REMOVED lines=9> */
.L_x_130:
[----:B------:R-:W-:Y:S02]  /*0a00*/  IMAD.MOV.U32 R24, RZ, RZ, R26 ;  /* 0x000000ffff187224 */ /* 0x000fe400078e001a */
[----:B------:R-:W-:-:S07]  /*0a10*/  IMAD.MOV.U32 R28, RZ, RZ, R25 ;  /* 0x000000ffff1c7224 */ /* 0x000fce00078e0019 */
[----:B------:R-:W-:Y:S05]  /*0a20*/  WARPSYNC.COLLECTIVE R21, `(.L_x_131) ;  /* 0x0000000015087348 */ /* 0x000fea0003c00000 */
[----:B------:R0:W1:Y:S02]  /*0a30*/  SHFL.UP P0, R25, R24, R23, R22 ;  /* 0x0400001718197389 */ /* 0x0000640000000016 */
[----:B01----:R-:W-:Y:S05]  /*0a40*/  ENDCOLLECTIVE ;  /* 0x000000000000791b */ /* 0x003fea0003800000 */
.L_x_131:
[----:B------:R-:W-:Y:S05]  /*0a50*/  BRA `(.L_x_132) ;  /* 0xfffffff800647947 */ /* 0x000fea000383ffff */
.L_x_133:
        /* <DEDUP_REMOVED lines=10> */
.L_x_248:


//--------------------- .text._ZN3cub18CUB_300001_SM_10006detail10radix_sort30DeviceRadixSortHistogramKernelINS1_5radix10policy_hubIiNS0_8NullTypeEyE10Policy1000ELNS0_9SortOrderE0EiyNS1_21identity_decomposer_tEEEvPT2_PKT1_SB_iiT3_ --------------------------
	.section	.text._ZN3cub18CUB_300001_SM_10006detail10radix_sort30DeviceRadixSortHistogramKernelINS1_5radix10policy_hubIiNS0_8NullTypeEyE10Policy1000ELNS0_9SortOrderE0EiyNS1_21identity_decomposer_tEEEvPT2_PKT1_SB_iiT3_,"ax",@progbits
	.align	128
        .global         _ZN3cub18CUB_300001_SM_10006detail10radix_sort30DeviceRadixSortHistogramKernelINS1_5radix10policy_hubIiNS0_8NullTypeEyE10Policy1000ELNS0_9SortOrderE0EiyNS1_21identity_decomposer_tEEEvPT2_PKT1_SB_iiT3_
        .type           _ZN3cub18CUB_300001_SM_10006detail10radix_sort30DeviceRadixSortHistogramKernelINS1_5radix10policy_hubIiNS0_8NullTypeEyE10Policy1000ELNS0_9SortOrderE0EiyNS1_21identity_decomposer_tEEEvPT2_PKT1_SB_iiT3_,@function
        .size           _ZN3cub18CUB_300001_SM_10006detail10radix_sort30DeviceRadixSortHistogramKernelINS1_5radix10policy_hubIiNS0_8NullTypeEyE10Policy1000ELNS0_9SortOrderE0EiyNS1_21identity_decomposer_tEEEvPT2_PKT1_SB_iiT3_,(.L_x_249 - _ZN3cub18CUB_300001_SM_10006detail10radix_sort30DeviceRadixSortHistogramKernelINS1_5radix10policy_hubIiNS0_8NullTypeEyE10Policy1000ELNS0_9SortOrderE0EiyNS1_21identity_decomposer_tEEEvPT2_PKT1_SB_iiT3_)
        .other          _ZN3cub18CUB_300001_SM_10006detail10radix_sort30DeviceRadixSortHistogramKernelINS1_5radix10policy_hubIiNS0_8NullTypeEyE10Policy1000ELNS0_9SortOrderE0EiyNS1_21identity_decomposer_tEEEvPT2_PKT1_SB_iiT3_,@"STO_CUDA_ENTRY STV_DEFAULT"
_ZN3cub18CUB_300001_SM_10006detail10radix_sort30DeviceRadixSortHistogramKernelINS1_5radix10policy_hubIiNS0_8NullTypeEyE10Policy1000ELNS0_9SortOrderE0EiyNS1_21identity_decomposer_tEEEvPT2_PKT1_SB_iiT3_:
.text._ZN3cub18CUB_300001_SM_10006detail10radix_sort30DeviceRadixSortHistogramKernelINS1_5radix10policy_hubIiNS0_8NullTypeEyE10Policy1000ELNS0_9SortOrderE0EiyNS1_21identity_decomposer_tEEEvPT2_PKT1_SB_iiT3_:
[----:B------:R-:W-:Y:S01]  /*0000*/  LDC R1, c[0x0][0x37c] ;  /* 0x0000df00ff017b82 */ /* 0x000fe20000000800 */
[----:B------:R-:W0:Y:S02]  /*0010*/  LDCU.64 UR14, c[0x0][0x390] ;  /* 0x00007200ff0e77ac */ /* 0x000e240008000a00 */
[----:B0-----:R-:W-:-:S04]  /*0020*/  ISETP.NE.U32.AND P0, PT, RZ, UR14, PT ;  /* 0x0000000eff007c0c */ /* 0x001fc8000bf05070 */
[----:B------:R-:W-:-:S13]  /*0030*/  ISETP.NE.AND.EX P0, PT, RZ, UR15, PT, P0 ;  /* 0x0000000fff007c0c */ /* 0x000fda000bf05300 */
[----:B------:R-:W-:Y:S05]  /*0040*/  @!P0 EXIT ;  /* 0x000000000000894d */ /* 0x000fea0003800000 */
[----:B------:R-:W-:Y:S01]  /*0050*/  UIADD3 UR11, UP0, UPT, UR14, -0x1, URZ ;  /* 0xffffffff0e0b7890 */ /* 0x000fe2000ff1e0ff */
[----:B------:R-:W0:Y:S01]  /*0060*/  S2R R4, SR_TID.X ;  /* 0x0000000000047919 */ /* 0x000e220000002100 */
[----:B------:R-:W1:Y:S01]  /*0070*/  LDCU.64 UR4, c[0x0][0x398] ;  /* 0x00007300ff0477ac */ /* 0x000e620008000a00 */
[----:B------:R-:W2:Y:S01]  /*0080*/  S2UR UR7, SR_CgaCtaId ;  /* 0x00000000000779c3 */ /* 0x000ea20000008800 */
[----:B------:R-:W-:Y:S01]  /*0090*/  UIADD3.X UR12, UPT, UPT, UR15, -0x1, URZ, UP0, !UPT ;  /* 0xffffffff0f0c7890 */ /* 0x000fe200087fe4ff */
[----:B------:R-:W-:Y:S01]  /*00a0*/  UMOV UR6, 0x400 ;  /* 0x0000040000067882 */ /* 0x000fe20000000000 */
[----:B------:R-:W3:Y:S05]  /*00b0*/  LDCU.64 UR20, c[0x0][0x358] ;  /* 0x00006b00ff1477ac */ /* 0x000eea0008000a00 */
[----:B------:R-:W4:Y:S01]  /*00c0*/  S2UR UR8, SR_CTAID.X ;  /* 0x00000000000879c3 */ /* 0x000f220000002500 */
[----:B------:R-:W-:Y:S01]  /*00d0*/  USHF.R.U64 UR11, UR11, 0x1e, UR12 ;  /* 0x0000001e0b0b7899 */ /* 0x000fe2000800120c */
[----:B------:R-:W0:Y:S03]  /*00e0*/  LDCU UR28, c[0x0][0x370] ;  /* 0x00006e00ff1c77ac */ /* 0x000e260008000800 */
[----:B------:R-:W-:-:S02]  /*00f0*/  UIADD3 UR11, UP0, UPT, UR11, 0x1, URZ ;  /* 0x000000010b0b7890 */ /* 0x000fc4000ff1e0ff */
[----:B-1----:R-:W-:Y:S02]  /*0100*/  UIADD3 UR4, UPT, UPT, UR5, 0x7, -UR4 ;  /* 0x0000000705047890 */ /* 0x002fe4000fffe804 */
[----:B------:R-:W-:Y:S02]  /*0110*/  ULEA.HI.X UR12, UR12, URZ, URZ, 0x2, UP0 ;  /* 0x000000ff0c0c7291 */ /* 0x000fe400080f14ff */
[----:B------:R-:W-:Y:S02]  /*0120*/  UISETP.LT.U32.AND UP0, UPT, UR11, UR14, UPT ;  /* 0x0000000e0b00728c */ /* 0x000fe4000bf01070 */
[----:B------:R-:W-:Y:S02]  /*0130*/  USHF.R.S32.HI UR5, URZ, 0x1f, UR4 ;  /* 0x0000001fff057899 */ /* 0x000fe40008011404 */
[----:B------:R-:W-:Y:S02]  /*0140*/  UISETP.LT.U32.AND.EX UP0, UPT, UR12, UR15, UPT, UP0 ;  /* 0x0000000f0c00728c */ /* 0x000fe4000bf01100 */
[----:B------:R-:W-:-:S02]  /*0150*/  ULEA.HI UR5, UR5, UR4, URZ, 0x3 ;  /* 0x0000000405057291 */ /* 0x000fc4000f8f18ff */
[----:B------:R-:W-:Y:S01]  /*0160*/  USEL UR11, UR11, UR14, UP0 ;  /* 0x0000000e0b0b7287 */ /* 0x000fe20008000000 */
[C---:B0-----:R-:W-:Y:S01]  /*0170*/  VIADD R21, R4.reuse, 0x780 ;  /* 0x0000078004157836 */ /* 0x041fe20000000000 */
[----:B------:R-:W-:Y:S02]  /*0180*/  USEL UR12, UR12, UR15, UP0 ;  /* 0x0000000f0c0c7287 */ /* 0x000fe40008000000 */
[----:B------:R-:W-:Y:S02]  /*0190*/  UISETP.GE.AND UP0, UPT, UR4, 0x8, UPT ;  /* 0x000000080400788c */ /* 0x000fe4000bf06270 */
[----:B--2---:R-:W-:Y:S02]  /*01a0*/  ULEA UR6, UR7, UR6, 0x18 ;  /* 0x0000000607067291 */ /* 0x004fe4000f8ec0ff */
[----:B------:R-:W-:Y:S02]  /*01b0*/  USHF.R.S32.HI UR5, URZ, 0x3, UR5 ;  /* 0x00000003ff057899 */ /* 0x000fe40008011405 */
[----:B------:R-:W-:Y:S01]  /*01c0*/  PLOP3.LUT P0, PT, PT, PT, UP0, 0x80, 0x8 ;  /* 0x000000000008781c */ /* 0x000fe20003f0f008 */
[----:B----4-:R-:W-:Y:S01]  /*01d0*/  USHF.L.U32 UR8, UR8, 0xb, URZ ;  /* 0x0000000b08087899 */ /* 0x010fe200080006ff */
[C---:B------:R-:W-:Y:S01]  /*01e0*/  LEA R0, R4.reuse, UR6, 0x2 ;  /* 0x0000000604007c11 */ /* 0x040fe2000f8e10ff */
[----:B------:R-:W-:Y:S01]  /*01f0*/  UIADD3 UR22, UPT, UPT, UR5, -0x1, URZ ;  /* 0xffffffff05167890 */ /* 0x000fe2000fffe0ff */
[----:B------:R-:W-:Y:S01]  /*0200*/  ISETP.GT.U32.OR P0, PT, R4, 0xff, !P0 ;  /* 0x000000ff0400780c */ /* 0x000fe20004704470 */
[----:B------:R-:W-:-:S02]  /*0210*/  ULOP3.LUT UR23, UR5, 0xf, URZ, 0xc0, !UPT ;  /* 0x0000000f05177892 */ /* 0x000fc4000f8ec0ff */
[----:B------:R-:W-:Y:S01]  /*0220*/  ULOP3.LUT UR24, UR5, 0x7, URZ, 0xc0, !UPT ;  /* 0x0000000705187892 */ /* 0x000fe2000f8ec0ff */
[----:B------:R-:W-:Y:S01]  /*0230*/  P2R R20, PR, RZ, 0x1 ;  /* 0x00000001ff147803 */ /* 0x000fe20000000000 */
[----:B------:R-:W-:Y:S02]  /*0240*/  ULOP3.LUT UR25, UR5, 0x3, URZ, 0xc0, !UPT ;  /* 0x0000000305197892 */ /* 0x000fe4000f8ec0ff */
[----:B------:R-:W-:Y:S02]  /*0250*/  ULOP3.LUT UR26, UR5, 0xffffff0, URZ, 0xc0, !UPT ;  /* 0x0ffffff0051a7892 */ /* 0x000fe4000f8ec0ff */
[----:B------:R-:W-:Y:S02]  /*0260*/  ULOP3.LUT UR27, UR5, 0xffffff8, URZ, 0xc0, !UPT ;  /* 0x0ffffff8051b7892 */ /* 0x000fe4000f8ec0ff */
[----:B------:R-:W-:Y:S01]  /*0270*/  ULOP3.LUT UR9, UR5, 0x1, URZ, 0xc0, !UPT ;  /* 0x0000000105097892 */ /* 0x000fe2000f8ec0ff */
[----:B------:R-:W-:Y:S01]  /*0280*/  UMOV UR6, URZ ;  /* 0x000000ff00067c82 */ /* 0x000fe20008000000 */
[----:B---3--:R-:W-:-:S10]  /*0290*/  UMOV UR7, URZ ;  /* 0x000000ff00077c82 */ /* 0x008fd40008000000 */
.L_x_217:
[----:B------:R-:W-:Y:S01]  /*02a0*/  ISETP.NE.AND P0, PT, R20, RZ, PT ;  /* 0x000000ff1400720c */ /* 0x000fe20003f05270 */
[----:B------:R-:W-:-:S12]  /*02b0*/  BSSY.RECONVERGENT B0, `(.L_x_134) ;  /* 0x000007c000007945 */ /* 0x000fd80003800200 */
[----:B012345:R-:W-:Y:S05]  /*02c0*/  @P0 BRA `(.L_x_135) ;  /* 0x0000000400e80947 */ /* 0x03ffea0003800000 */
[----:B------:R-:W-:Y:S02]  /*02d0*/  IMAD.U32 R2, RZ, RZ, UR22 ;  /* 0x00000016ff027e24 */ /* 0x000fe4000f8e00ff */
[----:B------:R-:W-:-:S03]  /*02e0*/  IMAD.MOV.U32 R3, RZ, RZ, RZ ;  /* 0x000000ffff037224 */ /* 0x000fc600078e00ff */
[----:B------:R-:W-:-:S13]  /*02f0*/  ISETP.GE.U32.AND P1, PT, R2, 0xf, PT ;  /* 0x0000000f0200780c */ /* 0x000fda0003f26070 */
[----:B------:R-:W-:Y:S05]  /*0300*/  @!P1 BRA `(.L_x_136) ;  /* 0x00000000005c9947 */ /* 0x000fea0003800000 */
[----:B------:R-:W-:Y:S01]  /*0310*/  VIADD R2, R0, 0x2000 ;  /* 0x0000200000027836 */ /* 0x000fe20000000000 */
[----:B------:R-:W-:-:S12]  /*0320*/  UIADD3 UR4, UPT, UPT, -UR26, URZ, URZ ;  /* 0x000000ff1a047290 */ /* 0x000fd8000fffe1ff */
.L_x_137:
[----:B------:R-:W-:Y:S01]  /*0330*/  UIADD3 UR4, UPT, UPT, UR4, 0x10, URZ ;  /* 0x0000001004047890 */ /* 0x000fe2000fffe0ff */
[----:B------:R-:W-:Y:S03]  /*0340*/  STS [R2+-0x2000], RZ ;  /* 0xffe000ff02007388 */ /* 0x000fe60000000800 */
[----:B------:R-:W-:Y:S01]  /*0350*/  UISETP.NE.AND UP0, UPT, UR4, URZ, UPT ;  /* 0x000000ff0400728c */ /* 0x000fe2000bf05270 */
        /* <DEDUP_REMOVED lines=16> */
[----:B------:R-:W-:Y:S06]  /*0460*/  BRA.U UP0, `(.L_x_137) ;  /* 0xfffffffd00b07547 */ /* 0x000fec000b83ffff */
[----:B------:R-:W-:-:S07]  /*0470*/  IMAD.U32 R3, RZ, RZ, UR26 ;  /* 0x0000001aff037e24 */ /* 0x000fce000f8e00ff */
.L_x_136:
[----:B------:R-:W-:Y:S01]  /*0480*/  ISETP.NE.AND P0, PT, RZ, UR23, PT ;  /* 0x00000017ff007c0c */ /* 0x000fe2000bf05270 */
[----:B------:R-:W-:Y:S01]  /*0490*/  IMAD.U32 R6, RZ, RZ, UR24 ;  /* 0x00000018ff067e24 */ /* 0x000fe2000f8e00ff */
[----:B------:R-:W-:-:S03]  /*04a0*/  MOV R2, UR23 ;  /* 0x0000001700027c02 */ /* 0x000fc60008000f00 */
[----:B------:R-:W-:Y:S02]  /*04b0*/  VIADD R6, R6, 0xffffffff ;  /* 0xffffffff06067836 */ /* 0x000fe40000000000 */
[----:B------:R-:W-:-:S06]  /*04c0*/  VIADD R2, R2, 0xffffffff ;  /* 0xffffffff02027836 */ /* 0x000fcc0000000000 */
[----:B------:R-:W-:Y:S05]  /*04d0*/  @!P0 BRA `(.L_x_138) ;  /* 0x00000000007c8947 */ /* 0x000fea0003800000 */
[----:B------:R-:W-:Y:S01]  /*04e0*/  ISETP.GE.U32.AND P2, PT, R2, 0x7, PT ;  /* 0x000000070200780c */ /* 0x000fe20003f46070 */
[----:B------:R-:W-:-:S12]  /*04f0*/  UISETP.NE.AND UP0, UPT, UR24, URZ, UPT ;  /* 0x000000ff1800728c */ /* 0x000fd8000bf05270 */
[----:B------:R-:W-:Y:S05]  /*0500*/  @!P2 BRA `(.L_x_139) ;  /* 0x000000000028a947 */ /* 0x000fea0003800000 */
        /* <DEDUP_REMOVED lines=10> */
.L_x_139:
[----:B------:R-:W-:Y:S05]  /*05b0*/  BRA.U !UP0, `(.L_x_138) ;  /* 0x0000000108447547 */ /* 0x000fea000b800000 */
[----:B------:R-:W-:Y:S01]  /*05c0*/  ISETP.GE.U32.AND P2, PT, R6, 0x3, PT ;  /* 0x000000030600780c */ /* 0x000fe20003f46070 */
[----:B------:R-:W-:-:S12]  /*05d0*/  UISETP.NE.AND UP0, UPT, UR25, URZ, UPT ;  /* 0x000000ff1900728c */ /* 0x000fd8000bf05270 */
[C---:B0-----:R-:W-:Y:S02]  /*05e0*/  @P2 IMAD R5, R3.reuse, 0x400, R0 ;  /* 0x0000040003052824 */ /* 0x041fe400078e0200 */
[----:B------:R-:W-:-:S03]  /*05f0*/  @P2 VIADD R3, R3, 0x4 ;  /* 0x0000000403032836 */ /* 0x000fc60000000000 */
[----:B------:R1:W-:Y:S04]  /*0600*/  @P2 STS [R5], RZ ;  /* 0x000000ff05002388 */ /* 0x0003e80000000800 */
[----:B------:R1:W-:Y:S04]  /*0610*/  @P2 STS [R5+0x400], RZ ;  /* 0x000400ff05002388 */ /* 0x0003e80000000800 */
[----:B------:R1:W-:Y:S04]  /*0620*/  @P2 STS [R5+0x800], RZ ;  /* 0x000800ff05002388 */ /* 0x0003e80000000800 */
[----:B------:R1:W-:Y:S01]  /*0630*/  @P2 STS [R5+0xc00], RZ ;  /* 0x000c00ff05002388 */ /* 0x0003e20000000800 */
[----:B------:R-:W-:Y:S05]  /*0640*/  BRA.U !UP0, `(.L_x_138) ;  /* 0x0000000108207547 */ /* 0x000fea000b800000 */
[----:B------:R-:W-:Y:S01]  /*0650*/  IMAD R3, R3, 0x400, R0 ;  /* 0x0000040003037824 */ /* 0x000fe200078e0200 */
[----:B------:R-:W-:-:S04]  /*0660*/  UISETP.NE.AND UP0, UPT, UR25, 0x1, UPT ;  /* 0x000000011900788c */ /* 0x000fc8000bf05270 */
[----:B------:R2:W-:Y:S05]  /*0670*/  STS [R3], RZ ;  /* 0x000000ff03007388 */ /* 0x0005ea0000000800 */
[----:B------:R-:W-:Y:S05]  /*0680*/  BRA.U !UP0, `(.L_x_138) ;  /* 0x0000000108107547 */ /* 0x000fea000b800000 */
[----:B------:R-:W-:Y:S01]  /*0690*/  UISETP.NE.AND UP0, UPT, UR25, 0x2, UPT ;  /* 0x000000021900788c */ /* 0x000fe2000bf05270 */
[----:B------:R3:W-:Y:S05]  /*06a0*/  STS [R3+0x400], RZ ;  /* 0x000400ff03007388 */ /* 0x0007ea0000000800 */
[----:B------:R-:W-:-:S13]  /*06b0*/  PLOP3.LUT P2, PT, PT, PT, UP0, 0x80, 0x8 ;  /* 0x000000000008781c */ /* 0x000fda0003f4f008 */
[----:B------:R3:W-:Y:S02]  /*06c0*/  @P2 STS [R3+0x800], RZ ;  /* 0x000800ff03002388 */ /* 0x0007e40000000800 */
.L_x_138:
[----:B------:R-:W-:-:S13]  /*06d0*/  ISETP.GT.U32.AND P2, PT, R4, 0x7f, PT ;  /* 0x0000007f0400780c */ /* 0x000fda0003f44070 */
[----:B------:R-:W-:Y:S05]  /*06e0*/  @P2 BRA `(.L_x_135) ;  /* 0x0000000000e02947 */ /* 0x000fea0003800000 */
[----:B--23--:R-:W-:Y:S01]  /*06f0*/  HFMA2 R3, -RZ, RZ, 0, 0 ;  /* 0x00000000ff037431 */ /* 0x00cfe200000001ff */
[----:B------:R-:W-:Y:S06]  /*0700*/  @!P1 BRA `(.L_x_140) ;  /* 0x0000000000589947 */ /* 0x000fec0003800000 */
[----:B------:R-:W-:-:S07]  /*0710*/  IMAD.MOV.U32 R3, RZ, RZ, RZ ;  /* 0x000000ffff037224 */ /* 0x000fce00078e00ff */
.L_x_141:
[C---:B012---:R-:W-:Y:S02]  /*0720*/  IMAD R5, R3.reuse, 0x400, R0 ;  /* 0x0000040003057824 */ /* 0x047fe400078e0200 */
[----:B------:R-:W-:-:S03]  /*0730*/  VIADD R3, R3, 0x10 ;  /* 0x0000001003037836 */ /* 0x000fc60000000000 */
[----:B------:R2:W-:Y:S02]  /*0740*/  STS [R5+0x200], RZ ;  /* 0x000200ff05007388 */ /* 0x0005e40000000800 */
[----:B------:R-:W-:Y:S02]  /*0750*/  ISETP.NE.AND P1, PT, R3, UR26, PT ;  /* 0x0000001a03007c0c */ /* 0x000fe4000bf25270 */
[----:B------:R2:W-:Y:S04]  /*0760*/  STS [R5+0x600], RZ ;  /* 0x000600ff05007388 */ /* 0x0005e80000000800 */
        /* <DEDUP_REMOVED lines=13> */
[----:B------:R2:W-:Y:S01]  /*0840*/  STS [R5+0x3e00], RZ ;  /* 0x003e00ff05007388 */ /* 0x0005e20000000800 */
[----:B------:R-:W-:Y:S05]  /*0850*/  @P1 BRA `(.L_x_141) ;  /* 0xfffffffc00b01947 */ /* 0x000fea000383ffff */
[----:B------:R-:W-:-:S07]  /*0860*/  IMAD.U32 R3, RZ, RZ, UR26 ;  /* 0x0000001aff037e24 */ /* 0x000fce000f8e00ff */
.L_x_140:
[----:B------:R-:W-:Y:S05]  /*0870*/  @!P0 BRA `(.L_x_135) ;  /* 0x00000000007c8947 */ /* 0x000fea0003800000 */
[----:B------:R-:W-:Y:S01]  /*0880*/  ISETP.GE.U32.AND P0, PT, R2, 0x7, PT ;  /* 0x000000070200780c */ /* 0x000fe20003f06070 */
[----:B------:R-:W-:-:S12]  /*0890*/  UISETP.NE.AND UP0, UPT, UR24, URZ, UPT ;  /* 0x000000ff1800728c */ /* 0x000fd8000bf05270 */
[----:B------:R-:W-:Y:S05]  /*08a0*/  @!P0 BRA `(.L_x_142) ;  /* 0x0000000000288947 */ /* 0x000fea0003800000 */
[C---:B------:R-:W-:Y:S02]  /*08b0*/  IMAD R2, R3.reuse, 0x400, R0 ;  /* 0x0000040003027824 */ /* 0x040fe400078e0200 */
[----:B------:R-:W-:-:S03]  /*08c0*/  VIADD R3, R3, 0x8 ;  /* 0x0000000803037836 */ /* 0x000fc60000000000 */
[----:B------:R3:W-:Y:S04]  /*08d0*/  STS [R2+0x200], RZ ;  /* 0x000200ff02007388 */ /* 0x0007e80000000800 */
[----:B------:R3:W-:Y:S04]  /*08e0*/  STS [R2+0x600], RZ ;  /* 0x000600ff02007388 */ /* 0x0007e80000000800 */
[----:B------:R3:W-:Y:S04]  /*08f0*/  STS [R2+0xa00], RZ ;  /* 0x000a00ff02007388 */ /* 0x0007e80000000800 */
[----:B------:R3:W-:Y:S04]  /*0900*/  STS [R2+0xe00], RZ ;  /* 0x000e00ff02007388 */ /* 0x0007e80000000800 */
[----:B------:R3:W-:Y:S04]  /*0910*/  STS [R2+0x1200], RZ ;  /* 0x001200ff02007388 */ /* 0x0007e80000000800 */
[----:B------:R3:W-:Y:S04]  /*0920*/  STS [R2+0x1600], RZ ;  /* 0x001600ff02007388 */ /* 0x0007e80000000800 */
[----:B------:R3:W-:Y:S04]  /*0930*/  STS [R2+0x1a00], RZ ;  /* 0x001a00ff02007388 */ /* 0x0007e80000000800 */
[----:B------:R3:W-:Y:S02]  /*0940*/  STS [R2+0x1e00], RZ ;  /* 0x001e00ff02007388 */ /* 0x0007e40000000800 */
.L_x_142:
[----:B------:R-:W-:Y:S05]  /*0950*/  BRA.U !UP0, `(.L_x_135) ;  /* 0x0000000108447547 */ /* 0x000fea000b800000 */
[----:B------:R-:W-:Y:S01]  /*0960*/  ISETP.GE.U32.AND P0, PT, R6, 0x3, PT ;  /* 0x000000030600780c */ /* 0x000fe20003f06070 */
[----:B------:R-:W-:-:S12]  /*0970*/  UISETP.NE.AND UP0, UPT, UR25, URZ, UPT ;  /* 0x000000ff1900728c */ /* 0x000fd8000bf05270 */
[C---:B---3--:R-:W-:Y:S01]  /*0980*/  @P0 IMAD R2, R3.reuse, 0x400, R0 ;  /* 0x0000040003020824 */ /* 0x048fe200078e0200 */
[----:B------:R-:W-:-:S04]  /*0990*/  @P0 IADD3 R3, PT, PT, R3, 0x4, RZ ;  /* 0x0000000403030810 */ /* 0x000fc80007ffe0ff */
[----:B------:R4:W-:Y:S04]  /*09a0*/  @P0 STS [R2+0x200], RZ ;  /* 0x000200ff02000388 */ /* 0x0009e80000000800 */
[----:B------:R4:W-:Y:S04]  /*09b0*/  @P0 STS [R2+0x600], RZ ;  /* 0x000600ff02000388 */ /* 0x0009e80000000800 */
[----:B------:R4:W-:Y:S04]  /*09c0*/  @P0 STS [R2+0xa00], RZ ;  /* 0x000a00ff02000388 */ /* 0x0009e80000000800 */
[----:B------:R4:W-:Y:S01]  /*09d0*/  @P0 STS [R2+0xe00], RZ ;  /* 0x000e00ff02000388 */ /* 0x0009e20000000800 */
[----:B------:R-:W-:Y:S05]  /*09e0*/  BRA.U !UP0, `(.L_x_135) ;  /* 0x0000000108207547 */ /* 0x000fea000b800000 */
[----:B------:R-:W-:Y:S01]  /*09f0*/  IMAD R3, R3, 0x400, R0 ;  /* 0x0000040003037824 */ /* 0x000fe200078e0200 */
[----:B------:R-:W-:-:S04]  /*0a00*/  UISETP.NE.AND UP0, UPT, UR25, 0x1, UPT ;  /* 0x000000011900788c */ /* 0x000fc8000bf05270 */
[----:B------:R3:W-:Y:S05]  /*0a10*/  STS [R3+0x200], RZ ;  /* 0x000200ff03007388 */ /* 0x0007ea0000000800 */
[----:B------:R-:W-:Y:S05]  /*0a20*/  BRA.U !UP0, `(.L_x_135) ;  /* 0x0000000108107547 */ /* 0x000fea000b800000 */
[----:B------:R-:W-:Y:S01]  /*0a30*/  UISETP.NE.AND UP0, UPT, UR25, 0x2, UPT ;  /* 0x000000021900788c */ /* 0x000fe2000bf05270 */
[----:B------:R0:W-:Y:S05]  /*0a40*/  STS [R3+0x600], RZ ;  /* 0x000600ff03007388 */ /* 0x0001ea0000000800 */
[----:B------:R-:W-:-:S13]  /*0a50*/  PLOP3.LUT P0, PT, PT, PT, UP0, 0x80, 0x8 ;  /* 0x000000000008781c */ /* 0x000fda0003f0f008 */
[----:B------:R0:W-:Y:S02]  /*0a60*/  @P0 STS [R3+0xa00], RZ ;  /* 0x000a00ff03000388 */ /* 0x0001e40000000800 */
.L_x_135:
[----:B------:R-:W-:Y:S05]  /*0a70*/  BSYNC.RECONVERGENT B0 ;  /* 0x0000000000007941 */ /* 0x000fea0003800200 */
.L_x_134:
[----:B------:R-:W5:Y:S01]  /*0a80*/  LDCU.64 UR14, c[0x0][0x390] ;  /* 0x00007200ff0e77ac */ /* 0x000f620008000a00 */
[----:B------:R-:W-:Y:S02]  /*0a90*/  USHF.L.U32 UR4, UR6, 0x1e, URZ ;  /* 0x0000001e06047899 */ /* 0x000fe400080006ff */
[----:B------:R-:W-:Y:S02]  /*0aa0*/  USHF.L.U64.HI UR5, UR6, 0x1e, UR7 ;  /* 0x0000001e06057899 */ /* 0x000fe40008010207 */
[----:B-----5:R-:W-:-:S04]  /*0ab0*/  UIADD3 UR4, UP0, UPT, -UR4, UR14, URZ ;  /* 0x0000000e04047290 */ /* 0x020fc8000ff1e1ff */
[----:B------:R-:W-:Y:S02]  /*0ac0*/  UIADD3.X UR5, UPT, UPT, ~UR5, UR15, URZ, UP0, !UPT ;  /* 0x0000000f05057290 */ /* 0x000fe400087fe5ff */
[----:B------:R-:W-:-:S04]  /*0ad0*/  UISETP.LT.U32.AND UP0, UPT, UR4, 0x40000000, UPT ;  /* 0x400000000400788c */ /* 0x000fc8000bf01070 */
[----:B------:R-:W-:-:S04]  /*0ae0*/  UISETP.LT.U32.AND.EX UP0, UPT, UR5, URZ, UPT, UP0 ;  /* 0x000000ff0500728c */ /* 0x000fc8000bf01100 */
[----:B------:R-:W-:Y:S02]  /*0af0*/  USEL UR13, UR4, 0x40000000, UP0 ;  /* 0x40000000040d7887 */ /* 0x000fe40008000000 */
[----:B------:R-:W-:Y:S02]  /*0b00*/  USEL UR14, UR5, URZ, UP0 ;  /* 0x000000ff050e7287 */ /* 0x000fe40008000000 */
[----:B------:R-:W-:-:S04]  /*0b10*/  UISETP.GT.U32.AND UP0, UPT, UR13, UR8, UPT ;  /* 0x000000080d00728c */ /* 0x000fc8000bf04070 */
[----:B------:R-:W-:Y:S01]  /*0b20*/  UISETP.GT.U32.AND.EX UP0, UPT, UR14, URZ, UPT, UP0 ;  /* 0x000000ff0e00728c */ /* 0x000fe2000bf04100 */
[----:B------:R-:W-:Y:S08]  /*0b30*/  BAR.SYNC.DEFER_BLOCKING 0x0 ;  /* 0x0000000000007b1d */ /* 0x000ff00000010000 */
[----:B------:R-:W-:Y:S06]  /*0b40*/  BAR.SYNC.DEFER_BLOCKING 0x0 ;  /* 0x0000000000007b1d */ /* 0x000fec0000010000 */
[----:B------:R-:W-:Y:S05]  /*0b50*/  BRA.U !UP0, `(.L_x_143) ;  /* 0x0000000d082c7547 */ /* 0x000fea000b800000 */
[----:B------:R-:W-:Y:S01]  /*0b60*/  UMOV UR10, UR8 ;  /* 0x00000008000a7c82 */ /* 0x000fe20008000000 */
[----:B------:R-:W-:-:S05]  /*0b70*/  UMOV UR5, URZ ;  /* 0x000000ff00057c82 */ /* 0x000fca0008000000 */
.L_x_148:
[----:B-----5:R-:W5:Y:S01]  /*0b80*/  LDCU.64 UR18, c[0x0][0x390] ;  /* 0x00007200ff1277ac */ /* 0x020f620008000a00 */
[----:B------:R-:W-:Y:S02]  /*0b90*/  USHF.L.U32 UR15, UR6, 0x1e, URZ ;  /* 0x0000001e060f7899 */ /* 0x000fe400080006ff */
[----:B------:R-:W-:Y:S02]  /*0ba0*/  USHF.L.U64.HI UR16, UR6, 0x1e, UR7 ;  /* 0x0000001e06107899 */ /* 0x000fe40008010207 */
[----:B------:R-:W-:-:S04]  /*0bb0*/  UIADD3 UR15, UP0, UPT, UR10, UR15, URZ ;  /* 0x0000000f0a0f7290 */ /* 0x000fc8000ff1e0ff */
[----:B------:R-:W-:Y:S02]  /*0bc0*/  UIADD3.X UR16, UPT, UPT, UR5, UR16, URZ, UP0, !UPT ;  /* 0x0000001005107290 */ /* 0x000fe400087fe4ff */
[----:B------:R-:W-:Y:S02]  /*0bd0*/  ULEA UR10, UP0, UR28, UR10, 0xb ;  /* 0x0000000a1c0a7291 */ /* 0x000fe4000f8058ff */
[----:B-----5:R-:W-:Y:S02]  /*0be0*/  UIADD3 UR17, UP1, UPT, -UR15, UR18, URZ ;  /* 0x000000120f117290 */ /* 0x020fe4000ff3e1ff */
[----:B------:R-:W-:Y:S02]  /*0bf0*/  UIADD3.X UR5, UPT, UPT, URZ, UR5, URZ, UP0, !UPT ;  /* 0x00000005ff057290 */ /* 0x000fe400087fe4ff */
[----:B------:R-:W-:Y:S02]  /*0c00*/  UIADD3.X UR4, UPT, UPT, ~UR16, UR19, URZ, UP1, !UPT ;  /* 0x0000001310047290 */ /* 0x000fe40008ffe5ff */
[----:B------:R-:W-:-:S02]  /*0c10*/  UISETP.GE.U32.AND UP1, UPT, UR17, 0x800, UPT ;  /* 0x000008001100788c */ /* 0x000fc4000bf26070 */
[----:B------:R-:W-:Y:S02]  /*0c20*/  UISETP.GE.U32.AND UP0, UPT, UR10, UR13, UPT ;  /* 0x0000000d0a00728c */ /* 0x000fe4000bf06070 */
[----:B------:R-:W-:Y:S02]  /*0c30*/  UISETP.GE.U32.AND.EX UP1, UPT, UR4, URZ, UPT, UP1 ;  /* 0x000000ff0400728c */ /* 0x000fe4000bf26110 */
[----:B------:R-:W-:-:S07]  /*0c40*/  UISETP.GE.U32.AND.EX UP0, UPT, UR5, UR14, UPT, UP0 ;  /* 0x0000000e0500728c */ /* 0x000fce000bf06100 */
[----:B0-----:R-:W-:Y:S05]  /*0c50*/  BRA.U !UP1, `(.L_x_144) ;  /* 0x0000000109587547 */ /* 0x001fea000b800000 */
[----:B------:R-:W4:Y:S01]  /*0c60*/  LDCU.64 UR18, c[0x0][0x388] ;  /* 0x00007100ff1277ac */ /* 0x000f220008000a00 */
[----:B0-23--:R-:W-:-:S05]  /*0c70*/  IADD3 R3, P0, PT, R4, UR15, RZ ;  /* 0x0000000f04037c10 */ /* 0x00dfca000ff1e0ff */
[----:B------:R-:W-:Y:S01]  /*0c80*/  IMAD.X R6, RZ, RZ, UR16, P0 ;  /* 0x00000010ff067e24 */ /* 0x000fe200080e06ff */
[----:B----4-:R-:W-:-:S04]  /*0c90*/  LEA R2, P0, R3, UR18, 0x2 ;  /* 0x0000001203027c11 */ /* 0x010fc8000f8010ff */
        /* <DEDUP_REMOVED lines=8> */
[----:B-1----:R0:W5:Y:S04]  /*0d20*/  LDG.E R5, desc[UR20][R2.64+0xe00] ;  /* 0x000e001402057981 */ /* 0x002168000c1e1900 */
        /* <DEDUP_REMOVED lines=9> */
.L_x_144:
[----:B------:R-:W4:Y:S01]  /*0dc0*/  LDCU.64 UR18, c[0x0][0x388] ;  /* 0x00007100ff1277ac */ /* 0x000f220008000a00 */
[C---:B012---:R-:W-:Y:S01]  /*0dd0*/  VIADD R5, R4.reuse, 0x100 ;  /* 0x0000010004057836 */ /* 0x047fe20000000000 */
[C---:B---3--:R-:W-:Y:S01]  /*0de0*/  IADD3 R3, P0, PT, R4.reuse, UR15, RZ ;  /* 0x0000000f04037c10 */ /* 0x048fe2000ff1e0ff */
[C---:B----4-:R-:W-:Y:S01]  /*0df0*/  VIADD R2, R4.reuse, 0x80 ;  /* 0x0000008004027836 */ /* 0x050fe20000000000 */
[C---:B------:R-:W-:Y:S01]  /*0e00*/  ISETP.GE.AND P1, PT, R4.reuse, UR17, PT ;  /* 0x0000001104007c0c */ /* 0x040fe2000bf26270 */
[----:B------:R-:W-:Y:S01]  /*0e10*/  VIADD R7, R4, 0x180 ;  /* 0x0000018004077836 */ /* 0x000fe20000000000 */
[----:B------:R-:W-:Y:S01]  /*0e20*/  ISETP.GE.AND P3, PT, R5, UR17, PT ;  /* 0x0000001105007c0c */ /* 0x000fe2000bf66270 */
[----:B------:R-:W-:Y:S01]  /*0e30*/  IMAD.X R6, RZ, RZ, UR16, P0 ;  /* 0x00000010ff067e24 */ /* 0x000fe200080e06ff */
[----:B------:R-:W-:Y:S01]  /*0e40*/  ISETP.GE.AND P2, PT, R2, UR17, PT ;  /* 0x0000001102007c0c */ /* 0x000fe2000bf46270 */
[----:B------:R-:W-:Y:S01]  /*0e50*/  VIADD R5, R4, 0x200 ;  /* 0x0000020004057836 */ /* 0x000fe20000000000 */
[----:B------:R-:W-:Y:S01]  /*0e60*/  ISETP.GE.AND P4, PT, R7, UR17, PT ;  /* 0x0000001107007c0c */ /* 0x000fe2000bf86270 */
[----:B------:R-:W-:-:S03]  /*0e70*/  IMAD.MOV.U32 R12, RZ, RZ, 0x7fffffff ;  /* 0x7fffffffff0c7424 */ /* 0x000fc600078e00ff */
[----:B------:R-:W-:Y:S01]  /*0e80*/  ISETP.GE.AND P5, PT, R5, UR17, PT ;  /* 0x0000001105007c0c */ /* 0x000fe2000bfa6270 */
[----:B------:R-:W-:Y:S01]  /*0e90*/  VIADD R5, R4, 0x300 ;  /* 0x0000030004057836 */ /* 0x000fe20000000000 */
[----:B------:R-:W-:-:S04]  /*0ea0*/  LEA R2, P0, R3, UR18, 0x2 ;  /* 0x0000001203027c11 */ /* 0x000fc8000f8010ff */
[----:B------:R-:W-:Y:S01]  /*0eb0*/  LEA.HI.X R3, R3, UR19, R6, 0x2, P0 ;  /* 0x0000001303037c11 */ /* 0x000fe200080f1406 */
[----:B------:R-:W-:Y:S01]  /*0ec0*/  IMAD.MOV.U32 R11, RZ, RZ, 0x7fffffff ;  /* 0x7fffffffff0b7424 */ /* 0x000fe200078e00ff */
[----:B------:R-:W-:-:S03]  /*0ed0*/  IADD3 R6, PT, PT, R4, 0x280, RZ ;  /* 0x0000028004067810 */ /* 0x000fc60007ffe0ff */
[----:B------:R1:W5:Y:S01]  /*0ee0*/  @!P1 LDG.E R12, desc[UR20][R2.64] ;  /* 0x00000014020c9981 */ /* 0x000362000c1e1900 */
[----:B------:R-:W-:Y:S01]  /*0ef0*/  ISETP.GE.AND P1, PT, R5, UR17, PT ;  /* 0x0000001105007c0c */ /* 0x000fe2000bf26270 */
[----:B------:R-:W-:Y:S01]  /*0f00*/  VIADD R5, R4, 0x380 ;  /* 0x0000038004057836 */ /* 0x000fe20000000000 */
[----:B------:R-:W-:Y:S01]  /*0f10*/  ISETP.GE.AND P0, PT, R6, UR17, PT ;  /* 0x0000001106007c0c */ /* 0x000fe2000bf06270 */
[----:B------:R-:W-:Y:S01]  /*0f20*/  IMAD.MOV.U32 R9, RZ, RZ, 0x7fffffff ;  /* 0x7fffffffff097424 */ /* 0x000fe200078e00ff */
[----:B------:R1:W5:Y:S02]  /*0f30*/  @!P2 LDG.E R11, desc[UR20][R2.64+0x200] ;  /* 0x00020014020ba981 */ /* 0x000364000c1e1900 */
[----:B------:R-:W-:Y:S01]  /*0f40*/  ISETP.GE.AND P2, PT, R5, UR17, PT ;  /* 0x0000001105007c0c */ /* 0x000fe2000bf46270 */
[----:B------:R-:W-:Y:S02]  /*0f50*/  VIADD R5, R4, 0x480 ;  /* 0x0000048004057836 */ /* 0x000fe40000000000 */
[----:B------:R-:W-:Y:S01]  /*0f60*/  IMAD.MOV.U32 R10, RZ, RZ, 0x7fffffff ;  /* 0x7fffffffff0a7424 */ /* 0x000fe200078e00ff */
[----:B------:R1:W5:Y:S01]  /*0f70*/  @!P4 LDG.E R9, desc[UR20][R2.64+0x600] ;  /* 0x000600140209c981 */ /* 0x000362000c1e1900 */
[----:B------:R-:W-:-:S02]  /*0f80*/  MOV R8, 0x7fffffff ;  /* 0x7fffffff00087802 */ /* 0x000fc40000000f00 */
[C---:B------:R-:W-:Y:S02]  /*0f90*/  LOP3.LUT R6, R4.reuse, 0x400, RZ, 0xfc, !PT ;  /* 0x0000040004067812 */ /* 0x040fe400078efcff */
[----:B------:R-:W-:Y:S01]  /*0fa0*/  ISETP.GE.AND P4, PT, R5, UR17, PT ;  /* 0x0000001105007c0c */ /* 0x000fe2000bf86270 */
[----:B------:R-:W-:Y:S01]  /*0fb0*/  VIADD R5, R4, 0x500 ;  /* 0x0000050004057836 */ /* 0x000fe20000000000 */
[----:B------:R1:W5:Y:S01]  /*0fc0*/  @!P3 LDG.E R10, desc[UR20][R2.64+0x400] ;  /* 0x00040014020ab981 */ /* 0x000362000c1e1900 */
[----:B------:R-:W-:Y:S01]  /*0fd0*/  ISETP.GE.AND P3, PT, R6, UR17, PT ;  /* 0x0000001106007c0c */ /* 0x000fe2000bf66270 */
[----:B------:R-:W-:Y:S02]  /*0fe0*/  IMAD.MOV.U32 R6, RZ, RZ, 0x7fffffff ;  /* 0x7fffffffff067424 */ /* 0x000fe400078e00ff */
[----:B------:R1:W5:Y:S01]  /*0ff0*/  @!P5 LDG.E R8, desc[UR20][R2.64+0x800] ;  /* 0x000800140208d981 */ /* 0x000362000c1e1900 */
[----:B------:R-:W-:Y:S01]  /*1000*/  ISETP.GE.AND P5, PT, R5, UR17, PT ;  /* 0x0000001105007c0c */ /* 0x000fe2000bfa6270 */
[----:B------:R-:W-:-:S02]  /*1010*/  VIADD R5, R4, 0x600 ;  /* 0x0000060004057836 */ /* 0x000fc40000000000 */
[----:B------:R-:W-:Y:S01]  /*1020*/  IMAD.MOV.U32 R7, RZ, RZ, 0x7fffffff ;  /* 0x7fffffffff077424 */ /* 0x000fe200078e00ff */
[----:B------:R1:W5:Y:S01]  /*1030*/  @!P1 LDG.E R6, desc[UR20][R2.64+0xc00] ;  /* 0x000c001402069981 */ /* 0x000362000c1e1900 */
[C---:B------:R-:W-:Y:S01]  /*1040*/  VIADD R13, R4.reuse, 0x580 ;  /* 0x00000580040d7836 */ /* 0x040fe20000000000 */
[----:B------:R-:W-:Y:S01]  /*1050*/  ISETP.GE.AND P1, PT, R5, UR17, PT ;  /* 0x0000001105007c0c */ /* 0x000fe2000bf26270 */
[----:B------:R-:W-:Y:S02]  /*1060*/  IMAD.MOV.U32 R5, RZ, RZ, 0x7fffffff ;  /* 0x7fffffffff057424 */ /* 0x000fe400078e00ff */
[----:B------:R-:W-:Y:S01]  /*1070*/  IMAD.MOV.U32 R19, RZ, RZ, 0x7fffffff ;  /* 0x7fffffffff137424 */ /* 0x000fe200078e00ff */
[----:B------:R1:W5:Y:S01]  /*1080*/  @!P0 LDG.E R7, desc[UR20][R2.64+0xa00] ;  /* 0x000a001402078981 */ /* 0x000362000c1e1900 */
[----:B------:R-:W-:Y:S01]  /*1090*/  IMAD.MOV.U32 R18, RZ, RZ, 0x7fffffff ;  /* 0x7fffffffff127424 */ /* 0x000fe200078e00ff */
[----:B------:R-:W-:Y:S01]  /*10a0*/  ISETP.GE.AND P0, PT, R13, UR17, PT ;  /* 0x000000110d007c0c */ /* 0x000fe2000bf06270 */
[C---:B------:R-:W-:Y:S01]  /*10b0*/  VIADD R14, R4.reuse, 0x700 ;  /* 0x00000700040e7836 */ /* 0x040fe20000000000 */
[----:B------:R-:W-:Y:S01]  /*10c0*/  IADD3 R13, PT, PT, R4, 0x680, RZ ;  /* 0x00000680040d7810 */ /* 0x000fe20007ffe0ff */
[----:B------:R1:W5:Y:S03]  /*10d0*/  @!P2 LDG.E R5, desc[UR20][R2.64+0xe00] ;  /* 0x000e00140205a981 */ /* 0x000366000c1e1900 */
[----:B------:R-:W-:Y:S01]  /*10e0*/  ISETP.GE.AND P2, PT, R13, UR17, PT ;  /* 0x000000110d007c0c */ /* 0x000fe2000bf46270 */
[----:B------:R1:W5:Y:S01]  /*10f0*/  @!P3 LDG.E R19, desc[UR20][R2.64+0x1000] ;  /* 0x001000140213b981 */ /* 0x000362000c1e1900 */
[----:B------:R-:W-:-:S03]  /*1100*/  ISETP.GE.AND P3, PT, R14, UR17, PT ;  /* 0x000000110e007c0c */ /* 0x000fc6000bf66270 */
[----:B------:R1:W5:Y:S01]  /*1110*/  @!P4 LDG.E R18, desc[UR20][R2.64+0x1200] ;  /* 0x001200140212c981 */ /* 0x000362000c1e1900 */
[----:B------:R-:W-:Y:S01]  /*1120*/  ISETP.GE.AND P4, PT, R21, UR17, PT ;  /* 0x0000001115007c0c */ /* 0x000fe2000bf86270 */
[----:B------:R-:W-:Y:S01]  /*1130*/  IMAD.MOV.U32 R17, RZ, RZ, 0x7fffffff ;  /* 0x7fffffffff117424 */ /* 0x000fe200078e00ff */
[----:B------:R-:W-:Y:S01]  /*1140*/  MOV R14, 0x7fffffff ;  /* 0x7fffffff000e7802 */ /* 0x000fe20000000f00 */
[----:B------:R-:W-:Y:S02]  /*1150*/  IMAD.MOV.U32 R16, RZ, RZ, 0x7fffffff ;  /* 0x7fffffffff107424 */ /* 0x000fe400078e00ff */
        /* <DEDUP_REMOVED lines=9> */
.L_x_145:
[----:B01----:R-:W0:Y:S02]  /*11f0*/  LDC.64 R2, c[0x0][0x398] ;  /* 0x0000e600ff027b82 */ /* 0x003e240000000a00 */
[----:B0-----:R-:W-:-:S13]  /*1200*/  ISETP.GT.AND P0, PT, R3, R2, PT ;  /* 0x000000020300720c */ /* 0x001fda0003f04270 */
[----:B------:R-:W-:Y:S05]  /*1210*/  @!P0 BRA `(.L_x_146) ;  /* 0x0000000400788947 */ /* 0x000fea0003800000 */
[----:B------:R-:W0:Y:S01]  /*1220*/  S2UR UR15, SR_CgaCtaId ;  /* 0x00000000000f79c3 */ /* 0x000e220000008800 */
[----:B-----5:R-:W-:Y:S01]  /*1230*/  LOP3.LUT R15, R15, 0x80000000, RZ, 0x3c, !PT ;  /* 0x800000000f0f7812 */ /* 0x020fe200078e3cff */
[----:B------:R-:W-:Y:S01]  /*1240*/  UMOV UR4, 0x400 ;  /* 0x0000040000047882 */ /* 0x000fe20000000000 */
[----:B------:R-:W-:Y:S01]  /*1250*/  LOP3.LUT R14, R14, 0x80000000, RZ, 0x3c, !PT ;  /* 0x800000000e0e7812 */ /* 0x000fe200078e3cff */
[----:B------:R-:W1:Y:S01]  /*1260*/  LDCU UR16, c[0x0][0x398] ;  /* 0x00007300ff1077ac */ /* 0x000e620008000800 */
[----:B------:R-:W-:Y:S02]  /*1270*/  LOP3.LUT R13, R13, 0x80000000, RZ, 0x3c, !PT ;  /* 0x800000000d0d7812 */ /* 0x000fe400078e3cff */
[----:B------:R-:W-:Y:S02]  /*1280*/  LOP3.LUT R2, R22, 0x80000000, RZ, 0x3c, !PT ;  /* 0x8000000016027812 */ /* 0x000fe400078e3cff */
[----:B------:R-:W-:Y:S02]  /*1290*/  LOP3.LUT R16, R16, 0x80000000, RZ, 0x3c, !PT ;  /* 0x8000000010107812 */ /* 0x000fe400078e3cff */
[----:B------:R-:W-:-:S02]  /*12a0*/  LOP3.LUT R17, R17, 0x80000000, RZ, 0x3c, !PT ;  /* 0x8000000011117812 */ /* 0x000fc400078e3cff */
[----:B------:R-:W-:Y:S02]  /*12b0*/  LOP3.LUT R18, R18, 0x80000000, RZ, 0x3c, !PT ;  /* 0x8000000012127812 */ /* 0x000fe400078e3cff */
[----:B------:R-:W-:Y:S02]  /*12c0*/  LOP3.LUT R19, R19, 0x80000000, RZ, 0x3c, !PT ;  /* 0x8000000013137812 */ /* 0x000fe400078e3cff */
[----:B------:R-:W-:Y:S02]  /*12d0*/  LOP3.LUT R5, R5, 0x80000000, RZ, 0x3c, !PT ;  /* 0x8000000005057812 */ /* 0x000fe400078e3cff */
[----:B------:R-:W-:Y:S02]  /*12e0*/  LOP3.LUT R6, R6, 0x80000000, RZ, 0x3c, !PT ;  /* 0x8000000006067812 */ /* 0x000fe400078e3cff */
[----:B------:R-:W-:Y:S02]  /*12f0*/  LOP3.LUT R7, R7, 0x80000000, RZ, 0x3c, !PT ;  /* 0x8000000007077812 */ /* 0x000fe400078e3cff */
[----:B------:R-:W-:Y:S01]  /*1300*/  LOP3.LUT R8, R8, 0x80000000, RZ, 0x3c, !PT ;  /* 0x8000000008087812 */ /* 0x000fe200078e3cff */
[----:B0-----:R-:W-:Y:S01]  /*1310*/  ULEA UR15, UR15, UR4, 0x18 ;  /* 0x000000040f0f7291 */ /* 0x001fe2000f8ec0ff */
[----:B------:R-:W-:-:S02]  /*1320*/  LOP3.LUT R9, R9, 0x80000000, RZ, 0x3c, !PT ;  /* 0x8000000009097812 */ /* 0x000fc400078e3cff */
[----:B------:R-:W-:Y:S01]  /*1330*/  LOP3.LUT R10, R10, 0x80000000, RZ, 0x3c, !PT ;  /* 0x800000000a0a7812 */ /* 0x000fe200078e3cff */
[----:B------:R-:W-:Y:S01]  /*1340*/  UMOV UR4, URZ ;  /* 0x000000ff00047c82 */ /* 0x000fe20008000000 */
[----:B------:R-:W-:Y:S02]  /*1350*/  LOP3.LUT R11, R11, 0x80000000, RZ, 0x3c, !PT ;  /* 0x800000000b0b7812 */ /* 0x000fe400078e3cff */
[----:B-1----:R-:W-:-:S07]  /*1360*/  LOP3.LUT R12, R12, 0x80000000, RZ, 0x3c, !PT ;  /* 0x800000000c0c7812 */ /* 0x002fce00078e3cff */
.L_x_147:
[----:B------:R-:W-:Y:S01]  /*1370*/  IMAD R22, RZ, RZ, -UR16 ;  /* 0x80000010ff167e24 */ /* 0x000fe2000f8e02ff */
[----:B0-----:R-:W-:Y:S01]  /*1380*/  SHF.R.U32.HI R23, RZ, UR16, R12 ;  /* 0x00000010ff177c19 */ /* 0x001fe2000801160c */
[----:B------:R-:W-:Y:S01]  /*1390*/  IMAD.MOV.U32 R25, RZ, RZ, -0x1 ;  /* 0xffffffffff197424 */ /* 0x000fe200078e00ff */
[----:B------:R-:W-:Y:S01]  /*13a0*/  ULEA UR17, UR4, UR15, 0xa ;  /* 0x0000000f04117291 */ /* 0x000fe2000f8e50ff */
[----:B------:R-:W-:Y:S01]  /*13b0*/  SHF.R.U32.HI R27, RZ, UR16, R10 ;  /* 0x00000010ff1b7c19 */ /* 0x000fe2000801160a */
[----:B------:R-:W-:Y:S01]  /*13c0*/  UIADD3 UR4, UPT, UPT, UR4, 0x1, URZ ;  /* 0x0000000104047890 */ /* 0x000fe2000fffe0ff */
[----:B------:R-:W-:Y:S02]  /*13d0*/  VIADDMNMX R22, R22, R3, 0x8, PT ;  /* 0x0000000816167446 */ /* 0x000fe40003800103 */
[----:B------:R-:W-:Y:S02]  /*13e0*/  SHF.R.U32.HI R29, RZ, UR16, R9 ;  /* 0x00000010ff1d7c19 */ /* 0x000fe40008011609 */
[----:B------:R-:W-:-:S02]  /*13f0*/  SHF.L.U32 R22, R25, R22, RZ ;  /* 0x0000001619167219 */ /* 0x000fc400000006ff */
[----:B------:R-:W-:Y:S02]  /*1400*/  SHF.R.U32.HI R25, RZ, UR16, R11 ;  /* 0x00000010ff197c19 */ /* 0x000fe4000801160b */
[-C--:B------:R-:W-:Y:S02]  /*1410*/  LOP3.LUT R23, R23, R22.reuse, RZ, 0x30, !PT ;  /* 0x0000001617177212 */ /* 0x080fe400078e30ff */
[-C--:B------:R-:W-:Y:S02]  /*1420*/  LOP3.LUT R25, R25, R22.reuse, RZ, 0x30, !PT ;  /* 0x0000001619197212 */ /* 0x080fe400078e30ff */
[----:B------:R-:W-:Y:S02]  /*1430*/  LOP3.LUT R27, R27, R22, RZ, 0x30, !PT ;  /* 0x000000161b1b7212 */ /* 0x000fe400078e30ff */
[----:B------:R-:W-:Y:S02]  /*1440*/  LEA R23, R23, UR17, 0x2 ;  /* 0x0000001117177c11 */ /* 0x000fe4000f8e10ff */
[----:B------:R-:W-:-:S02]  /*1450*/  LEA R25, R25, UR17, 0x2 ;  /* 0x0000001119197c11 */ /* 0x000fc4000f8e10ff */
[----:B------:R-:W-:Y:S01]  /*1460*/  LEA R27, R27, UR17, 0x2 ;  /* 0x000000111b1b7c11 */ /* 0x000fe2000f8e10ff */
[----:B------:R0:W-:Y:S01]  /*1470*/  ATOMS.POPC.INC.32 RZ, [R23+URZ] ;  /* 0x0000000017ff7f8c */ /* 0x0001e2000d8000ff */
[----:B------:R-:W-:Y:S02]  /*1480*/  SHF.R.U32.HI R24, RZ, UR16, R8 ;  /* 0x00000010ff187c19 */ /* 0x000fe40008011608 */
[----:B------:R-:W-:Y:S01]  /*1490*/  SHF.R.U32.HI R26, RZ, UR16, R7 ;  /* 0x00000010ff1a7c19 */ /* 0x000fe20008011607 */
[----:B------:R1:W-:Y:S01]  /*14a0*/  ATOMS.POPC.INC.32 RZ, [R25+URZ] ;  /* 0x0000000019ff7f8c */ /* 0x0003e2000d8000ff */
[-C--:B------:R-:W-:Y:S02]  /*14b0*/  LOP3.LUT R29, R29, R22.reuse, RZ, 0x30, !PT ;  /* 0x000000161d1d7212 */ /* 0x080fe400078e30ff */
[----:B------:R-:W-:Y:S01]  /*14c0*/  LOP3.LUT R24, R24, R22, RZ, 0x30, !PT ;  /* 0x0000001618187212 */ /* 0x000fe200078e30ff */
[----:B------:R2:W-:Y:S01]  /*14d0*/  ATOMS.POPC.INC.32 RZ, [R27+URZ] ;  /* 0x000000001bff7f8c */ /* 0x0005e2000d8000ff */
[----:B0-----:R-:W-:-:S02]  /*14e0*/  SHF.R.U32.HI R23, RZ, UR16, R6 ;  /* 0x00000010ff177c19 */ /* 0x001fc40008011606 */
[-C--:B------:R-:W-:Y:S02]  /*14f0*/  LOP3.LUT R26, R26, R22.reuse, RZ, 0x30, !PT ;  /* 0x000000161a1a7212 */ /* 0x080fe400078e30ff */
[----:B-1----:R-:W-:Y:S02]  /*1500*/  SHF.R.U32.HI R25, RZ, UR16, R5 ;  /* 0x00000010ff197c19 */ /* 0x002fe40008011605 */
[-C--:B------:R-:W-:Y:S02]  /*1510*/  LOP3.LUT R23, R23, R22.reuse, RZ, 0x30, !PT ;  /* 0x0000001617177212 */ /* 0x080fe400078e30ff */
[----:B--2---:R-:W-:Y:S02]  /*1520*/  SHF.R.U32.HI R27, RZ, UR16, R19 ;  /* 0x00000010ff1b7c19 */ /* 0x004fe40008011613 */
[----:B------:R-:W-:Y:S02]  /*1530*/  LEA R29, R29, UR17, 0x2 ;  /* 0x000000111d1d7c11 */ /* 0x000fe4000f8e10ff */
[----:B------:R-:W-:-:S02]  /*1540*/  LOP3.LUT R25, R25, R22, RZ, 0x30, !PT ;  /* 0x0000001619197212 */ /* 0x000fc400078e30ff */
[----:B------:R-:W-:Y:S01]  /*1550*/  LEA R24, R24, UR17, 0x2 ;  /* 0x0000001118187c11 */ /* 0x000fe2000f8e10ff */
[----:B------:R0:W-:Y:S01]  /*1560*/  ATOMS.POPC.INC.32 RZ, [R29+URZ] ;  /* 0x000000001dff7f8c */ /* 0x0001e2000d8000ff */
[----:B------:R-:W-:Y:S02]  /*1570*/  LOP3.LUT R27, R27, R22, RZ, 0x30, !PT ;  /* 0x000000161b1b7212 */ /* 0x000fe400078e30ff */
[----:B------:R-:W-:Y:S01]  /*1580*/  LEA R26, R26, UR17, 0x2 ;  /* 0x000000111a1a7c11 */ /* 0x000fe2000f8e10ff */
[----:B------:R1:W-:Y:S01]  /*1590*/  ATOMS.POPC.INC.32 RZ, [R24+URZ] ;  /* 0x0000000018ff7f8c */ /* 0x0003e2000d8000ff */
[----:B------:R-:W-:Y:S02]  /*15a0*/  LEA R23, R23, UR17, 0x2 ;  /* 0x0000001117177c11 */ /* 0x000fe4000f8e10ff */
[----:B------:R-:W-:Y:S01]  /*15b0*/  LEA R25, R25, UR17, 0x2 ;  /* 0x0000001119197c11 */ /* 0x000fe2000f8e10ff */
[----:B------:R2:W-:Y:S01]  /*15c0*/  ATOMS.POPC.INC.32 RZ, [R26+URZ] ;  /* 0x000000001aff7f8c */ /* 0x0005e2000d8000ff */
[----:B------:R-:W-:-:S02]  /*15d0*/  LEA R27, R27, UR17, 0x2 ;  /* 0x000000111b1b7c11 */ /* 0x000fc4000f8e10ff */
[----:B0-----:R-:W-:Y:S01]  /*15e0*/  SHF.R.U32.HI R29, RZ, UR16, R18 ;  /* 0x00000010ff1d7c19 */ /* 0x001fe20008011612 */
[----:B------:R0:W-:Y:S01]  /*15f0*/  ATOMS.POPC.INC.32 RZ, [R23+URZ] ;  /* 0x0000000017ff7f8c */ /* 0x0001e2000d8000ff */
[----:B-1----:R-:W-:Y:S02]  /*1600*/  SHF.R.U32.HI R24, RZ, UR16, R17 ;  /* 0x00000010ff187c19 */ /* 0x002fe40008011611 */
[----:B------:R-:W-:Y:S01]  /*1610*/  SHF.R.U32.HI R28, RZ, UR16, R15 ;  /* 0x00000010ff1c7c19 */ /* 0x000fe2000801160f */
[----:B------:R1:W-:Y:S01]  /*1620*/  ATOMS.POPC.INC.32 RZ, [R25+URZ] ;  /* 0x0000000019ff7f8c */ /* 0x0003e2000d8000ff */
[----:B--2---:R-:W-:Y:S02]  /*1630*/  SHF.R.U32.HI R26, RZ, UR16, R16 ;  /* 0x00000010ff1a7c19 */ /* 0x004fe40008011610 */
[----:B------:R-:W-:Y:S01]  /*1640*/  LOP3.LUT R29, R29, R22, RZ, 0x30, !PT ;  /* 0x000000161d1d7212 */ /* 0x000fe200078e30ff */
[----:B------:R2:W-:Y:S01]  /*1650*/  ATOMS.POPC.INC.32 RZ, [R27+URZ] ;  /* 0x000000001bff7f8c */ /* 0x0005e2000d8000ff */
[----:B0-----:R-:W-:-:S02]  /*1660*/  SHF.R.U32.HI R23, RZ, UR16, R2 ;  /* 0x00000010ff177c19 */ /* 0x001fc40008011602 */
[-C--:B------:R-:W-:Y:S02]  /*1670*/  LOP3.LUT R24, R24, R22.reuse, RZ, 0x30, !PT ;  /* 0x0000001618187212 */ /* 0x080fe400078e30ff */
[----:B-1----:R-:W-:Y:S02]  /*1680*/  SHF.R.U32.HI R25, RZ, UR16, R13 ;  /* 0x00000010ff197c19 */ /* 0x002fe4000801160d */
[-C--:B------:R-:W-:Y:S02]  /*1690*/  LOP3.LUT R26, R26, R22.reuse, RZ, 0x30, !PT ;  /* 0x000000161a1a7212 */ /* 0x080fe400078e30ff */
[----:B--2---:R-:W-:Y:S01]  /*16a0*/  SHF.R.U32.HI R27, RZ, UR16, R14 ;  /* 0x00000010ff1b7c19 */ /* 0x004fe2000801160e */
[----:B------:R-:W-:Y:S01]  /*16b0*/  UIADD3 UR16, UPT, UPT, UR16, 0x8, URZ ;  /* 0x0000000810107890 */ /* 0x000fe2000fffe0ff */
[----:B------:R-:W-:Y:S02]  /*16c0*/  LOP3.LUT R23, R23, R22, RZ, 0x30, !PT ;  /* 0x0000001617177212 */ /* 0x000fe400078e30ff */
[----:B------:R-:W-:-:S02]  /*16d0*/  LEA R29, R29, UR17, 0x2 ;  /* 0x000000111d1d7c11 */ /* 0x000fc4000f8e10ff */
[-C--:B------:R-:W-:Y:S02]  /*16e0*/  LOP3.LUT R25, R25, R22.reuse, RZ, 0x30, !PT ;  /* 0x0000001619197212 */ /* 0x080fe400078e30ff */
[----:B------:R-:W-:Y:S01]  /*16f0*/  ISETP.LE.AND P0, PT, R3, UR16, PT ;  /* 0x0000001003007c0c */ /* 0x000fe2000bf03270 */
[----:B------:R0:W-:Y:S01]  /*1700*/  ATOMS.POPC.INC.32 RZ, [R29+URZ] ;  /* 0x000000001dff7f8c */ /* 0x0001e2000d8000ff */
[----:B------:R-:W-:Y:S02]  /*1710*/  LEA R24, R24, UR17, 0x2 ;  /* 0x0000001118187c11 */ /* 0x000fe4000f8e10ff */
[-C--:B------:R-:W-:Y:S02]  /*1720*/  LOP3.LUT R27, R27, R22.reuse, RZ, 0x30, !PT ;  /* 0x000000161b1b7212 */ /* 0x080fe400078e30ff */
[----:B------:R-:W-:Y:S01]  /*1730*/  LEA R26, R26, UR17, 0x2 ;  /* 0x000000111a1a7c11 */ /* 0x000fe2000f8e10ff */
[----:B------:R0:W-:Y:S01]  /*1740*/  ATOMS.POPC.INC.32 RZ, [R24+URZ] ;  /* 0x0000000018ff7f8c */ /* 0x0001e2000d8000ff */
[----:B------:R-:W-:-:S02]  /*1750*/  LOP3.LUT R28, R28, R22, RZ, 0x30, !PT ;  /* 0x000000161c1c7212 */ /* 0x000fc400078e30ff */
[----:B------:R-:W-:Y:S01]  /*1760*/  LEA R23, R23, UR17, 0x2 ;  /* 0x0000001117177c11 */ /* 0x000fe2000f8e10ff */
[----:B------:R0:W-:Y:S01]  /*1770*/  ATOMS.POPC.INC.32 RZ, [R26+URZ] ;  /* 0x000000001aff7f8c */ /* 0x0001e2000d8000ff */
[----:B------:R-:W-:Y:S02]  /*1780*/  LEA R25, R25, UR17, 0x2 ;  /* 0x0000001119197c11 */ /* 0x000fe4000f8e10ff */
[----:B------:R-:W-:Y:S01]  /*1790*/  LEA R27, R27, UR17, 0x2 ;  /* 0x000000111b1b7c11 */ /* 0x000fe2000f8e10ff */
[----:B------:R0:W-:Y:S01]  /*17a0*/  ATOMS.POPC.INC.32 RZ, [R23+URZ] ;  /* 0x0000000017ff7f8c */ /* 0x0001e2000d8000ff */
[----:B------:R-:W-:-:S03]  /*17b0*/  LEA R28, R28, UR17, 0x2 ;  /* 0x000000111c1c7c11 */ /* 0x000fc6000f8e10ff */
[----:B------:R0:W-:Y:S04]  /*17c0*/  ATOMS.POPC.INC.32 RZ, [R25+URZ] ;  /* 0x0000000019ff7f8c */ /* 0x0001e8000d8000ff */
[----:B------:R0:W-:Y:S04]  /*17d0*/  ATOMS.POPC.INC.32 RZ, [R27+URZ] ;  /* 0x000000001bff7f8c */ /* 0x0001e8000d8000ff */
[----:B------:R0:W-:Y:S01]  /*17e0*/  ATOMS.POPC.INC.32 RZ, [R28+URZ] ;  /* 0x000000001cff7f8c */ /* 0x0001e2000d8000ff */
[----:B------:R-:W-:Y:S05]  /*17f0*/  @!P0 BRA `(.L_x_147) ;  /* 0xfffffff800dc8947 */ /* 0x000fea000383ffff */
.L_x_146:
[----:B------:R-:W-:Y:S05]  /*1800*/  BRA.U !UP0, `(.L_x_148) ;  /* 0xfffffff108dc7547 */ /* 0x000fea000b83ffff */
.L_x_143:
[----:B------:R-:W-:Y:S01]  /*1810*/  BAR.SYNC.DEFER_BLOCKING 0x0 ;  /* 0x0000000000007b1d */ /* 0x000fe20000010000 */
[----:B------:R-:W-:-:S05]  /*1820*/  ISETP.NE.AND P0, PT, R20, RZ, PT ;  /* 0x000000ff1400720c */ /* 0x000fca0003f05270 */
[----:B------:R-:W-:Y:S08]  /*1830*/  BSSY.RECONVERGENT B0, `(.L_x_149) ;  /* 0x0000164000007945 */ /* 0x000ff00003800200 */
[----:B------:R-:W-:Y:S05]  /*1840*/  @P0 BRA `(.L_x_150) ;  /* 0x0000001400880947 */ /* 0x000fea0003800000 */
[----:B------:R-:W-:Y:S01]  /*1850*/  UISETP.GE.U32.AND UP0, UPT, UR22, 0x7, UPT ;  /* 0x000000071600788c */ /* 0x000fe2000bf06070 */
[----:B0-23--:R-:W-:-:S08]  /*1860*/  IMAD.MOV.U32 R3, RZ, RZ, RZ ;  /* 0x000000ffff037224 */ /* 0x00dfd000078e00ff */
[----:B------:R-:W-:Y:S05]  /*1870*/  BRA.U !UP0, `(.L_x_151) ;  /* 0x00000005085c7547 */ /* 0x000fea000b800000 */
[----:B----4-:R-:W0:Y:S01]  /*1880*/  LDC.64 R2, c[0x0][0x380] ;  /* 0x0000e000ff027b82 */ /* 0x010e220000000a00 */
[----:B-1---5:R-:W-:-:S07]  /*1890*/  IMAD.MOV.U32 R5, RZ, RZ, RZ ;  /* 0x000000ffff057224 */ /* 0x022fce00078e00ff */
.L_x_168:
[----:B----4-:R-:W-:Y:S01]  /*18a0*/  IMAD R7, R5, 0x400, R0 ;  /* 0x0000040005077824 */ /* 0x010fe200078e0200 */
[----:B------:R-:W-:Y:S04]  /*18b0*/  BSSY.RECONVERGENT B1, `(.L_x_152) ;  /* 0x000000f000017945 */ /* 0x000fe80003800200 */
[----:B01----:R-:W1:Y:S04]  /*18c0*/  LDS R18, [R7] ;  /* 0x0000000007127984 */ /* 0x003e680000000800 */
[----:B--23--:R2:W3:Y:S04]  /*18d0*/  LDS R9, [R7+0x400] ;  /* 0x0004000007097984 */ /* 0x00c4e80000000800 */
[----:B------:R2:W4:Y:S04]  /*18e0*/  LDS R22, [R7+0x800] ;  /* 0x0008000007167984 */ /* 0x0005280000000800 */
[----:B------:R2:W0:Y:S04]  /*18f0*/  LDS R14, [R7+0xc00] ;  /* 0x000c0000070e7984 */ /* 0x0004280000000800 */
[----:B------:R2:W0:Y:S04]  /*1900*/  LDS R12, [R7+0x1000] ;  /* 0x00100000070c7984 */ /* 0x0004280000000800 */
[----:B------:R2:W0:Y:S04]  /*1910*/  LDS R6, [R7+0x1400] ;  /* 0x0014000007067984 */ /* 0x0004280000000800 */
[----:B------:R2:W0:Y:S04]  /*1920*/  LDS R8, [R7+0x1800] ;  /* 0x0018000007087984 */ /* 0x0004280000000800 */
[----:B------:R2:W0:Y:S01]  /*1930*/  LDS R10, [R7+0x1c00] ;  /* 0x001c0000070a7984 */ /* 0x0004220000000800 */
[----:B-1----:R-:W-:-:S13]  /*1940*/  ISETP.NE.AND P0, PT, R18, RZ, PT ;  /* 0x000000ff1200720c */ /* 0x002fda0003f05270 */
[----:B--234-:R-:W-:Y:S05]  /*1950*/  @!P0 BRA `(.L_x_153) ;  /* 0x0000000000108947 */ /* 0x01cfea0003800000 */
[----:B------:R-:W-:Y:S01]  /*1960*/  LEA R17, R5, R4, 0x8 ;  /* 0x0000000405117211 */ /* 0x000fe200078e40ff */
[----:B------:R-:W-:-:S04]  /*1970*/  IMAD.MOV.U32 R19, RZ, RZ, RZ ;  /* 0x000000ffff137224 */ /* 0x000fc800078e00ff */
[----:B0-----:R-:W-:-:S05]  /*1980*/  IMAD.WIDE.U32 R16, R17, 0x8, R2 ;  /* 0x0000000811107825 */ /* 0x001fca00078e0002 */
[----:B------:R1:W-:Y:S02]  /*1990*/  REDG.E.ADD.64.STRONG.GPU desc[UR20][R16.64], R18 ;  /* 0x000000121000798e */ /* 0x0003e4000c12e514 */
.L_x_153:
[----:B------:R-:W-:Y:S05]  /*19a0*/  BSYNC.RECONVERGENT B1 ;  /* 0x0000000000017941 */ /* 0x000fea0003800200 */
.L_x_152:
[----:B------:R-:W-:Y:S01]  /*19b0*/  ISETP.NE.AND P6, PT, R9, RZ, PT ;  /* 0x000000ff0900720c */ /* 0x000fe20003fc5270 */
[----:B------:R-:W-:Y:S01]  /*19c0*/  BSSY.RECONVERGENT B1, `(.L_x_154) ;  /* 0x000000e000017945 */ /* 0x000fe20003800200 */
[----:B------:R-:W-:Y:S02]  /*19d0*/  ISETP.NE.AND P0, PT, R22, RZ, PT ;  /* 0x000000ff1600720c */ /* 0x000fe40003f05270 */
[----:B0-----:R-:W-:Y:S02]  /*19e0*/  ISETP.NE.AND P1, PT, R14, RZ, PT ;  /* 0x000000ff0e00720c */ /* 0x001fe40003f25270 */
[----:B------:R-:W-:Y:S02]  /*19f0*/  ISETP.NE.AND P2, PT, R12, RZ, PT ;  /* 0x000000ff0c00720c */ /* 0x000fe40003f45270 */
[----:B------:R-:W-:Y:S02]  /*1a00*/  ISETP.NE.AND P3, PT, R6, RZ, PT ;  /* 0x000000ff0600720c */ /* 0x000fe40003f65270 */
[----:B------:R-:W-:-:S02]  /*1a10*/  ISETP.NE.AND P4, PT, R8, RZ, PT ;  /* 0x000000ff0800720c */ /* 0x000fc40003f85270 */
[----:B------:R-:W-:Y:S01]  /*1a20*/  ISETP.NE.AND P5, PT, R10, RZ, PT ;  /* 0x000000ff0a00720c */ /* 0x000fe20003fa5270 */
[----:B------:R-:W-:-:S12]  /*1a30*/  @!P6 BRA `(.L_x_155) ;  /* 0x000000000018e947 */ /* 0x000fd80003800000 */
[----:B-1----:R-:W-:Y:S02]  /*1a40*/  IMAD R17, R5, 0x100, R4 ;  /* 0x0000010005117824 */ /* 0x002fe400078e0204 */
[----:B------:R-:W-:Y:S02]  /*1a50*/  IMAD.MOV.U32 R18, RZ, RZ, R9 ;  /* 0x000000ffff127224 */ /* 0x000fe400078e0009 */
[----:B------:R-:W-:Y:S02]  /*1a60*/  VIADD R17, R17, 0x100 ;  /* 0x0000010011117836 */ /* 0x000fe40000000000 */
[----:B------:R-:W-:Y:S02]  /*1a70*/  IMAD.MOV.U32 R19, RZ, RZ, RZ ;  /* 0x000000ffff137224 */ /* 0x000fe400078e00ff */
[----:B------:R-:W-:-:S05]  /*1a80*/  IMAD.WIDE.U32 R16, R17, 0x8, R2 ;  /* 0x0000000811107825 */ /* 0x000fca00078e0002 */
[----:B------:R0:W-:Y:S02]  /*1a90*/  REDG.E.ADD.64.STRONG.GPU desc[UR20][R16.64], R18 ;  /* 0x000000121000798e */ /* 0x0001e4000c12e514 */
.L_x_155:
[----:B------:R-:W-:Y:S05]  /*1aa0*/  BSYNC.RECONVERGENT B1 ;  /* 0x0000000000017941 */ /* 0x000fea0003800200 */
.L_x_154:
[----:B------:R-:W-:Y:S04]  /*1ab0*/  BSSY.RECONVERGENT B1, `(.L_x_156) ;  /* 0x0000007000017945 */ /* 0x000fe80003800200 */
[----:B------:R-:W-:Y:S05]  /*1ac0*/  @!P0 BRA `(.L_x_157) ;  /* 0x0000000000148947 */ /* 0x000fea0003800000 */
[----:B01----:R-:W-:Y:S02]  /*1ad0*/  IMAD R17, R5, 0x100, R4 ;  /* 0x0000010005117824 */ /* 0x003fe400078e0204 */
[----:B------:R-:W-:-:S03]  /*1ae0*/  IMAD.MOV.U32 R23, RZ, RZ, RZ ;  /* 0x000000ffff177224 */ /* 0x000fc600078e00ff */
[----:B------:R-:W-:-:S05]  /*1af0*/  IADD3 R17, PT, PT, R17, 0x200, RZ ;  /* 0x0000020011117810 */ /* 0x000fca0007ffe0ff */
[----:B------:R-:W-:-:S05]  /*1b00*/  IMAD.WIDE.U32 R16, R17, 0x8, R2 ;  /* 0x0000000811107825 */ /* 0x000fca00078e0002 */
[----:B------:R2:W-:Y:S02]  /*1b10*/  REDG.E.ADD.64.STRONG.GPU desc[UR20][R16.64], R22 ;  /* 0x000000161000798e */ /* 0x0005e4000c12e514 */
.L_x_157:
[----:B------:R-:W-:Y:S05]  /*1b20*/  BSYNC.RECONVERGENT B1 ;  /* 0x0000000000017941 */ /* 0x000fea0003800200 */
.L_x_156:
[----:B------:R-:W-:Y:S04]  /*1b30*/  BSSY.RECONVERGENT B1, `(.L_x_158) ;  /* 0x0000007000017945 */ /* 0x000fe80003800200 */
[----:B------:R-:W-:Y:S05]  /*1b40*/  @!P1 BRA `(.L_x_159) ;  /* 0x0000000000149947 */ /* 0x000fea0003800000 */
[----:B012---:R-:W-:Y:S02]  /*1b50*/  IMAD R17, R5, 0x100, R4 ;  /* 0x0000010005117824 */ /* 0x007fe400078e0204 */
[----:B------:R-:W-:Y:S02]  /*1b60*/  IMAD.MOV.U32 R15, RZ, RZ, RZ ;  /* 0x000000ffff0f7224 */ /* 0x000fe400078e00ff */
[----:B------:R-:W-:-:S04]  /*1b70*/  VIADD R17, R17, 0x300 ;  /* 0x0000030011117836 */ /* 0x000fc80000000000 */
[----:B------:R-:W-:-:S05]  /*1b80*/  IMAD.WIDE.U32 R16, R17, 0x8, R2 ;  /* 0x0000000811107825 */ /* 0x000fca00078e0002 */
[----:B------:R3:W-:Y:S02]  /*1b90*/  REDG.E.ADD.64.STRONG.GPU desc[UR20][R16.64], R14 ;  /* 0x0000000e1000798e */ /* 0x0007e4000c12e514 */
.L_x_159:
[----:B------:R-:W-:Y:S05]  /*1ba0*/  BSYNC.RECONVERGENT B1 ;  /* 0x0000000000017941 */ /* 0x000fea0003800200 */
.L_x_158:
[----:B------:R-:W-:Y:S04]  /*1bb0*/  BSSY.RECONVERGENT B1, `(.L_x_160) ;  /* 0x0000007000017945 */ /* 0x000fe80003800200 */
[----:B------:R-:W-:Y:S05]  /*1bc0*/  @!P2 BRA `(.L_x_161) ;  /* 0x000000000014a947 */ /* 0x000fea0003800000 */
[----:B---3--:R-:W-:Y:S02]  /*1bd0*/  IMAD R15, R5, 0x100, R4 ;  /* 0x00000100050f7824 */ /* 0x008fe400078e0204 */
[----:B------:R-:W-:Y:S02]  /*1be0*/  HFMA2 R13, -RZ, RZ, 0, 0 ;  /* 0x00000000ff0d7431 */ /* 0x000fe400000001ff */
[----:B------:R-:W-:-:S04]  /*1bf0*/  VIADD R15, R15, 0x400 ;  /* 0x000004000f0f7836 */ /* 0x000fc80000000000 */
[----:B------:R-:W-:-:S05]  /*1c00*/  IMAD.WIDE.U32 R14, R15, 0x8, R2 ;  /* 0x000000080f0e7825 */ /* 0x000fca00078e0002 */
[----:B------:R4:W-:Y:S02]  /*1c10*/  REDG.E.ADD.64.STRONG.GPU desc[UR20][R14.64], R12 ;  /* 0x0000000c0e00798e */ /* 0x0009e4000c12e514 */
.L_x_161:
[----:B------:R-:W-:Y:S05]  /*1c20*/  BSYNC.RECONVERGENT B1 ;  /* 0x0000000000017941 */ /* 0x000fea0003800200 */
.L_x_160:
[----:B------:R-:W-:Y:S04]  /*1c30*/  BSSY.RECONVERGENT B1, `(.L_x_162) ;  /* 0x0000007000017945 */ /* 0x000fe80003800200 */
[----:B------:R-:W-:Y:S05]  /*1c40*/  @!P3 BRA `(.L_x_163) ;  /* 0x000000000014b947 */ /* 0x000fea0003800000 */
[----:B----4-:R-:W-:Y:S02]  /*1c50*/  IMAD R13, R5, 0x100, R4 ;  /* 0x00000100050d7824 */ /* 0x010fe400078e0204 */
[----:B------:R-:W-:Y:S02]  /*1c60*/  IMAD.MOV.U32 R7, RZ, RZ, RZ ;  /* 0x000000ffff077224 */ /* 0x000fe400078e00ff */
[----:B------:R-:W-:-:S04]  /*1c70*/  VIADD R13, R13, 0x500 ;  /* 0x000005000d0d7836 */ /* 0x000fc80000000000 */
[----:B------:R-:W-:-:S05]  /*1c80*/  IMAD.WIDE.U32 R12, R13, 0x8, R2 ;  /* 0x000000080d0c7825 */ /* 0x000fca00078e0002 */
[----:B------:R4:W-:Y:S02]  /*1c90*/  REDG.E.ADD.64.STRONG.GPU desc[UR20][R12.64], R6 ;  /* 0x000000060c00798e */ /* 0x0009e4000c12e514 */
.L_x_163:
[----:B------:R-:W-:Y:S05]  /*1ca0*/  BSYNC.RECONVERGENT B1 ;  /* 0x0000000000017941 */ /* 0x000fea0003800200 */
.L_x_162:
[----:B------:R-:W-:Y:S04]  /*1cb0*/  BSSY.RECONVERGENT B1, `(.L_x_164) ;  /* 0x0000007000017945 */ /* 0x000fe80003800200 */
[----:B------:R-:W-:Y:S05]  /*1cc0*/  @!P4 BRA `(.L_x_165) ;  /* 0x000000000014c947 */ /* 0x000fea0003800000 */
[----:B----4-:R-:W-:Y:S02]  /*1cd0*/  IMAD R7, R5, 0x100, R4 ;  /* 0x0000010005077824 */ /* 0x010fe400078e0204 */
[----:B------:R-:W-:Y:S02]  /*1ce0*/  IMAD.MOV.U32 R9, RZ, RZ, RZ ;  /* 0x000000ffff097224 */ /* 0x000fe400078e00ff */
[----:B------:R-:W-:-:S04]  /*1cf0*/  VIADD R7, R7, 0x600 ;  /* 0x0000060007077836 */ /* 0x000fc80000000000 */
[----:B------:R-:W-:-:S05]  /*1d00*/  IMAD.WIDE.U32 R6, R7, 0x8, R2 ;  /* 0x0000000807067825 */ /* 0x000fca00078e0002 */
[----:B------:R4:W-:Y:S02]  /*1d10*/  REDG.E.ADD.64.STRONG.GPU desc[UR20][R6.64], R8 ;  /* 0x000000080600798e */ /* 0x0009e4000c12e514 */
.L_x_165:
[----:B------:R-:W-:Y:S05]  /*1d20*/  BSYNC.RECONVERGENT B1 ;  /* 0x0000000000017941 */ /* 0x000fea0003800200 */
.L_x_164:
[----:B------:R-:W-:Y:S04]  /*1d30*/  BSSY.RECONVERGENT B1, `(.L_x_166) ;  /* 0x0000007000017945 */ /* 0x000fe80003800200 */
[----:B------:R-:W-:Y:S05]  /*1d40*/  @!P5 BRA `(.L_x_167) ;  /* 0x000000000014d947 */ /* 0x000fea0003800000 */
[----:B----4-:R-:W-:Y:S01]  /*1d50*/  LEA R7, R5, R4, 0x8 ;  /* 0x0000000405077211 */ /* 0x010fe200078e40ff */
[----:B------:R-:W-:-:S04]  /*1d60*/  IMAD.MOV.U32 R11, RZ, RZ, RZ ;  /* 0x000000ffff0b7224 */ /* 0x000fc800078e00ff */
[----:B------:R-:W-:-:S04]  /*1d70*/  VIADD R7, R7, 0x700 ;  /* 0x0000070007077836 */ /* 0x000fc80000000000 */
[----:B------:R-:W-:-:S05]  /*1d80*/  IMAD.WIDE.U32 R6, R7, 0x8, R2 ;  /* 0x0000000807067825 */ /* 0x000fca00078e0002 */
[----:B------:R4:W-:Y:S02]  /*1d90*/  REDG.E.ADD.64.STRONG.GPU desc[UR20][R6.64], R10 ;  /* 0x0000000a0600798e */ /* 0x0009e4000c12e514 */
.L_x_167:
[----:B------:R-:W-:Y:S05]  /*1da0*/  BSYNC.RECONVERGENT B1 ;  /* 0x0000000000017941 */ /* 0x000fea0003800200 */
.L_x_166:
[----:B------:R-:W-:-:S05]  /*1db0*/  VIADD R5, R5, 0x8 ;  /* 0x0000000805057836 */ /* 0x000fca0000000000 */
[----:B------:R-:W-:-:S13]  /*1dc0*/  ISETP.NE.AND P0, PT, R5, UR27, PT ;  /* 0x0000001b05007c0c */ /* 0x000fda000bf05270 */
[----:B------:R-:W-:Y:S05]  /*1dd0*/  @P0 BRA `(.L_x_168) ;  /* 0xfffffff800b00947 */ /* 0x000fea000383ffff */
[----:B------:R-:W-:-:S07]  /*1de0*/  IMAD.U32 R3, RZ, RZ, UR27 ;  /* 0x0000001bff037e24 */ /* 0x000fce000f8e00ff */
.L_x_151:
[----:B------:R-:W-:Y:S02]  /*1df0*/  UISETP.NE.AND UP0, UPT, UR24, URZ, UPT ;  /* 0x000000ff1800728c */ /* 0x000fe4000bf05270 */
[----:B----45:R-:W-:Y:S02]  /*1e00*/  IMAD.U32 R8, RZ, RZ, UR24 ;  /* 0x00000018ff087e24 */ /* 0x030fe4000f8e00ff */
[----:B-1----:R-:W-:-:S03]  /*1e10*/  IMAD.U32 R5, RZ, RZ, UR25 ;  /* 0x00000019ff057e24 */ /* 0x002fc6000f8e00ff */
[----:B------:R-:W-:Y:S01]  /*1e20*/  IADD3 R8, PT, PT, R8, -0x1, RZ ;  /* 0xffffffff08087810 */ /* 0x000fe20007ffe0ff */
[----:B------:R-:W-:Y:S01]  /*1e30*/  VIADD R5, R5, 0xffffffff ;  /* 0xffffffff05057836 */ /* 0x000fe20000000000 */
[----:B------:R-:W-:Y:S06]  /*1e40*/  BRA.U !UP0, `(.L_x_169) ;  /* 0x0000000508707547 */ /* 0x000fec000b800000 */
[----:B------:R-:W-:-:S13]  /*1e50*/  ISETP.GE.U32.AND P0, PT, R8, 0x3, PT ;  /* 0x000000030800780c */ /* 0x000fda0003f06070 */
[----:B------:R-:W-:Y:S05]  /*1e60*/  @!P0 BRA `(.L_x_170) ;  /* 0x0000000000bc8947 */ /* 0x000fea0003800000 */
[----:B------:R-:W-:Y:S01]  /*1e70*/  IMAD R7, R3, 0x400, R0 ;  /* 0x0000040003077824 */ /* 0x000fe200078e0200 */
[----:B------:R-:W-:Y:S04]  /*1e80*/  BSSY.RECONVERGENT B1, `(.L_x_171) ;  /* 0x000000f000017945 */ /* 0x000fe80003800200 */
[----:B------:R-:W1:Y:S04]  /*1e90*/  LDS R12, [R7] ;  /* 0x00000000070c7984 */ /* 0x000e680000000800 */
[----:B------:R-:W4:Y:S04]  /*1ea0*/  LDS R9, [R7+0x400] ;  /* 0x0004000007097984 */ /* 0x000f280000000800 */
[----:B------:R-:W5:Y:S04]  /*1eb0*/  LDS R6, [R7+0x800] ;  /* 0x0008000007067984 */ /* 0x000f680000000800 */
[----:B------:R-:W0:Y:S01]  /*1ec0*/  LDS R2, [R7+0xc00] ;  /* 0x000c000007027984 */ /* 0x000e220000000800 */
[----:B-1----:R-:W-:-:S02]  /*1ed0*/  ISETP.NE.AND P0, PT, R12, RZ, PT ;  /* 0x000000ff0c00720c */ /* 0x002fc40003f05270 */
[----:B----4-:R-:W-:Y:S02]  /*1ee0*/  ISETP.NE.AND P1, PT, R9, RZ, PT ;  /* 0x000000ff0900720c */ /* 0x010fe40003f25270 */
[----:B-----5:R-:W-:Y:S02]  /*1ef0*/  ISETP.NE.AND P2, PT, R6, RZ, PT ;  /* 0x000000ff0600720c */ /* 0x020fe40003f45270 */
[----:B0-----:R-:W-:-:S07]  /*1f00*/  ISETP.NE.AND P3, PT, R2, RZ, PT ;  /* 0x000000ff0200720c */ /* 0x001fce0003f65270 */
[----:B------:R-:W-:Y:S06]  /*1f10*/  @!P0 BRA `(.L_x_172) ;  /* 0x0000000000148947 */ /* 0x000fec0003800000 */
[----:B------:R-:W0:Y:S01]  /*1f20*/  LDC.64 R10, c[0x0][0x380] ;  /* 0x0000e000ff0a7b82 */ /* 0x000e220000000a00 */
[----:B------:R-:W-:Y:S02]  /*1f30*/  IMAD R7, R3, 0x100, R4 ;  /* 0x0000010003077824 */ /* 0x000fe400078e0204 */
[----:B------:R-:W-:Y:S02]  /*1f40*/  IMAD.MOV.U32 R13, RZ, RZ, RZ ;  /* 0x000000ffff0d7224 */ /* 0x000fe400078e00ff */
[----:B0-----:R-:W-:-:S05]  /*1f50*/  IMAD.WIDE.U32 R10, R7, 0x8, R10 ;  /* 0x00000008070a7825 */ /* 0x001fca00078e000a */
[----:B------:R0:W-:Y:S02]  /*1f60*/  REDG.E.ADD.64.STRONG.GPU desc[UR20][R10.64], R12 ;  /* 0x0000000c0a00798e */ /* 0x0001e4000c12e514 */
.L_x_172:
[----:B------:R-:W-:Y:S05]  /*1f70*/  BSYNC.RECONVERGENT B1 ;  /* 0x0000000000017941 */ /* 0x000fea0003800200 */
.L_x_171:
[----:B------:R-:W-:Y:S04]  /*1f80*/  BSSY.RECONVERGENT B1, `(.L_x_173) ;  /* 0x0000009000017945 */ /* 0x000fe80003800200 */
[----:B------:R-:W-:Y:S05]  /*1f90*/  @!P1 BRA `(.L_x_174) ;  /* 0x00000000001c9947 */ /* 0x000fea0003800000 */
[----:B0-----:R-:W0:Y:S01]  /*1fa0*/  LDC.64 R10, c[0x0][0x380] ;  /* 0x0000e000ff0a7b82 */ /* 0x001e220000000a00 */
[----:B------:R-:W-:Y:S01]  /*1fb0*/  IMAD R7, R3, 0x100, R4 ;  /* 0x0000010003077824 */ /* 0x000fe200078e0204 */
[----:B------:R-:W-:Y:S01]  /*1fc0*/  MOV R12, R9 ;  /* 0x00000009000c7202 */ /* 0x000fe20000000f00 */
[----:B------:R-:W-:Y:S02]  /*1fd0*/  IMAD.MOV.U32 R13, RZ, RZ, RZ ;  /* 0x000000ffff0d7224 */ /* 0x000fe400078e00ff */
[----:B------:R-:W-:-:S04]  /*1fe0*/  VIADD R7, R7, 0x100 ;  /* 0x0000010007077836 */ /* 0x000fc80000000000 */
[----:B0-----:R-:W-:-:S05]  /*1ff0*/  IMAD.WIDE.U32 R10, R7, 0x8, R10 ;  /* 0x00000008070a7825 */ /* 0x001fca00078e000a */
[----:B------:R1:W-:Y:S02]  /*2000*/  REDG.E.ADD.64.STRONG.GPU desc[UR20][R10.64], R12 ;  /* 0x0000000c0a00798e */ /* 0x0003e4000c12e514 */
.L_x_174:
[----:B------:R-:W-:Y:S05]  /*2010*/  BSYNC.RECONVERGENT B1 ;  /* 0x0000000000017941 */ /* 0x000fea0003800200 */
.L_x_173:
[----:B------:R-:W-:Y:S04]  /*2020*/  BSSY.RECONVERGENT B1, `(.L_x_175) ;  /* 0x0000008000017945 */ /* 0x000fe80003800200 */
[----:B------:R-:W-:Y:S05]  /*2030*/  @!P2 BRA `(.L_x_176) ;  /* 0x000000000018a947 */ /* 0x000fea0003800000 */
[----:B01----:R-:W0:Y:S01]  /*2040*/  LDC.64 R10, c[0x0][0x380] ;  /* 0x0000e000ff0a7b82 */ /* 0x003e220000000a00 */
[----:B------:R-:W-:-:S04]  /*2050*/  IMAD R7, R3, 0x100, R4 ;  /* 0x0000010003077824 */ /* 0x000fc800078e0204 */
[----:B------:R-:W-:-:S04]  /*2060*/  VIADD R7, R7, 0x200 ;  /* 0x0000020007077836 */ /* 0x000fc80000000000 */
[----:B0-----:R-:W-:-:S04]  /*2070*/  IMAD.WIDE.U32 R10, R7, 0x8, R10 ;  /* 0x00000008070a7825 */ /* 0x001fc800078e000a */
[----:B------:R-:W-:-:S05]  /*2080*/  IMAD.MOV.U32 R7, RZ, RZ, RZ ;  /* 0x000000ffff077224 */ /* 0x000fca00078e00ff */
[----:B------:R4:W-:Y:S02]  /*2090*/  REDG.E.ADD.64.STRONG.GPU desc[UR20][R10.64], R6 ;  /* 0x000000060a00798e */ /* 0x0009e4000c12e514 */
.L_x_176:
[----:B------:R-:W-:Y:S05]  /*20a0*/  BSYNC.RECONVERGENT B1 ;  /* 0x0000000000017941 */ /* 0x000fea0003800200 */
.L_x_175:
[----:B------:R-:W-:Y:S04]  /*20b0*/  BSSY.RECONVERGENT B1, `(.L_x_177) ;  /* 0x0000009000017945 */ /* 0x000fe80003800200 */
[----:B------:R-:W-:Y:S05]  /*20c0*/  @!P3 BRA `(.L_x_178) ;  /* 0x00000000001cb947 */ /* 0x000fea0003800000 */
[----:B----4-:R-:W4:Y:S01]  /*20d0*/  LDC.64 R6, c[0x0][0x380] ;  /* 0x0000e000ff067b82 */ /* 0x010f220000000a00 */
[----:B------:R-:W-:Y:S01]  /*20e0*/  IMAD R9, R3, 0x100, R4 ;  /* 0x0000010003097824 */ /* 0x000fe200078e0204 */
[----:B01----:R-:W-:Y:S01]  /*20f0*/  MOV R10, R2 ;  /* 0x00000002000a7202 */ /* 0x003fe20000000f00 */
[----:B------:R-:W-:Y:S02]  /*2100*/  IMAD.MOV.U32 R11, RZ, RZ, RZ ;  /* 0x000000ffff0b7224 */ /* 0x000fe400078e00ff */
[----:B------:R-:W-:-:S04]  /*2110*/  VIADD R9, R9, 0x300 ;  /* 0x0000030009097836 */ /* 0x000fc80000000000 */
[----:B----4-:R-:W-:-:S05]  /*2120*/  IMAD.WIDE.U32 R6, R9, 0x8, R6 ;  /* 0x0000000809067825 */ /* 0x010fca00078e0006 */
[----:B------:R0:W-:Y:S02]  /*2130*/  REDG.E.ADD.64.STRONG.GPU desc[UR20][R6.64], R10 ;  /* 0x0000000a0600798e */ /* 0x0001e4000c12e514 */
.L_x_178:
[----:B------:R-:W-:Y:S05]  /*2140*/  BSYNC.RECONVERGENT B1 ;  /* 0x0000000000017941 */ /* 0x000fea0003800200 */
.L_x_177:
[----:B------:R-:W-:-:S07]  /*2150*/  VIADD R3, R3, 0x4 ;  /* 0x0000000403037836 */ /* 0x000fce0000000000 */
.L_x_170:
[----:B------:R-:W-:Y:S01]  /*2160*/  UISETP.NE.AND UP0, UPT, UR25, URZ, UPT ;  /* 0x000000ff1900728c */ /* 0x000fe2000bf05270 */
[----:B------:R-:W-:Y:S08]  /*2170*/  BSSY.RECONVERGENT B1, `(.L_x_169) ;  /* 0x0000029000017945 */ /* 0x000ff00003800200 */
[----:B------:R-:W-:Y:S05]  /*2180*/  BRA.U !UP0, `(.L_x_179) ;  /* 0x00000001089c7547 */ /* 0x000fea000b800000 */
[----:B------:R-:W-:-:S13]  /*2190*/  ISETP.NE.AND P0, PT, R5, RZ, PT ;  /* 0x000000ff0500720c */ /* 0x000fda0003f05270 */
[----:B------:R-:W-:Y:S05]  /*21a0*/  @!P0 BRA `(.L_x_180) ;  /* 0x0000000000648947 */ /* 0x000fea0003800000 */
[----:B0---4-:R-:W-:Y:S01]  /*21b0*/  IMAD R6, R3, 0x400, R0 ;  /* 0x0000040003067824 */ /* 0x011fe200078e0200 */
[----:B------:R-:W-:Y:S04]  /*21c0*/  BSSY.RECONVERGENT B2, `(.L_x_181) ;  /* 0x000000c000027945 */ /* 0x000fe80003800200 */
[----:B------:R-:W0:Y:S04]  /*21d0*/  LDS R2, [R6] ;  /* 0x0000000006027984 */ /* 0x000e280000000800 */
[----:B------:R-:W4:Y:S01]  /*21e0*/  LDS R9, [R6+0x400] ;  /* 0x0004000006097984 */ /* 0x000f220000000800 */
[----:B0-----:R-:W-:-:S02]  /*21f0*/  ISETP.NE.AND P0, PT, R2, RZ, PT ;  /* 0x000000ff0200720c */ /* 0x001fc40003f05270 */
[----:B----4-:R-:W-:-:S11]  /*2200*/  ISETP.NE.AND P1, PT, R9, RZ, PT ;  /* 0x000000ff0900720c */ /* 0x010fd60003f25270 */
[----:B------:R-:W-:Y:S05]  /*2210*/  @!P0 BRA `(.L_x_182) ;  /* 0x0000000000188947 */ /* 0x000fea0003800000 */
[----:B------:R-:W0:Y:S01]  /*2220*/  LDC.64 R6, c[0x0][0x380] ;  /* 0x0000e000ff067b82 */ /* 0x000e220000000a00 */
[----:B-1----:R-:W-:-:S04]  /*2230*/  IMAD R11, R3, 0x100, R4 ;  /* 0x00000100030b7824 */ /* 0x002fc800078e0204 */
[----:B0-----:R-:W-:-:S04]  /*2240*/  IMAD.WIDE.U32 R10, R11, 0x8, R6 ;  /* 0x000000080b0a7825 */ /* 0x001fc800078e0006 */
[----:B------:R-:W-:Y:S02]  /*2250*/  IMAD.MOV.U32 R6, RZ, RZ, R2 ;  /* 0x000000ffff067224 */ /* 0x000fe400078e0002 */
[----:B------:R-:W-:-:S05]  /*2260*/  IMAD.MOV.U32 R7, RZ, RZ, RZ ;  /* 0x000000ffff077224 */ /* 0x000fca00078e00ff */
[----:B------:R0:W-:Y:S02]  /*2270*/  REDG.E.ADD.64.STRONG.GPU desc[UR20][R10.64], R6 ;  /* 0x000000060a00798e */ /* 0x0001e4000c12e514 */
.L_x_182:
[----:B------:R-:W-:Y:S05]  /*2280*/  BSYNC.RECONVERGENT B2 ;  /* 0x0000000000027941 */ /* 0x000fea0003800200 */
.L_x_181:
[----:B------:R-:W-:Y:S04]  /*2290*/  BSSY.RECONVERGENT B2, `(.L_x_183) ;  /* 0x0000009000027945 */ /* 0x000fe80003800200 */
[----:B------:R-:W-:Y:S05]  /*22a0*/  @!P1 BRA `(.L_x_184) ;  /* 0x00000000001c9947 */ /* 0x000fea0003800000 */
[----:B0-----:R-:W0:Y:S01]  /*22b0*/  LDC.64 R6, c[0x0][0x380] ;  /* 0x0000e000ff067b82 */ /* 0x001e220000000a00 */
[----:B------:R-:W-:-:S05]  /*22c0*/  LEA R2, R3, R4, 0x8 ;  /* 0x0000000403027211 */ /* 0x000fca00078e40ff */
[----:B-1----:R-:W-:-:S04]  /*22d0*/  VIADD R11, R2, 0x100 ;  /* 0x00000100020b7836 */ /* 0x002fc80000000000 */
[----:B0-----:R-:W-:-:S04]  /*22e0*/  IMAD.WIDE.U32 R10, R11, 0x8, R6 ;  /* 0x000000080b0a7825 */ /* 0x001fc800078e0006 */
[----:B------:R-:W-:Y:S02]  /*22f0*/  IMAD.MOV.U32 R6, RZ, RZ, R9 ;  /* 0x000000ffff067224 */ /* 0x000fe400078e0009 */
[----:B------:R-:W-:-:S05]  /*2300*/  IMAD.MOV.U32 R7, RZ, RZ, RZ ;  /* 0x000000ffff077224 */ /* 0x000fca00078e00ff */
[----:B------:R4:W-:Y:S02]  /*2310*/  REDG.E.ADD.64.STRONG.GPU desc[UR20][R10.64], R6 ;  /* 0x000000060a00798e */ /* 0x0009e4000c12e514 */
.L_x_184:
[----:B------:R-:W-:Y:S05]  /*2320*/  BSYNC.RECONVERGENT B2 ;  /* 0x0000000000027941 */ /* 0x000fea0003800200 */
.L_x_183:
[----:B------:R-:W-:-:S07]  /*2330*/  VIADD R3, R3, 0x2 ;  /* 0x0000000203037836 */ /* 0x000fce0000000000 */
.L_x_180:
[----:B------:R-:W-:-:S09]  /*2340*/  UISETP.NE.AND UP0, UPT, UR9, URZ, UPT ;  /* 0x000000ff0900728c */ /* 0x000fd2000bf05270 */
[----:B------:R-:W-:Y:S05]  /*2350*/  BRA.U !UP0, `(.L_x_179) ;  /* 0x0000000108287547 */ /* 0x000fea000b800000 */
[----:B------:R-:W-:-:S05]  /*2360*/  IMAD R2, R3, 0x400, R0 ;  /* 0x0000040003027824 */ /* 0x000fca00078e0200 */
[----:B------:R-:W5:Y:S02]  /*2370*/  LDS R9, [R2] ;  /* 0x0000000002097984 */ /* 0x000f640000000800 */
[----:B-----5:R-:W-:-:S13]  /*2380*/  ISETP.NE.AND P0, PT, R9, RZ, PT ;  /* 0x000000ff0900720c */ /* 0x020fda0003f05270 */
[----:B------:R-:W-:Y:S05]  /*2390*/  @!P0 BRA `(.L_x_179) ;  /* 0x0000000000188947 */ /* 0x000fea0003800000 */
[----:B0---4-:R-:W0:Y:S01]  /*23a0*/  LDC.64 R6, c[0x0][0x380] ;  /* 0x0000e000ff067b82 */ /* 0x011e220000000a00 */
[----:B------:R-:W-:-:S04]  /*23b0*/  IMAD R3, R3, 0x100, R4 ;  /* 0x0000010003037824 */ /* 0x000fc800078e0204 */
[----:B0-----:R-:W-:Y:S01]  /*23c0*/  IMAD.WIDE.U32 R2, R3, 0x8, R6 ;  /* 0x0000000803027825 */ /* 0x001fe200078e0006 */
[----:B------:R-:W-:-:S03]  /*23d0*/  MOV R6, R9 ;  /* 0x0000000900067202 */ /* 0x000fc60000000f00 */
[----:B------:R-:W-:-:S05]  /*23e0*/  IMAD.MOV.U32 R7, RZ, RZ, RZ ;  /* 0x000000ffff077224 */ /* 0x000fca00078e00ff */
[----:B------:R0:W-:Y:S02]  /*23f0*/  REDG.E.ADD.64.STRONG.GPU desc[UR20][R2.64], R6 ;  /* 0x000000060200798e */ /* 0x0001e4000c12e514 */
.L_x_179:
[----:B------:R-:W-:Y:S05]  /*2400*/  BSYNC.RECONVERGENT B1 ;  /* 0x0000000000017941 */ /* 0x000fea0003800200 */
.L_x_169:
[----:B------:R-:W-:-:S13]  /*2410*/  ISETP.GT.U32.AND P0, PT, R4, 0x7f, PT ;  /* 0x0000007f0400780c */ /* 0x000fda0003f04070 */
[----:B------:R-:W-:Y:S05]  /*2420*/  @P0 BRA `(.L_x_150) ;  /* 0x0000000800900947 */ /* 0x000fea0003800000 */
[----:B------:R-:W-:Y:S01]  /*2430*/  UISETP.GE.U32.AND UP0, UPT, UR22, 0x7, UPT ;  /* 0x000000071600788c */ /* 0x000fe2000bf06070 */
[----:B0-----:R-:W-:-:S08]  /*2440*/  IMAD.MOV.U32 R3, RZ, RZ, RZ ;  /* 0x000000ffff037224 */ /* 0x001fd000078e00ff */
[----:B------:R-:W-:Y:S05]  /*2450*/  BRA.U !UP0, `(.L_x_185) ;  /* 0x0000000508147547 */ /* 0x000fea000b800000 */
[----:B------:R-:W0:Y:S01]  /*2460*/  LDC.64 R2, c[0x0][0x380] ;  /* 0x0000e000ff027b82 */ /* 0x000e220000000a00 */
[----:B------:R-:W-:-:S07]  /*2470*/  IMAD.MOV.U32 R9, RZ, RZ, RZ ;  /* 0x000000ffff097224 */ /* 0x000fce00078e00ff */
.L_x_202:
[C---:B01--4-:R-:W-:Y:S01]  /*2480*/  IMAD R11, R9.reuse, 0x400, R0 ;  /* 0x00000400090b7824 */ /* 0x053fe200078e0200 */
[----:B------:R-:W-:Y:S01]  /*2490*/  BSSY.RECONVERGENT B1, `(.L_x_186) ;  /* 0x0000011000017945 */ /* 0x000fe20003800200 */
[C---:B--23--:R-:W-:Y:S02]  /*24a0*/  IMAD R7, R9.reuse, 0x100, R4 ;  /* 0x0000010009077824 */ /* 0x04cfe400078e0204 */
[----:B------:R-:W-:Y:S01]  /*24b0*/  VIADD R9, R9, 0x8 ;  /* 0x0000000809097836 */ /* 0x000fe20000000000 */
[----:B---3--:R-:W1:Y:S01]  /*24c0*/  LDS R14, [R11+0x200] ;  /* 0x000200000b0e7984 */ /* 0x008e620000000800 */
[----:B0-----:R-:W-:-:S03]  /*24d0*/  IMAD.WIDE.U32 R6, R7, 0x8, R2 ;  /* 0x0000000807067825 */ /* 0x001fc600078e0002 */
[----:B------:R-:W0:Y:S04]  /*24e0*/  LDS R13, [R11+0x600] ;  /* 0x000600000b0d7984 */ /* 0x000e280000000800 */
[----:B--2---:R2:W3:Y:S04]  /*24f0*/  LDS R17, [R11+0xa00] ;  /* 0x000a00000b117984 */ /* 0x0044e80000000800 */
[----:B------:R2:W4:Y:S04]  /*2500*/  LDS R18, [R11+0xe00] ;  /* 0x000e00000b127984 */ /* 0x0005280000000800 */
[----:B------:R2:W2:Y:S04]  /*2510*/  LDS R19, [R11+0x1200] ;  /* 0x001200000b137984 */ /* 0x0004a80000000800 */
[----:B------:R0:W2:Y:S04]  /*2520*/  LDS R16, [R11+0x1600] ;  /* 0x001600000b107984 */ /* 0x0000a80000000800 */
[----:B------:R0:W2:Y:S04]  /*2530*/  LDS R12, [R11+0x1a00] ;  /* 0x001a00000b0c7984 */ /* 0x0000a80000000800 */
[----:B------:R0:W2:Y:S01]  /*2540*/  LDS R10, [R11+0x1e00] ;  /* 0x001e00000b0a7984 */ /* 0x0000a20000000800 */
[----:B-1----:R-:W-:-:S02]  /*2550*/  ISETP.NE.AND P0, PT, R14, RZ, PT ;  /* 0x000000ff0e00720c */ /* 0x002fc40003f05270 */
[----:B0-----:R-:W-:-:S11]  /*2560*/  ISETP.NE.AND P1, PT, R13, RZ, PT ;  /* 0x000000ff0d00720c */ /* 0x001fd60003f25270 */
[----:B---34-:R-:W-:Y:S05]  /*2570*/  @!P0 BRA `(.L_x_187) ;  /* 0x0000000000088947 */ /* 0x018fea0003800000 */
[----:B------:R-:W-:-:S05]  /*2580*/  HFMA2 R15, -RZ, RZ, 0, 0 ;  /* 0x00000000ff0f7431 */ /* 0x000fca00000001ff */
[----:B------:R0:W-:Y:S02]  /*2590*/  REDG.E.ADD.64.STRONG.GPU desc[UR20][R6.64+0x400], R14 ;  /* 0x0004000e0600798e */ /* 0x0001e4000c12e514 */
.L_x_187:
[----:B------:R-:W-:Y:S05]  /*25a0*/  BSYNC.RECONVERGENT B1 ;  /* 0x0000000000017941 */ /* 0x000fea0003800200 */
.L_x_186:
[----:B------:R-:W-:Y:S04]  /*25b0*/  BSSY.RECONVERGENT B1, `(.L_x_188) ;  /* 0x0000005000017945 */ /* 0x000fe80003800200 */
[----:B------:R-:W-:Y:S05]  /*25c0*/  @!P1 BRA `(.L_x_189) ;  /* 0x00000000000c9947 */ /* 0x000fea0003800000 */
[----:B0-----:R-:W-:Y:S02]  /*25d0*/  IMAD.MOV.U32 R14, RZ, RZ, R13 ;  /* 0x000000ffff0e7224 */ /* 0x001fe400078e000d */
[----:B------:R-:W-:-:S05]  /*25e0*/  IMAD.MOV.U32 R15, RZ, RZ, RZ ;  /* 0x000000ffff0f7224 */ /* 0x000fca00078e00ff */
[----:B------:R1:W-:Y:S02]  /*25f0*/  REDG.E.ADD.64.STRONG.GPU desc[UR20][R6.64+0xc00], R14 ;  /* 0x000c000e0600798e */ /* 0x0003e4000c12e514 */
.L_x_189:
[----:B------:R-:W-:Y:S05]  /*2600*/  BSYNC.RECONVERGENT B1 ;  /* 0x0000000000017941 */ /* 0x000fea0003800200 */
.L_x_188:
[----:B------:R-:W-:Y:S01]  /*2610*/  ISETP.NE.AND P6, PT, R17, RZ, PT ;  /* 0x000000ff1100720c */ /* 0x000fe20003fc5270 */
[----:B------:R-:W-:Y:S01]  /*2620*/  BSSY.RECONVERGENT B1, `(.L_x_190) ;  /* 0x000000b000017945 */ /* 0x000fe20003800200 */
[----:B------:R-:W-:Y:S02]  /*2630*/  ISETP.NE.AND P0, PT, R9, UR27, PT ;  /* 0x0000001b09007c0c */ /* 0x000fe4000bf05270 */
[----:B------:R-:W-:Y:S02]  /*2640*/  ISETP.NE.AND P1, PT, R18, RZ, PT ;  /* 0x000000ff1200720c */ /* 0x000fe40003f25270 */
[----:B--2---:R-:W-:Y:S02]  /*2650*/  ISETP.NE.AND P2, PT, R19, RZ, PT ;  /* 0x000000ff1300720c */ /* 0x004fe40003f45270 */
[----:B------:R-:W-:Y:S02]  /*2660*/  ISETP.NE.AND P3, PT, R16, RZ, PT ;  /* 0x000000ff1000720c */ /* 0x000fe40003f65270 */
[----:B------:R-:W-:-:S02]  /*2670*/  ISETP.NE.AND P4, PT, R12, RZ, PT ;  /* 0x000000ff0c00720c */ /* 0x000fc40003f85270 */
[----:B------:R-:W-:Y:S01]  /*2680*/  ISETP.NE.AND P5, PT, R10, RZ, PT ;  /* 0x000000ff0a00720c */ /* 0x000fe20003fa5270 */
[----:B------:R-:W-:-:S12]  /*2690*/  @!P6 BRA `(.L_x_191) ;  /* 0x00000000000ce947 */ /* 0x000fd80003800000 */
[----:B01----:R-:W-:Y:S02]  /*26a0*/  IMAD.MOV.U32 R14, RZ, RZ, R17 ;  /* 0x000000ffff0e7224 */ /* 0x003fe400078e0011 */
[----:B------:R-:W-:-:S05]  /*26b0*/  IMAD.MOV.U32 R15, RZ, RZ, RZ ;  /* 0x000000ffff0f7224 */ /* 0x000fca00078e00ff */
[----:B------:R2:W-:Y:S02]  /*26c0*/  REDG.E.ADD.64.STRONG.GPU desc[UR20][R6.64+0x1400], R14 ;  /* 0x0014000e0600798e */ /* 0x0005e4000c12e514 */
.L_x_191:
[----:B------:R-:W-:Y:S05]  /*26d0*/  BSYNC.RECONVERGENT B1 ;  /* 0x0000000000017941 */ /* 0x000fea0003800200 */
.L_x_190:
[----:B------:R-:W-:Y:S04]  /*26e0*/  BSSY.RECONVERGENT B1, `(.L_x_192) ;  /* 0x0000005000017945 */ /* 0x000fe80003800200 */
[----:B------:R-:W-:Y:S05]  /*26f0*/  @!P1 BRA `(.L_x_193) ;  /* 0x00000000000c9947 */ /* 0x000fea0003800000 */
[----:B012---:R-:W-:Y:S02]  /*2700*/  IMAD.MOV.U32 R14, RZ, RZ, R18 ;  /* 0x000000ffff0e7224 */ /* 0x007fe400078e0012 */
[----:B------:R-:W-:-:S05]  /*2710*/  IMAD.MOV.U32 R15, RZ, RZ, RZ ;  /* 0x000000ffff0f7224 */ /* 0x000fca00078e00ff */
[----:B------:R3:W-:Y:S02]  /*2720*/  REDG.E.ADD.64.STRONG.GPU desc[UR20][R6.64+0x1c00], R14 ;  /* 0x001c000e0600798e */ /* 0x0007e4000c12e514 */
.L_x_193:
[----:B------:R-:W-:Y:S05]  /*2730*/  BSYNC.RECONVERGENT B1 ;  /* 0x0000000000017941 */ /* 0x000fea0003800200 */
.L_x_192:
[----:B------:R-:W-:Y:S04]  /*2740*/  BSSY.RECONVERGENT B1, `(.L_x_194) ;  /* 0x0000005000017945 */ /* 0x000fe80003800200 */
[----:B------:R-:W-:Y:S05]  /*2750*/  @!P2 BRA `(.L_x_195) ;  /* 0x00000000000ca947 */ /* 0x000fea0003800000 */
[----:B0123--:R-:W-:Y:S01]  /*2760*/  MOV R14, R19 ;  /* 0x00000013000e7202 */ /* 0x00ffe20000000f00 */
[----:B------:R-:W-:-:S05]  /*2770*/  IMAD.MOV.U32 R15, RZ, RZ, RZ ;  /* 0x000000ffff0f7224 */ /* 0x000fca00078e00ff */
[----:B------:R4:W-:Y:S02]  /*2780*/  REDG.E.ADD.64.STRONG.GPU desc[UR20][R6.64+0x2400], R14 ;  /* 0x0024000e0600798e */ /* 0x0009e4000c12e514 */
.L_x_195:
[----:B------:R-:W-:Y:S05]  /*2790*/  BSYNC.RECONVERGENT B1 ;  /* 0x0000000000017941 */ /* 0x000fea0003800200 */
.L_x_194:
[----:B------:R-:W-:Y:S04]  /*27a0*/  BSSY.RECONVERGENT B1, `(.L_x_196) ;  /* 0x0000004000017945 */ /* 0x000fe80003800200 */
[----:B------:R-:W-:Y:S05]  /*27b0*/  @!P3 BRA `(.L_x_197) ;  /* 0x000000000008b947 */ /* 0x000fea0003800000 */
[----:B------:R-:W-:-:S05]  /*27c0*/  IMAD.MOV.U32 R17, RZ, RZ, RZ ;  /* 0x000000ffff117224 */ /* 0x000fca00078e00ff */
[----:B------:R0:W-:Y:S02]  /*27d0*/  REDG.E.ADD.64.STRONG.GPU desc[UR20][R6.64+0x2c00], R16 ;  /* 0x002c00100600798e */ /* 0x0001e4000c12e514 */
.L_x_197:
[----:B------:R-:W-:Y:S05]  /*27e0*/  BSYNC.RECONVERGENT B1 ;  /* 0x0000000000017941 */ /* 0x000fea0003800200 */
.L_x_196:
[----:B------:R-:W-:Y:S04]  /*27f0*/  BSSY.RECONVERGENT B1, `(.L_x_198) ;  /* 0x0000004000017945 */ /* 0x000fe80003800200 */
[----:B------:R-:W-:Y:S05]  /*2800*/  @!P4 BRA `(.L_x_199) ;  /* 0x000000000008c947 */ /* 0x000fea0003800000 */
[----:B------:R-:W-:-:S05]  /*2810*/  IMAD.MOV.U32 R13, RZ, RZ, RZ ;  /* 0x000000ffff0d7224 */ /* 0x000fca00078e00ff */
[----:B------:R0:W-:Y:S02]  /*2820*/  REDG.E.ADD.64.STRONG.GPU desc[UR20][R6.64+0x3400], R12 ;  /* 0x0034000c0600798e */ /* 0x0001e4000c12e514 */
.L_x_199:
[----:B------:R-:W-:Y:S05]  /*2830*/  BSYNC.RECONVERGENT B1 ;  /* 0x0000000000017941 */ /* 0x000fea0003800200 */
.L_x_198:
[----:B------:R-:W-:Y:S04]  /*2840*/  BSSY.RECONVERGENT B1, `(.L_x_200) ;  /* 0x0000004000017945 */ /* 0x000fe80003800200 */
[----:B------:R-:W-:Y:S05]  /*2850*/  @!P5 BRA `(.L_x_201) ;  /* 0x000000000008d947 */ /* 0x000fea0003800000 */
[----:B------:R-:W-:-:S05]  /*2860*/  IMAD.MOV.U32 R11, RZ, RZ, RZ ;  /* 0x000000ffff0b7224 */ /* 0x000fca00078e00ff */
[----:B------:R0:W-:Y:S02]  /*2870*/  REDG.E.ADD.64.STRONG.GPU desc[UR20][R6.64+0x3c00], R10 ;  /* 0x003c000a0600798e */ /* 0x0001e4000c12e514 */
.L_x_201:
[----:B------:R-:W-:Y:S05]  /*2880*/  BSYNC.RECONVERGENT B1 ;  /* 0x0000000000017941 */ /* 0x000fea0003800200 */
.L_x_200:
[----:B------:R-:W-:Y:S05]  /*2890*/  @P0 BRA `(.L_x_202) ;  /* 0xfffffff800f80947 */ /* 0x000fea000383ffff */
[----:B------:R-:W-:-:S07]  /*28a0*/  IMAD.U32 R3, RZ, RZ, UR27 ;  /* 0x0000001bff037e24 */ /* 0x000fce000f8e00ff */
.L_x_185:
[----:B------:R-:W-:-:S09]  /*28b0*/  UISETP.NE.AND UP0, UPT, UR24, URZ, UPT ;  /* 0x000000ff1800728c */ /* 0x000fd2000bf05270 */
[----:B------:R-:W-:Y:S05]  /*28c0*/  BRA.U !UP0, `(.L_x_150) ;  /* 0x0000000508687547 */ /* 0x000fea000b800000 */
[----:B------:R-:W-:-:S13]  /*28d0*/  ISETP.GE.U32.AND P0, PT, R8, 0x3, PT ;  /* 0x000000030800780c */ /* 0x000fda0003f06070 */
[----:B------:R-:W-:Y:S05]  /*28e0*/  @!P0 BRA `(.L_x_203) ;  /* 0x0000000000bc8947 */ /* 0x000fea0003800000 */
[----:B01234-:R-:W-:Y:S01]  /*28f0*/  IMAD R7, R3, 0x400, R0 ;  /* 0x0000040003077824 */ /* 0x01ffe200078e0200 */
[----:B------:R-:W-:Y:S04]  /*2900*/  BSSY.RECONVERGENT B1, `(.L_x_204) ;  /* 0x000000f000017945 */ /* 0x000fe80003800200 */
[----:B------:R-:W0:Y:S04]  /*2910*/  LDS R10, [R7+0x200] ;  /* 0x00020000070a7984 */ /* 0x000e280000000800 */
[----:B------:R-:W1:Y:S04]  /*2920*/  LDS R12, [R7+0x600] ;  /* 0x00060000070c7984 */ /* 0x000e680000000800 */
[----:B------:R-:W2:Y:S04]  /*2930*/  LDS R6, [R7+0xa00] ;  /* 0x000a000007067984 */ /* 0x000ea80000000800 */
[----:B------:R-:W3:Y:S01]  /*2940*/  LDS R2, [R7+0xe00] ;  /* 0x000e000007027984 */ /* 0x000ee20000000800 */
[----:B0-----:R-:W-:-:S02]  /*2950*/  ISETP.NE.AND P0, PT, R10, RZ, PT ;  /* 0x000000ff0a00720c */ /* 0x001fc40003f05270 */
[----:B-1----:R-:W-:Y:S02]  /*2960*/  ISETP.NE.AND P1, PT, R12, RZ, PT ;  /* 0x000000ff0c00720c */ /* 0x002fe40003f25270 */
[----:B--2---:R-:W-:Y:S02]  /*2970*/  ISETP.NE.AND P2, PT, R6, RZ, PT ;  /* 0x000000ff0600720c */ /* 0x004fe40003f45270 */
[----:B---3--:R-:W-:-:S07]  /*2980*/  ISETP.NE.AND P3, PT, R2, RZ, PT ;  /* 0x000000ff0200720c */ /* 0x008fce0003f65270 */
[----:B------:R-:W-:Y:S06]  /*2990*/  @!P0 BRA `(.L_x_205) ;  /* 0x0000000000148947 */ /* 0x000fec0003800000 */
[----:B------:R-:W0:Y:S01]  /*29a0*/  LDC.64 R8, c[0x0][0x380] ;  /* 0x0000e000ff087b82 */ /* 0x000e220000000a00 */
[----:B------:R-:W-:Y:S01]  /*29b0*/  LEA R7, R3, R4, 0x8 ;  /* 0x0000000403077211 */ /* 0x000fe200078e40ff */
[----:B------:R-:W-:-:S04]  /*29c0*/  IMAD.MOV.U32 R11, RZ, RZ, RZ ;  /* 0x000000ffff0b7224 */ /* 0x000fc800078e00ff */
[----:B0-----:R-:W-:-:S05]  /*29d0*/  IMAD.WIDE.U32 R8, R7, 0x8, R8 ;  /* 0x0000000807087825 */ /* 0x001fca00078e0008 */
[----:B------:R0:W-:Y:S02]  /*29e0*/  REDG.E.ADD.64.STRONG.GPU desc[UR20][R8.64+0x400], R10 ;  /* 0x0004000a0800798e */ /* 0x0001e4000c12e514 */
.L_x_205:
[----:B------:R-:W-:Y:S05]  /*29f0*/  BSYNC.RECONVERGENT B1 ;  /* 0x0000000000017941 */ /* 0x000fea0003800200 */
.L_x_204:
[----:B------:R-:W-:Y:S04]  /*2a00*/  BSSY.RECONVERGENT B1, `(.L_x_206) ;  /* 0x0000009000017945 */ /* 0x000fe80003800200 */
[----:B------:R-:W-:Y:S05]  /*2a10*/  @!P1 BRA `(.L_x_207) ;  /* 0x00000000001c9947 */ /* 0x000fea0003800000 */
[----:B0-----:R-:W0:Y:S01]  /*2a20*/  LDC.64 R8, c[0x0][0x380] ;  /* 0x0000e000ff087b82 */ /* 0x001e220000000a00 */
[----:B------:R-:W-:Y:S02]  /*2a30*/  IMAD R7, R3, 0x100, R4 ;  /* 0x0000010003077824 */ /* 0x000fe400078e0204 */
[----:B------:R-:W-:Y:S02]  /*2a40*/  IMAD.MOV.U32 R10, RZ, RZ, R12 ;  /* 0x000000ffff0a7224 */ /* 0x000fe400078e000c */
[----:B------:R-:W-:Y:S02]  /*2a50*/  VIADD R7, R7, 0x100 ;  /* 0x0000010007077836 */ /* 0x000fe40000000000 */
[----:B------:R-:W-:Y:S02]  /*2a60*/  IMAD.MOV.U32 R11, RZ, RZ, RZ ;  /* 0x000000ffff0b7224 */ /* 0x000fe400078e00ff */
[----:B0-----:R-:W-:-:S05]  /*2a70*/  IMAD.WIDE.U32 R8, R7, 0x8, R8 ;  /* 0x0000000807087825 */ /* 0x001fca00078e0008 */
[----:B------:R1:W-:Y:S02]  /*2a80*/  REDG.E.ADD.64.STRONG.GPU desc[UR20][R8.64+0x400], R10 ;  /* 0x0004000a0800798e */ /* 0x0003e4000c12e514 */
.L_x_207:
[----:B------:R-:W-:Y:S05]  /*2a90*/  BSYNC.RECONVERGENT B1 ;  /* 0x0000000000017941 */ /* 0x000fea0003800200 */
.L_x_206:
[----:B------:R-:W-:Y:S04]  /*2aa0*/  BSSY.RECONVERGENT B1, `(.L_x_208) ;  /* 0x0000008000017945 */ /* 0x000fe80003800200 */
[----:B------:R-:W-:Y:S05]  /*2ab0*/  @!P2 BRA `(.L_x_209) ;  /* 0x000000000018a947 */ /* 0x000fea0003800000 */
[----:B01----:R-:W0:Y:S01]  /*2ac0*/  LDC.64 R8, c[0x0][0x380] ;  /* 0x0000e000ff087b82 */ /* 0x003e220000000a00 */
[----:B------:R-:W-:-:S05]  /*2ad0*/  IMAD R7, R3, 0x100, R4 ;  /* 0x0000010003077824 */ /* 0x000fca00078e0204 */
[----:B------:R-:W-:-:S05]  /*2ae0*/  IADD3 R7, PT, PT, R7, 0x200, RZ ;  /* 0x0000020007077810 */ /* 0x000fca0007ffe0ff */
[----:B0-----:R-:W-:-:S04]  /*2af0*/  IMAD.WIDE.U32 R8, R7, 0x8, R8 ;  /* 0x0000000807087825 */ /* 0x001fc800078e0008 */
[----:B------:R-:W-:-:S05]  /*2b00*/  IMAD.MOV.U32 R7, RZ, RZ, RZ ;  /* 0x000000ffff077224 */ /* 0x000fca00078e00ff */
[----:B------:R2:W-:Y:S02]  /*2b10*/  REDG.E.ADD.64.STRONG.GPU desc[UR20][R8.64+0x400], R6 ;  /* 0x000400060800798e */ /* 0x0005e4000c12e514 */
.L_x_209:
[----:B------:R-:W-:Y:S05]  /*2b20*/  BSYNC.RECONVERGENT B1 ;  /* 0x0000000000017941 */ /* 0x000fea0003800200 */
.L_x_208:
[----:B------:R-:W-:Y:S04]  /*2b30*/  BSSY.RECONVERGENT B1, `(.L_x_210) ;  /* 0x0000009000017945 */ /* 0x000fe80003800200 */
[----:B------:R-:W-:Y:S05]  /*2b40*/  @!P3 BRA `(.L_x_211) ;  /* 0x00000000001cb947 */ /* 0x000fea0003800000 */
[----:B--2---:R-:W2:Y:S01]  /*2b50*/  LDC.64 R6, c[0x0][0x380] ;  /* 0x0000e000ff067b82 */ /* 0x004ea20000000a00 */
[----:B01----:R-:W-:Y:S02]  /*2b60*/  IMAD R9, R3, 0x100, R4 ;  /* 0x0000010003097824 */ /* 0x003fe400078e0204 */
[----:B------:R-:W-:Y:S02]  /*2b70*/  IMAD.MOV.U32 R8, RZ, RZ, R2 ;  /* 0x000000ffff087224 */ /* 0x000fe400078e0002 */
[----:B------:R-:W-:-:S04]  /*2b80*/  VIADD R9, R9, 0x300 ;  /* 0x0000030009097836 */ /* 0x000fc80000000000 */
[----:B--2---:R-:W-:-:S04]  /*2b90*/  IMAD.WIDE.U32 R6, R9, 0x8, R6 ;  /* 0x0000000809067825 */ /* 0x004fc800078e0006 */
[----:B------:R-:W-:-:S05]  /*2ba0*/  IMAD.MOV.U32 R9, RZ, RZ, RZ ;  /* 0x000000ffff097224 */ /* 0x000fca00078e00ff */
[----:B------:R3:W-:Y:S02]  /*2bb0*/  REDG.E.ADD.64.STRONG.GPU desc[UR20][R6.64+0x400], R8 ;  /* 0x000400080600798e */ /* 0x0007e4000c12e514 */
.L_x_211:
[----:B------:R-:W-:Y:S05]  /*2bc0*/  BSYNC.RECONVERGENT B1 ;  /* 0x0000000000017941 */ /* 0x000fea0003800200 */
.L_x_210:
[----:B------:R-:W-:-:S07]  /*2bd0*/  VIADD R3, R3, 0x4 ;  /* 0x0000000403037836 */ /* 0x000fce0000000000 */
.L_x_203:
[----:B------:R-:W-:-:S09]  /*2be0*/  UISETP.NE.AND UP0, UPT, UR25, URZ, UPT ;  /* 0x000000ff1900728c */ /* 0x000fd2000bf05270 */
[----:B------:R-:W-:Y:S05]  /*2bf0*/  BRA.U !UP0, `(.L_x_150) ;  /* 0x00000001089c7547 */ /* 0x000fea000b800000 */
[----:B------:R-:W-:-:S13]  /*2c00*/  ISETP.NE.AND P0, PT, R5, RZ, PT ;  /* 0x000000ff0500720c */ /* 0x000fda0003f05270 */
[----:B------:R-:W-:Y:S05]  /*2c10*/  @!P0 BRA `(.L_x_212) ;  /* 0x0000000000648947 */ /* 0x000fea0003800000 */
[----:B01234-:R-:W-:Y:S01]  /*2c20*/  LEA R6, R3, R0, 0xa ;  /* 0x0000000003067211 */ /* 0x01ffe200078e50ff */
[----:B------:R-:W-:Y:S04]  /*2c30*/  BSSY.RECONVERGENT B1, `(.L_x_213) ;  /* 0x000000c000017945 */ /* 0x000fe80003800200 */
[----:B------:R-:W0:Y:S04]  /*2c40*/  LDS R2, [R6+0x200] ;  /* 0x0002000006027984 */ /* 0x000e280000000800 */
[----:B------:R-:W1:Y:S01]  /*2c50*/  LDS R5, [R6+0x600] ;  /* 0x0006000006057984 */ /* 0x000e620000000800 */
[----:B0-----:R-:W-:-:S02]  /*2c60*/  ISETP.NE.AND P0, PT, R2, RZ, PT ;  /* 0x000000ff0200720c */ /* 0x001fc40003f05270 */
[----:B-1----:R-:W-:-:S11]  /*2c70*/  ISETP.NE.AND P1, PT, R5, RZ, PT ;  /* 0x000000ff0500720c */ /* 0x002fd60003f25270 */
[----:B------:R-:W-:Y:S05]  /*2c80*/  @!P0 BRA `(.L_x_214) ;  /* 0x0000000000188947 */ /* 0x000fea0003800000 */
[----:B------:R-:W0:Y:S01]  /*2c90*/  LDC.64 R6, c[0x0][0x380] ;  /* 0x0000e000ff067b82 */ /* 0x000e220000000a00 */
[----:B------:R-:W-:-:S04]  /*2ca0*/  IMAD R9, R3, 0x100, R4 ;  /* 0x0000010003097824 */ /* 0x000fc800078e0204 */
[----:B0-----:R-:W-:-:S04]  /*2cb0*/  IMAD.WIDE.U32 R8, R9, 0x8, R6 ;  /* 0x0000000809087825 */ /* 0x001fc800078e0006 */
[----:B------:R-:W-:Y:S02]  /*2cc0*/  IMAD.MOV.U32 R6, RZ, RZ, R2 ;  /* 0x000000ffff067224 */ /* 0x000fe400078e0002 */
[----:B------:R-:W-:-:S05]  /*2cd0*/  IMAD.MOV.U32 R7, RZ, RZ, RZ ;  /* 0x000000ffff077224 */ /* 0x000fca00078e00ff */
[----:B------:R0:W-:Y:S02]  /*2ce0*/  REDG.E.ADD.64.STRONG.GPU desc[UR20][R8.64+0x400], R6 ;  /* 0x000400060800798e */ /* 0x0001e4000c12e514 */
.L_x_214:
[----:B------:R-:W-:Y:S05]  /*2cf0*/  BSYNC.RECONVERGENT B1 ;  /* 0x0000000000017941 */ /* 0x000fea0003800200 */
.L_x_213:
[----:B------:R-:W-:Y:S04]  /*2d00*/  BSSY.RECONVERGENT B1, `(.L_x_215) ;  /* 0x0000009000017945 */ /* 0x000fe80003800200 */
[----:B------:R-:W-:Y:S05]  /*2d10*/  @!P1 BRA `(.L_x_216) ;  /* 0x00000000001c9947 */ /* 0x000fea0003800000 */
[----:B0-----:R-:W0:Y:S01]  /*2d20*/  LDC.64 R6, c[0x0][0x380] ;  /* 0x0000e000ff067b82 */ /* 0x001e220000000a00 */
[----:B------:R-:W-:-:S04]  /*2d30*/  IMAD R2, R3, 0x100, R4 ;  /* 0x0000010003027824 */ /* 0x000fc800078e0204 */
[----:B------:R-:W-:-:S04]  /*2d40*/  VIADD R9, R2, 0x100 ;  /* 0x0000010002097836 */ /* 0x000fc80000000000 */
[----:B0-----:R-:W-:-:S04]  /*2d50*/  IMAD.WIDE.U32 R8, R9, 0x8, R6 ;  /* 0x0000000809087825 */ /* 0x001fc800078e0006 */
[----:B------:R-:W-:Y:S02]  /*2d60*/  HFMA2 R7, -RZ, RZ, 0, 0 ;  /* 0x00000000ff077431 */ /* 0x000fe400000001ff */
[----:B------:R-:W-:-:S05]  /*2d70*/  IMAD.MOV.U32 R6, RZ, RZ, R5 ;  /* 0x000000ffff067224 */ /* 0x000fca00078e0005 */
[----:B------:R1:W-:Y:S02]  /*2d80*/  REDG.E.ADD.64.STRONG.GPU desc[UR20][R8.64+0x400], R6 ;  /* 0x000400060800798e */ /* 0x0003e4000c12e514 */
.L_x_216:
[----:B------:R-:W-:Y:S05]  /*2d90*/  BSYNC.RECONVERGENT B1 ;  /* 0x0000000000017941 */ /* 0x000fea0003800200 */
.L_x_215:
[----:B------:R-:W-:-:S07]  /*2da0*/  VIADD R3, R3, 0x2 ;  /* 0x0000000203037836 */ /* 0x000fce0000000000 */
.L_x_212:
[----:B------:R-:W-:-:S09]  /*2db0*/  UISETP.NE.AND UP0, UPT, UR9, URZ, UPT ;  /* 0x000000ff0900728c */ /* 0x000fd2000bf05270 */
[----:B------:R-:W-:Y:S05]  /*2dc0*/  BRA.U !UP0, `(.L_x_150) ;  /* 0x0000000108287547 */ /* 0x000fea000b800000 */
[----:B------:R-:W-:-:S05]  /*2dd0*/  IMAD R2, R3, 0x400, R0 ;  /* 0x0000040003027824 */ /* 0x000fca00078e0200 */
[----:B------:R-:W5:Y:S02]  /*2de0*/  LDS R5, [R2+0x200] ;  /* 0x0002000002057984 */ /* 0x000f640000000800 */
[----:B-----5:R-:W-:-:S13]  /*2df0*/  ISETP.NE.AND P0, PT, R5, RZ, PT ;  /* 0x000000ff0500720c */ /* 0x020fda0003f05270 */
[----:B------:R-:W-:Y:S05]  /*2e00*/  @!P0 BRA `(.L_x_150) ;  /* 0x0000000000188947 */ /* 0x000fea0003800000 */
[----:B01234-:R-:W0:Y:S01]  /*2e10*/  LDC.64 R6, c[0x0][0x380] ;  /* 0x0000e000ff067b82 */ /* 0x01fe220000000a00 */
[----:B------:R-:W-:-:S04]  /*2e20*/  IMAD R3, R3, 0x100, R4 ;  /* 0x0000010003037824 */ /* 0x000fc800078e0204 */
[----:B0-----:R-:W-:-:S04]  /*2e30*/  IMAD.WIDE.U32 R2, R3, 0x8, R6 ;  /* 0x0000000803027825 */ /* 0x001fc800078e0006 */
[----:B------:R-:W-:Y:S02]  /*2e40*/  IMAD.MOV.U32 R6, RZ, RZ, R5 ;  /* 0x000000ffff067224 */ /* 0x000fe400078e0005 */
[----:B------:R-:W-:-:S05]  /*2e50*/  IMAD.MOV.U32 R7, RZ, RZ, RZ ;  /* 0x000000ffff077224 */ /* 0x000fca00078e00ff */
[----:B------:R0:W-:Y:S02]  /*2e60*/  REDG.E.ADD.64.STRONG.GPU desc[UR20][R2.64+0x400], R6 ;  /* 0x000400060200798e */ /* 0x0001e4000c12e514 */
.L_x_150:
[----:B------:R-:W-:Y:S05]  /*2e70*/  BSYNC.RECONVERGENT B0 ;  /* 0x0000000000007941 */ /* 0x000fea0003800200 */
.L_x_149:
[----:B------:R-:W-:Y:S01]  /*2e80*/  BAR.SYNC.DEFER_BLOCKING 0x0 ;  /* 0x0000000000007b1d */ /* 0x000fe20000010000 */
[----:B------:R-:W-:-:S04]  /*2e90*/  UIADD3 UR6, UP0, UPT, UR6, 0x1, URZ ;  /* 0x0000000106067890 */ /* 0x000fc8000ff1e0ff */
[----:B------:R-:W-:Y:S02]  /*2ea0*/  UIADD3.X UR7, UPT, UPT, URZ, UR7, URZ, UP0, !UPT ;  /* 0x00000007ff077290 */ /* 0x000fe400087fe4ff */
[----:B------:R-:W-:-:S04]  /*2eb0*/  UISETP.NE.U32.AND UP0, UPT, UR6, UR11, UPT ;  /* 0x0000000b0600728c */ /* 0x000fc8000bf05070 */
[----:B------:R-:W-:-:S09]  /*2ec0*/  UISETP.NE.AND.EX UP0, UPT, UR7, UR12, UPT, UP0 ;  /* 0x0000000c0700728c */ /* 0x000fd2000bf05300 */
[----:B------:R-:W-:Y:S05]  /*2ed0*/  BRA.U UP0, `(.L_x_217) ;  /* 0xffffffd100f07547 */ /* 0x000fea000b83ffff */
[----:B------:R-:W-:Y:S05]  /*2ee0*/  EXIT ;  /* 0x000000000000794d */ /* 0x000fea0003800000 */
.L_x_218:
        /* <DEDUP_REMOVED lines=9> */
.L_x_249:


//--------------------- .text._ZN3cub18CUB_300001_SM_10006detail10radix_sort31DeviceRadixSortSingleTileKernelINS1_5radix10policy_hubIiNS0_8NullTypeEyE10Policy1000ELNS0_9SortOrderE0EiS6_yNS1_21identity_decomposer_tEEEvPKT1_PSB_PKT2_PSF_T3_iiT4_ --------------------------
	.section	.text._ZN3cub18CUB_300001_SM_10006detail10radix_sort31DeviceRadixSortSingleTileKernelINS1_5radix10policy_hubIiNS0_8NullTypeEyE10Policy1000ELNS0_9SortOrderE0EiS6_yNS1_21identity_decomposer_tEEEvPKT1_PSB_PKT2_PSF_T3_iiT4_,"ax",@progbits
	.align	128
        .global         _ZN3cub18CUB_300001_SM_10006detail10radix_sort31DeviceRadixSortSingleTileKernelINS1_5radix10policy_hubIiNS0_8NullTypeEyE10Policy1000ELNS0_9SortOrderE0EiS6_yNS1_21identity_decomposer_tEEEvPKT1_PSB_PKT2_PSF_T3_iiT4_
        .type           _ZN3cub18CUB_300001_SM_10006detail10radix_sort31DeviceRadixSortSingleTileKernelINS1_5radix10policy_hubIiNS0_8NullTypeEyE10Policy1000ELNS0_9SortOrderE0EiS6_yNS1_21identity_decomposer_tEEEvPKT1_PSB_PKT2_PSF_T3_iiT4_,@function
        .size           _ZN3cub18CUB_300001_SM_10006detail10radix_sort31DeviceRadixSortSingleTileKernelINS1_5radix10policy_hubIiNS0_8NullTypeEyE10Policy1000ELNS0_9SortOrderE0EiS6_yNS1_21identity_decomposer_tEEEvPKT1_PSB_PKT2_PSF_T3_iiT4_,(.L_x_250 - _ZN3cub18CUB_300001_SM_10006detail10radix_sort31DeviceRadixSortSingleTileKernelINS1_5radix10policy_hubIiNS0_8NullTypeEyE10Policy1000ELNS0_9SortOrderE0EiS6_yNS1_21identity_decomposer_tEEEvPKT1_PSB_PKT2_PSF_T3_iiT4_)
        .other          _ZN3cub18CUB_300001_SM_10006detail10radix_sort31DeviceRadixSortSingleTileKernelINS1_5radix10policy_hubIiNS0_8NullTypeEyE10Policy1000ELNS0_9SortOrderE0EiS6_yNS1_21identity_decomposer_tEEEvPKT1_PSB_PKT2_PSF_T3_iiT4_,@"STO_CUDA_ENTRY STV_DEFAULT"
_ZN3cub18CUB_300001_SM_10006detail10radix_sort31DeviceRadixSortSingleTileKernelINS1_5radix10policy_hubIiNS0_8NullTypeEyE10Policy1000ELNS0_9SortOrderE0EiS6_yNS1_21identity_decomposer_tEEEvPKT1_PSB_PKT2_PSF_T3_iiT4_:
.text._ZN3cub18CUB_300001_SM_10006detail10radix_sort31DeviceRadixSortSingleTileKernelINS1_5radix10policy_hubIiNS0_8NullTypeEyE10Policy1000ELNS0_9SortOrderE0EiS6_yNS1_21identity_decomposer_tEEEvPKT1_PSB_PKT2_PSF_T3_iiT4_:
[----:B------:R-:W-:Y:S01]  /*0000*/  LDC R1, c[0x0][0x37c] ;  /* 0x0000df00ff017b82 */ /* 0x000fe20000000800 */
[----:B------:R-:W0:Y:S01]  /*0010*/  S2R R0, SR_TID.X ;  /* 0x0000000000007919 */ /* 0x000e220000002100 */
[----:B------:R-:W1:Y:S06]  /*0020*/  LDCU UR4, c[0x0][0x3a0] ;  /* 0x00007400ff0477ac */ /* 0x000e6c0008000800 */
[----:B------:R-:W2:Y:S01]  /*0030*/  LDC.64 R4, c[0x0][0x380] ;  /* 0x0000e000ff047b82 */ /* 0x000ea20000000a00 */
[----:B------:R-:W3:Y:S01]  /*0040*/  LDCU.64 UR8, c[0x0][0x358] ;  /* 0x00006b00ff0877ac */ /* 0x000ee20008000a00 */
[----:B------:R-:W-:-:S02]  /*0050*/  IMAD.MOV.U32 R13, RZ, RZ, -0x1 ;  /* 0xffffffffff0d7424 */ /* 0x000fc400078e00ff */
[----:B------:R-:W-:Y:S02]  /*0060*/  IMAD.MOV.U32 R14, RZ, RZ, -0x1 ;  /* 0xffffffffff0e7424 */ /* 0x000fe400078e00ff */
[----:B------:R-:W-:Y:S02]  /*0070*/  IMAD.MOV.U32 R20, RZ, RZ, -0x1 ;  /* 0xffffffffff147424 */ /* 0x000fe400078e00ff */
[----:B------:R-:W-:Y:S01]  /*0080*/  IMAD.MOV.U32 R21, RZ, RZ, -0x1 ;  /* 0xffffffffff157424 */ /* 0x000fe200078e00ff */
[----:B------:R-:W4:Y:S01]  /*0090*/  S2UR UR6, SR_CgaCtaId ;  /* 0x00000000000679c3 */ /* 0x000f220000008800 */
[----:B------:R-:W2:Y:S01]  /*00a0*/  S2R R23, SR_LANEID ;  /* 0x0000000000177919 */ /* 0x000ea20000000000 */
[----:B------:R-:W-:Y:S01]  /*00b0*/  IMAD.MOV.U32 R25, RZ, RZ, -0x1 ;  /* 0xffffffffff197424 */ /* 0x000fe200078e00ff */
[----:B------:R-:W1:Y:S01]  /*00c0*/  LDCU UR10, c[0x0][0x3ac] ;  /* 0x00007580ff0a77ac */ /* 0x000e620008000800 */
[----:B0-----:R-:W-:-:S04]  /*00d0*/  IMAD R7, R0, 0x13, RZ ;  /* 0x0000001300077824 */ /* 0x001fc800078e02ff */
[C---:B------:R-:W-:Y:S01]  /*00e0*/  VIADD R2, R7.reuse, 0x1 ;  /* 0x0000000107027836 */ /* 0x040fe20000000000 */
[C---:B-1----:R-:W-:Y:S01]  /*00f0*/  ISETP.GE.AND P1, PT, R7.reuse, UR4, PT ;  /* 0x0000000407007c0c */ /* 0x042fe2000bf26270 */
[----:B--2---:R-:W-:-:S03]  /*0100*/  IMAD.WIDE.U32 R4, R7, 0x4, R4 ;  /* 0x0000000407047825 */ /* 0x004fc600078e0004 */
[----:B------:R-:W-:Y:S01]  /*0110*/  ISETP.GE.AND P2, PT, R2, UR4, PT ;  /* 0x0000000402007c0c */ /* 0x000fe2000bf46270 */
[C---:B------:R-:W-:Y:S02]  /*0120*/  VIADD R2, R7.reuse, 0x2 ;  /* 0x0000000207027836 */ /* 0x040fe40000000000 */
[----:B------:R-:W-:-:S03]  /*0130*/  VIADD R3, R7, 0x3 ;  /* 0x0000000307037836 */ /* 0x000fc60000000000 */
[----:B------:R-:W-:Y:S01]  /*0140*/  ISETP.GE.AND P3, PT, R2, UR4, PT ;  /* 0x0000000402007c0c */ /* 0x000fe2000bf66270 */
[----:B------:R-:W-:Y:S01]  /*0150*/  VIADD R2, R7, 0x4 ;  /* 0x0000000407027836 */ /* 0x000fe20000000000 */
[----:B------:R-:W-:Y:S01]  /*0160*/  ISETP.GE.AND P4, PT, R3, UR4, PT ;  /* 0x0000000403007c0c */ /* 0x000fe2000bf86270 */
[----:B---3--:R-:W2:Y:S03]  /*0170*/  @!P1 LDG.E R12, desc[UR8][R4.64] ;  /* 0x00000008040c9981 */ /* 0x008ea6000c1e1900 */
[----:B------:R-:W-:Y:S01]  /*0180*/  ISETP.GE.AND P5, PT, R2, UR4, PT ;  /* 0x0000000402007c0c */ /* 0x000fe2000bfa6270 */
[----:B------:R-:W3:Y:S06]  /*0190*/  @!P2 LDG.E R6, desc[UR8][R4.64+0x4] ;  /* 0x000004080406a981 */ /* 0x000eec000c1e1900 */
[----:B------:R-:W5:Y:S04]  /*01a0*/  @!P3 LDG.E R8, desc[UR8][R4.64+0x8] ;  /* 0x000008080408b981 */ /* 0x000f68000c1e1900 */
[----:B------:R-:W4:Y:S04]  /*01b0*/  @!P4 LDG.E R9, desc[UR8][R4.64+0xc] ;  /* 0x00000c080409c981 */ /* 0x000f28000c1e1900 */
[----:B------:R-:W4:Y:S01]  /*01c0*/  @!P5 LDG.E R10, desc[UR8][R4.64+0x10] ;  /* 0x00001008040ad981 */ /* 0x000f22000c1e1900 */
[----:B------:R-:W-:-:S02]  /*01d0*/  VIADD R2, R7, 0x5 ;  /* 0x0000000507027836 */ /* 0x000fc40000000000 */
[C---:B------:R-:W-:Y:S02]  /*01e0*/  VIADD R11, R7.reuse, 0x7 ;  /* 0x00000007070b7836 */ /* 0x040fe40000000000 */
[----:B------:R-:W-:Y:S01]  /*01f0*/  VIADD R3, R7, 0x6 ;  /* 0x0000000607037836 */ /* 0x000fe20000000000 */
[----:B------:R-:W-:Y:S01]  /*0200*/  ISETP.GE.AND P6, PT, R2, UR4, PT ;  /* 0x0000000402007c0c */ /* 0x000fe2000bfc6270 */
[----:B------:R-:W-:-:S03]  /*0210*/  IMAD.MOV.U32 R2, RZ, RZ, -0x1 ;  /* 0xffffffffff027424 */ /* 0x000fc600078e00ff */
[----:B------:R-:W-:Y:S01]  /*0220*/  ISETP.GE.AND P0, PT, R3, UR4, PT ;  /* 0x0000000403007c0c */ /* 0x000fe2000bf06270 */
[----:B------:R-:W-:Y:S02]  /*0230*/  IMAD.MOV.U32 R3, RZ, RZ, -0x1 ;  /* 0xffffffffff037424 */ /* 0x000fe400078e00ff */
[----:B------:R-:W-:-:S06]  /*0240*/  VIADD R15, R7, 0xb ;  /* 0x0000000b070f7836 */ /* 0x000fcc0000000000 */
[----:B------:R-:W4:Y:S01]  /*0250*/  @!P6 LDG.E R17, desc[UR8][R4.64+0x14] ;  /* 0x000014080411e981 */ /* 0x000f22000c1e1900 */
[----:B--2---:R-:W-:Y:S01]  /*0260*/  @!P1 LOP3.LUT R2, R12, 0x80000000, RZ, 0x3c, !PT ;  /* 0x800000000c029812 */ /* 0x004fe200078e3cff */
[----:B------:R-:W-:Y:S01]  /*0270*/  IMAD.MOV.U32 R12, RZ, RZ, -0x1 ;  /* 0xffffffffff0c7424 */ /* 0x000fe200078e00ff */
[----:B------:R-:W-:Y:S01]  /*0280*/  ISETP.GE.AND P1, PT, R11, UR4, PT ;  /* 0x000000040b007c0c */ /* 0x000fe2000bf26270 */
[C---:B------:R-:W-:Y:S01]  /*0290*/  VIADD R11, R7.reuse, 0x8 ;  /* 0x00000008070b7836 */ /* 0x040fe20000000000 */
[----:B---3--:R-:W-:Y:S01]  /*02a0*/  @!P2 LOP3.LUT R3, R6, 0x80000000, RZ, 0x3c, !PT ;  /* 0x800000000603a812 */ /* 0x008fe200078e3cff */
[----:B------:R-:W-:-:S03]  /*02b0*/  VIADD R6, R7, 0x9 ;  /* 0x0000000907067836 */ /* 0x000fc60000000000 */
[----:B------:R-:W-:Y:S01]  /*02c0*/  ISETP.GE.AND P2, PT, R11, UR4, PT ;  /* 0x000000040b007c0c */ /* 0x000fe2000bf46270 */
[----:B------:R-:W-:Y:S01]  /*02d0*/  VIADD R11, R7, 0xa ;  /* 0x0000000a070b7836 */ /* 0x000fe20000000000 */
[----:B-----5:R-:W-:Y:S02]  /*02e0*/  @!P3 LOP3.LUT R12, R8, 0x80000000, RZ, 0x3c, !PT ;  /* 0x80000000080cb812 */ /* 0x020fe400078e3cff */
[----:B------:R-:W-:Y:S02]  /*02f0*/  ISETP.GE.AND P3, PT, R6, UR4, PT ;  /* 0x0000000406007c0c */ /* 0x000fe4000bf66270 */
[----:B----4-:R-:W-:Y:S01]  /*0300*/  @!P4 LOP3.LUT R13, R9, 0x80000000, RZ, 0x3c, !PT ;  /* 0x80000000090dc812 */ /* 0x010fe200078e3cff */
[----:B------:R-:W2:Y:S01]  /*0310*/  @!P0 LDG.E R6, desc[UR8][R4.64+0x18] ;  /* 0x0000180804068981 */ /* 0x000ea2000c1e1900 */
[----:B------:R-:W-:Y:S02]  /*0320*/  ISETP.GE.AND P4, PT, R11, UR4, PT ;  /* 0x000000040b007c0c */ /* 0x000fe4000bf86270 */
[----:B------:R-:W-:Y:S01]  /*0330*/  @!P5 LOP3.LUT R14, R10, 0x80000000, RZ, 0x3c, !PT ;  /* 0x800000000a0ed812 */ /* 0x000fe200078e3cff */
[----:B------:R-:W3:Y:S01]  /*0340*/  @!P1 LDG.E R8, desc[UR8][R4.64+0x1c] ;  /* 0x00001c0804089981 */ /* 0x000ee2000c1e1900 */
[----:B------:R-:W-:-:S03]  /*0350*/  ISETP.GE.AND P5, PT, R15, UR4, PT ;  /* 0x000000040f007c0c */ /* 0x000fc6000bfa6270 */
[----:B------:R-:W4:Y:S04]  /*0360*/  @!P2 LDG.E R9, desc[UR8][R4.64+0x20] ;  /* 0x000020080409a981 */ /* 0x000f28000c1e1900 */
[----:B------:R-:W5:Y:S04]  /*0370*/  @!P3 LDG.E R10, desc[UR8][R4.64+0x24] ;  /* 0x00002408040ab981 */ /* 0x000f68000c1e1900 */
[----:B------:R-:W5:Y:S04]  /*0380*/  @!P4 LDG.E R11, desc[UR8][R4.64+0x28] ;  /* 0x00002808040bc981 */ /* 0x000f68000c1e1900 */
[----:B------:R-:W5:Y:S01]  /*0390*/  @!P5 LDG.E R22, desc[UR8][R4.64+0x2c] ;  /* 0x00002c080416d981 */ /* 0x000f62000c1e1900 */
[----:B------:R-:W-:-:S02]  /*03a0*/  VIADD R16, R7, 0xc ;  /* 0x0000000c07107836 */ /* 0x000fc40000000000 */
[----:B------:R-:W-:Y:S01]  /*03b0*/  IMAD.MOV.U32 R15, RZ, RZ, -0x1 ;  /* 0xffffffffff0f7424 */ /* 0x000fe200078e00ff */
[----:B------:R-:W-:Y:S01]  /*03c0*/  @!P6 LOP3.LUT R15, R17, 0x80000000, RZ, 0x3c, !PT ;  /* 0x80000000110fe812 */ /* 0x000fe200078e3cff */
[C---:B------:R-:W-:Y:S01]  /*03d0*/  VIADD R18, R7.reuse, 0xd ;  /* 0x0000000d07127836 */ /* 0x040fe20000000000 */
[----:B------:R-:W-:Y:S01]  /*03e0*/  ISETP.GE.AND P6, PT, R16, UR4, PT ;  /* 0x0000000410007c0c */ /* 0x000fe2000bfc6270 */
[----:B------:R-:W-:Y:S02]  /*03f0*/  IMAD.MOV.U32 R16, RZ, RZ, -0x1 ;  /* 0xffffffffff107424 */ /* 0x000fe400078e00ff */
[----:B------:R-:W-:Y:S02]  /*0400*/  IMAD.MOV.U32 R17, RZ, RZ, -0x1 ;  /* 0xffffffffff117424 */ /* 0x000fe400078e00ff */
[----:B------:R-:W-:-:S08]  /*0410*/  VIADD R19, R7, 0xe ;  /* 0x0000000e07137836 */ /* 0x000fd00000000000 */
[----:B------:R-:W5:Y:S01]  /*0420*/  @!P6 LDG.E R24, desc[UR8][R4.64+0x30] ;  /* 0x000030080418e981 */ /* 0x000f62000c1e1900 */
[----:B--2---:R-:W-:Y:S01]  /*0430*/  @!P0 LOP3.LUT R16, R6, 0x80000000, RZ, 0x3c, !PT ;  /* 0x8000000006108812 */ /* 0x004fe200078e3cff */
[C---:B------:R-:W-:Y:S01]  /*0440*/  VIADD R6, R7.reuse, 0xf ;  /* 0x0000000f07067836 */ /* 0x040fe20000000000 */
[----:B------:R-:W-:Y:S01]  /*0450*/  ISETP.GE.AND P0, PT, R18, UR4, PT ;  /* 0x0000000412007c0c */ /* 0x000fe2000bf06270 */
[----:B------:R-:W-:Y:S01]  /*0460*/  IMAD.MOV.U32 R18, RZ, RZ, -0x1 ;  /* 0xffffffffff127424 */ /* 0x000fe200078e00ff */
[----:B---3--:R-:W-:Y:S01]  /*0470*/  @!P1 LOP3.LUT R17, R8, 0x80000000, RZ, 0x3c, !PT ;  /* 0x8000000008119812 */ /* 0x008fe200078e3cff */
[----:B------:R-:W-:Y:S01]  /*0480*/  VIADD R8, R7, 0x10 ;  /* 0x0000001007087836 */ /* 0x000fe20000000000 */
[----:B----4-:R-:W-:Y:S02]  /*0490*/  @!P2 LOP3.LUT R18, R9, 0x80000000, RZ, 0x3c, !PT ;  /* 0x800000000912a812 */ /* 0x010fe400078e3cff */
[----:B------:R-:W-:Y:S01]  /*04a0*/  ISETP.GE.AND P2, PT, R6, UR4, PT ;  /* 0x0000000406007c0c */ /* 0x000fe2000bf46270 */
[----:B------:R-:W-:-:S02]  /*04b0*/  VIADD R6, R7, 0x11 ;  /* 0x0000001107067836 */ /* 0x000fc40000000000 */
[----:B------:R-:W-:Y:S01]  /*04c0*/  VIADD R7, R7, 0x12 ;  /* 0x0000001207077836 */ /* 0x000fe20000000000 */
[----:B------:R-:W-:Y:S01]  /*04d0*/  ISETP.GE.AND P1, PT, R19, UR4, PT ;  /* 0x0000000413007c0c */ /* 0x000fe2000bf26270 */
[----:B------:R-:W-:Y:S01]  /*04e0*/  IMAD.MOV.U32 R19, RZ, RZ, -0x1 ;  /* 0xffffffffff137424 */ /* 0x000fe200078e00ff */
[----:B-----5:R-:W-:Y:S02]  /*04f0*/  @!P3 LOP3.LUT R19, R10, 0x80000000, RZ, 0x3c, !PT ;  /* 0x800000000a13b812 */ /* 0x020fe400078e3cff */
[----:B------:R-:W-:Y:S02]  /*0500*/  @!P4 LOP3.LUT R20, R11, 0x80000000, RZ, 0x3c, !PT ;  /* 0x800000000b14c812 */ /* 0x000fe400078e3cff */
[----:B------:R-:W-:Y:S02]  /*0510*/  @!P5 LOP3.LUT R21, R22, 0x80000000, RZ, 0x3c, !PT ;  /* 0x800000001615d812 */ /* 0x000fe400078e3cff */
[----:B------:R-:W-:Y:S02]  /*0520*/  ISETP.GE.AND P3, PT, R8, UR4, PT ;  /* 0x0000000408007c0c */ /* 0x000fe4000bf66270 */
[----:B------:R-:W-:Y:S01]  /*0530*/  ISETP.GE.AND P4, PT, R6, UR4, PT ;  /* 0x0000000406007c0c */ /* 0x000fe2000bf86270 */
[----:B------:R-:W2:Y:S01]  /*0540*/  @!P2 LDG.E R8, desc[UR8][R4.64+0x3c] ;  /* 0x00003c080408a981 */ /* 0x000ea2000c1e1900 */
[----:B------:R-:W-:Y:S01]  /*0550*/  ISETP.GE.AND P5, PT, R7, UR4, PT ;  /* 0x0000000407007c0c */ /* 0x000fe2000bfa6270 */
[----:B------:R-:W0:Y:S02]  /*0560*/  LDCU.64 UR4, c[0x0][0x3a8] ;  /* 0x00007500ff0477ac */ /* 0x000e240008000a00 */
[----:B------:R-:W3:Y:S04]  /*0570*/  @!P0 LDG.E R6, desc[UR8][R4.64+0x34] ;  /* 0x0000340804068981 */ /* 0x000ee8000c1e1900 */
[----:B------:R-:W4:Y:S04]  /*0580*/  @!P1 LDG.E R7, desc[UR8][R4.64+0x38] ;  /* 0x0000380804079981 */ /* 0x000f28000c1e1900 */
[----:B------:R-:W5:Y:S04]  /*0590*/  @!P3 LDG.E R9, desc[UR8][R4.64+0x40] ;  /* 0x000040080409b981 */ /* 0x000f68000c1e1900 */
[----:B------:R-:W5:Y:S04]  /*05a0*/  @!P4 LDG.E R10, desc[UR8][R4.64+0x44] ;  /* 0x00004408040ac981 */ /* 0x000f68000c1e1900 */
[----:B------:R-:W5:Y:S01]  /*05b0*/  @!P5 LDG.E R11, desc[UR8][R4.64+0x48] ;  /* 0x00004808040bd981 */ /* 0x000f62000c1e1900 */
[----:B0-----:R-:W-:-:S02]  /*05c0*/  UIADD3 UR7, UPT, UPT, UR4, 0x6, URZ ;  /* 0x0000000604077890 */ /* 0x001fc4000fffe0ff */
[----:B------:R-:W-:-:S03]  /*05d0*/  UIADD3 UR5, UPT, UPT, -UR4, UR5, URZ ;  /* 0x0000000504057290 */ /* 0x000fc6000fffe1ff */
[----:B------:R-:W-:Y:S02]  /*05e0*/  UMOV UR4, 0x400 ;  /* 0x0000040000047882 */ /* 0x000fe40000000000 */
[----:B------:R-:W-:Y:S01]  /*05f0*/  ULEA UR4, UR6, UR4, 0x18 ;  /* 0x0000000406047291 */ /* 0x000fe2000f8ec0ff */
[----:B------:R-:W-:-:S05]  /*0600*/  SHF.R.U32.HI R105, RZ, 0x5, R0 ;  /* 0x00000005ff697819 */ /* 0x000fca0000011600 */
[----:B------:R-:W-:Y:S01]  /*0610*/  LEA R29, R0, UR4, 0x2 ;  /* 0x00000004001d7c11 */ /* 0x000fe2000f8e10ff */
[----:B------:R-:W-:Y:S01]  /*0620*/  IMAD.MOV.U32 R22, RZ, RZ, -0x1 ;  /* 0xffffffffff167424 */ /* 0x000fe200078e00ff */
[----:B------:R-:W-:-:S03]  /*0630*/  @!P6 LOP3.LUT R22, R24, 0x80000000, RZ, 0x3c, !PT ;  /* 0x800000001816e812 */ /* 0x000fc600078e3cff */
[----:B------:R-:W-:Y:S01]  /*0640*/  IMAD R31, R0, 0x80, R29 ;  /* 0x00000080001f7824 */ /* 0x000fe200078e021d */
[----:B------:R-:W-:Y:S01]  /*0650*/  LEA R32, R105, UR4, 0x2 ;  /* 0x0000000469207c11 */ /* 0x000fe2000f8e10ff */
[----:B------:R-:W-:Y:S02]  /*0660*/  IMAD.MOV.U32 R24, RZ, RZ, -0x1 ;  /* 0xffffffffff187424 */ /* 0x000fe400078e00ff */
[----:B------:R-:W-:Y:S02]  /*0670*/  IMAD.MOV.U32 R26, RZ, RZ, -0x1 ;  /* 0xffffffffff1a7424 */ /* 0x000fe400078e00ff */
[----:B------:R-:W-:Y:S02]  /*0680*/  IMAD.MOV.U32 R27, RZ, RZ, -0x1 ;  /* 0xffffffffff1b7424 */ /* 0x000fe400078e00ff */
[----:B------:R-:W-:Y:S02]  /*0690*/  IMAD.MOV.U32 R28, RZ, RZ, -0x1 ;  /* 0xffffffffff1c7424 */ /* 0x000fe400078e00ff */
[----:B------:R-:W-:-:S02]  /*06a0*/  IMAD.MOV.U32 R30, RZ, RZ, -0x1 ;  /* 0xffffffffff1e7424 */ /* 0x000fc400078e00ff */
[----:B------:R-:W-:Y:S01]  /*06b0*/  IMAD R33, R0, -0x38, R31 ;  /* 0xffffffc800217824 */ /* 0x000fe200078e021f */
[----:B------:R-:W-:Y:S01]  /*06c0*/  BAR.SYNC.DEFER_BLOCKING 0x0 ;  /* 0x0000000000007b1d */ /* 0x000fe20000010000 */
[----:B--2---:R-:W-:Y:S02]  /*06d0*/  @!P2 LOP3.LUT R26, R8, 0x80000000, RZ, 0x3c, !PT ;  /* 0x80000000081aa812 */ /* 0x004fe400078e3cff */
[----:B---3--:R-:W-:Y:S02]  /*06e0*/  @!P0 LOP3.LUT R24, R6, 0x80000000, RZ, 0x3c, !PT ;  /* 0x8000000006188812 */ /* 0x008fe400078e3cff */
[----:B----4-:R-:W-:Y:S02]  /*06f0*/  @!P1 LOP3.LUT R25, R7, 0x80000000, RZ, 0x3c, !PT ;  /* 0x8000000007199812 */ /* 0x010fe400078e3cff */
[----:B-----5:R-:W-:Y:S02]  /*0700*/  @!P3 LOP3.LUT R27, R9, 0x80000000, RZ, 0x3c, !PT ;  /* 0x80000000091bb812 */ /* 0x020fe400078e3cff */
[----:B------:R-:W-:-:S02]  /*0710*/  @!P4 LOP3.LUT R28, R10, 0x80000000, RZ, 0x3c, !PT ;  /* 0x800000000a1cc812 */ /* 0x000fc400078e3cff */
[----:B------:R-:W-:-:S07]  /*0720*/  @!P5 LOP3.LUT R30, R11, 0x80000000, RZ, 0x3c, !PT ;  /* 0x800000000b1ed812 */ /* 0x000fce00078e3cff */
.L_x_220:
[----:B------:R-:W-:Y:S01]  /*0730*/  UISETP.LT.AND UP0, UPT, UR5, 0x6, UPT ;  /* 0x000000060500788c */ /* 0x000fe2000bf01270 */
[----:B------:R-:W-:Y:S01]  /*0740*/  STS [R29], RZ ;  /* 0x000000ff1d007388 */ /* 0x000fe20000000800 */
[----:B------:R-:W-:Y:S01]  /*0750*/  UIADD3 UR6, UPT, UPT, UR7, -0x6, URZ ;  /* 0xfffffffa07067890 */ /* 0x000fe2000fffe0ff */
[----:B------:R-:W-:Y:S01]  /*0760*/  ISETP.NE.AND P1, PT, R23, 0x1f, PT ;  /* 0x0000001f1700780c */ /* 0x000fe20003f25270 */
[----:B------:R-:W-:Y:S01]  /*0770*/  USEL UR4, UR5, 0x6, UP0 ;  /* 0x0000000605047887 */ /* 0x000fe20008000000 */
[----:B------:R-:W-:Y:S01]  /*0780*/  STS [R29+0x400], RZ ;  /* 0x000400ff1d007388 */ /* 0x000fe20000000800 */
[C---:B------:R-:W-:Y:S01]  /*0790*/  ISETP.NE.AND P2, PT, R105.reuse, 0x6, PT ;  /* 0x000000066900780c */ /* 0x040fe20003f45270 */
[----:B------:R-:W-:Y:S01]  /*07a0*/  UISETP.GE.AND UP0, UPT, UR7, UR10, UPT ;  /* 0x0000000a0700728c */ /* 0x000fe2000bf06270 */
[----:B0-2---:R-:W-:Y:S01]  /*07b0*/  SHF.R.U32.HI R4, RZ, UR6, R2 ;  /* 0x00000006ff047c19 */ /* 0x005fe20008011602 */
[----:B------:R-:W-:Y:S01]  /*07c0*/  UBMSK UR4, URZ, UR4 ;  /* 0x00000004ff04729b */ /* 0x000fe20008000000 */
[----:B------:R-:W-:Y:S01]  /*07d0*/  STS [R29+0x800], RZ ;  /* 0x000800ff1d007388 */ /* 0x000fe20000000800 */
[----:B------:R-:W-:-:S03]  /*07e0*/  ISETP.NE.AND P3, PT, R105, 0x7, PT ;  /* 0x000000076900780c */ /* 0x000fc60003f65270 */
[----:B------:R-:W-:Y:S01]  /*07f0*/  STS [R29+0xc00], RZ ;  /* 0x000c00ff1d007388 */ /* 0x000fe20000000800 */
[----:B------:R-:W-:-:S03]  /*0800*/  LOP3.LUT R4, R4, UR4, RZ, 0xc0, !PT ;  /* 0x0000000404047c12 */ /* 0x000fc6000f8ec0ff */
[----:B------:R-:W-:Y:S02]  /*0810*/  STS [R29+0x1000], RZ ;  /* 0x001000ff1d007388 */ /* 0x000fe40000000800 */
[----:B------:R-:W-:Y:S01]  /*0820*/  IMAD.SHL.U32 R5, R4, 0x400, RZ ;  /* 0x0000040004057824 */ /* 0x000fe200078e00ff */
[----:B------:R-:W-:Y:S01]  /*0830*/  SHF.R.U32.HI R4, RZ, 0x4, R4 ;  /* 0x00000004ff047819 */ /* 0x000fe20000011604 */
[----:B------:R-:W-:Y:S03]  /*0840*/  STS [R29+0x1400], RZ ;  /* 0x001400ff1d007388 */ /* 0x000fe60000000800 */
[----:B------:R-:W-:Y:S01]  /*0850*/  LOP3.LUT R36, R5, 0x7c00, RZ, 0xc0, !PT ;  /* 0x00007c0005247812 */ /* 0x000fe200078ec0ff */
[----:B------:R-:W-:Y:S01]  /*0860*/  STS [R29+0x1800], RZ ;  /* 0x001800ff1d007388 */ /* 0x000fe20000000800 */
[----:B------:R-:W-:-:S03]  /*0870*/  LOP3.LUT R4, R4, 0xffffffe, RZ, 0xc0, !PT ;  /* 0x0ffffffe04047812 */ /* 0x000fc600078ec0ff */
[----:B------:R-:W-:Y:S01]  /*0880*/  STS [R29+0x1c00], RZ ;  /* 0x001c00ff1d007388 */ /* 0x000fe20000000800 */
[----:B------:R-:W-:Y:S02]  /*0890*/  IADD3 R36, PT, PT, R4, R29, R36 ;  /* 0x0000001d04247210 */ /* 0x000fe40007ffe024 */
[----:B------:R-:W-:Y:S01]  /*08a0*/  SHF.R.U32.HI R4, RZ, UR6, R3 ;  /* 0x00000006ff047c19 */ /* 0x000fe20008011603 */
[----:B------:R-:W-:Y:S03]  /*08b0*/  STS [R29+0x2000], RZ ;  /* 0x002000ff1d007388 */ /* 0x000fe60000000800 */
[----:B------:R-:W-:Y:S01]  /*08c0*/  LOP3.LUT R4, R4, UR4, RZ, 0xc0, !PT ;  /* 0x0000000404047c12 */ /* 0x000fe2000f8ec0ff */
[----:B------:R-:W-:Y:S03]  /*08d0*/  STS [R29+0x2400], RZ ;  /* 0x002400ff1d007388 */ /* 0x000fe60000000800 */
[----:B------:R-:W-:Y:S01]  /*08e0*/  SHF.R.U32.HI R6, RZ, 0x4, R4 ;  /* 0x00000004ff067819 */ /* 0x000fe20000011604 */
[----:B------:R-:W-:Y:S01]  /*08f0*/  STS [R29+0x2800], RZ ;  /* 0x002800ff1d007388 */ /* 0x000fe20000000800 */
[----:B------:R-:W-:-:S02]  /*0900*/  IMAD.SHL.U32 R5, R4, 0x400, RZ ;  /* 0x0000040004057824 */ /* 0x000fc400078e00ff */
[----:B------:R-:W-:Y:S01]  /*0910*/  LOP3.LUT R6, R6, 0xffffffe, RZ, 0xc0, !PT ;  /* 0x0ffffffe06067812 */ /* 0x000fe200078ec0ff */
[----:B------:R-:W-:Y:S02]  /*0920*/  STS [R29+0x2c00], RZ ;  /* 0x002c00ff1d007388 */ /* 0x000fe40000000800 */
[----:B------:R-:W-:Y:S02]  /*0930*/  LOP3.LUT R4, R5, 0x7c00, RZ, 0xc0, !PT ;  /* 0x00007c0005047812 */ /* 0x000fe400078ec0ff */
[----:B------:R-:W-:Y:S02]  /*0940*/  STS [R29+0x3000], RZ ;  /* 0x003000ff1d007388 */ /* 0x000fe40000000800 */
[----:B------:R-:W-:Y:S02]  /*0950*/  IADD3 R37, PT, PT, R6, R29, R4 ;  /* 0x0000001d06257210 */ /* 0x000fe40007ffe004 */
[----:B------:R-:W-:Y:S01]  /*0960*/  STS [R29+0x3400], RZ ;  /* 0x003400ff1d007388 */ /* 0x000fe20000000800 */
[----:B------:R-:W-:-:S03]  /*0970*/  SHF.R.U32.HI R4, RZ, UR6, R12 ;  /* 0x00000006ff047c19 */ /* 0x000fc6000801160c */
        /* <DEDUP_REMOVED lines=10> */
[----:B------:R-:W-:-:S03]  /*0a20*/  IADD3 R39, PT, PT, R39, R29, R6 ;  /* 0x0000001d27277210 */ /* 0x000fc60007ffe006 */
[----:B------:R-:W-:Y:S04]  /*0a30*/  STS [R29+0x4c00], RZ ;  /* 0x004c00ff1d007388 */ /* 0x000fe80000000800 */
        /* <DEDUP_REMOVED lines=13> */
[----:B------:R-:W0:Y:S02]  /*0b10*/  LDS.U16 R34, [R36] ;  /* 0x0000000024227984 */ /* 0x000e240000000400 */
[----:B0-----:R-:W-:-:S05]  /*0b20*/  VIADD R5, R34, 0x1 ;  /* 0x0000000122057836 */ /* 0x001fca0000000000 */
[----:B------:R0:W-:Y:S04]  /*0b30*/  STS.U16 [R36], R5 ;  /* 0x0000000524007388 */ /* 0x0001e80000000400 */
[----:B------:R-:W1:Y:S01]  /*0b40*/  LDS.U16 R38, [R37] ;  /* 0x0000000025267984 */ /* 0x000e620000000400 */
[----:B0-----:R-:W-:-:S04]  /*0b50*/  SHF.R.U32.HI R5, RZ, UR6, R13 ;  /* 0x00000006ff057c19 */ /* 0x001fc8000801160d */
[----:B------:R-:W-:-:S05]  /*0b60*/  LOP3.LUT R5, R5, UR4, RZ, 0xc0, !PT ;  /* 0x0000000405057c12 */ /* 0x000fca000f8ec0ff */
[----:B------:R-:W-:Y:S01]  /*0b70*/  IMAD.SHL.U32 R6, R5, 0x400, RZ ;  /* 0x0000040005067824 */ /* 0x000fe200078e00ff */
[----:B------:R-:W-:-:S04]  /*0b80*/  SHF.R.U32.HI R5, RZ, 0x4, R5 ;  /* 0x00000004ff057819 */ /* 0x000fc80000011605 */
[----:B------:R-:W-:Y:S02]  /*0b90*/  LOP3.LUT R8, R6, 0x7c00, RZ, 0xc0, !PT ;  /* 0x00007c0006087812 */ /* 0x000fe400078ec0ff */
[----:B------:R-:W-:-:S04]  /*0ba0*/  LOP3.LUT R5, R5, 0xffffffe, RZ, 0xc0, !PT ;  /* 0x0ffffffe05057812 */ /* 0x000fc800078ec0ff */
[----:B------:R-:W-:Y:S01]  /*0bb0*/  IADD3 R41, PT, PT, R5, R29, R8 ;  /* 0x0000001d05297210 */ /* 0x000fe20007ffe008 */
[----:B-1----:R-:W-:-:S05]  /*0bc0*/  VIADD R4, R38, 0x1 ;  /* 0x0000000126047836 */ /* 0x002fca0000000000 */
[----:B------:R0:W-:Y:S04]  /*0bd0*/  STS.U16 [R37], R4 ;  /* 0x0000000425007388 */ /* 0x0001e80000000400 */
[----:B------:R-:W1:Y:S01]  /*0be0*/  LDS.U16 R40, [R39] ;  /* 0x0000000027287984 */ /* 0x000e620000000400 */
[----:B0-----:R-:W-:-:S04]  /*0bf0*/  SHF.R.U32.HI R4, RZ, UR6, R14 ;  /* 0x00000006ff047c19 */ /* 0x001fc8000801160e */
[----:B------:R-:W-:-:S05]  /*0c00*/  LOP3.LUT R4, R4, UR4, RZ, 0xc0, !PT ;  /* 0x0000000404047c12 */ /* 0x000fca000f8ec0ff */
[----:B------:R-:W-:Y:S01]  /*0c10*/  IMAD.SHL.U32 R5, R4, 0x400, RZ ;  /* 0x0000040004057824 */ /* 0x000fe200078e00ff */
[----:B------:R-:W-:-:S04]  /*0c20*/  SHF.R.U32.HI R4, RZ, 0x4, R4 ;  /* 0x00000004ff047819 */ /* 0x000fc80000011604 */
[----:B------:R-:W-:Y:S02]  /*0c30*/  LOP3.LUT R8, R5, 0x7c00, RZ, 0xc0, !PT ;  /* 0x00007c0005087812 */ /* 0x000fe400078ec0ff */
[----:B------:R-:W-:Y:S02]  /*0c40*/  LOP3.LUT R43, R4, 0xffffffe, RZ, 0xc0, !PT ;  /* 0x0ffffffe042b7812 */ /* 0x000fe400078ec0ff */
[----:B------:R-:W-:Y:S02]  /*0c50*/  SHF.R.U32.HI R5, RZ, UR6, R15 ;  /* 0x00000006ff057c19 */ /* 0x000fe4000801160f */
[----:B------:R-:W-:Y:S02]  /*0c60*/  IADD3 R43, PT, PT, R43, R29, R8 ;  /* 0x0000001d2b2b7210 */ /* 0x000fe40007ffe008 */
[----:B------:R-:W-:Y:S01]  /*0c70*/  LOP3.LUT R5, R5, UR4, RZ, 0xc0, !PT ;  /* 0x0000000405057c12 */ /* 0x000fe2000f8ec0ff */
[----:B-1----:R-:W-:-:S05]  /*0c80*/  VIADD R6, R40, 0x1 ;  /* 0x0000000128067836 */ /* 0x002fca0000000000 */
[----:B------:R0:W-:Y:S04]  /*0c90*/  STS.U16 [R39], R6 ;  /* 0x0000000627007388 */ /* 0x0001e80000000400 */
[----:B------:R-:W1:Y:S01]  /*0ca0*/  LDS.U16 R42, [R41] ;  /* 0x00000000292a7984 */ /* 0x000e620000000400 */
[----:B0-----:R-:W-:Y:S01]  /*0cb0*/  IMAD.SHL.U32 R6, R5, 0x400, RZ ;  /* 0x0000040005067824 */ /* 0x001fe200078e00ff */
        /* <DEDUP_REMOVED lines=127> */
[----:B0-----:R-:W-:Y:S01]  /*14b0*/  SHF.R.U32.HI R4, RZ, UR6, R30 ;  /* 0x00000006ff047c19 */ /* 0x001fe2000801161e */
[----:B------:R-:W0:Y:S03]  /*14c0*/  S2UR UR6, SR_CgaCtaId ;  /* 0x00000000000679c3 */ /* 0x000e260000008800 */
[----:B------:R-:W-:Y:S01]  /*14d0*/  LOP3.LUT R4, R4, UR4, RZ, 0xc0, !PT ;  /* 0x0000000404047c12 */ /* 0x000fe2000f8ec0ff */
[----:B------:R-:W-:-:S04]  /*14e0*/  UMOV UR4, 0x400 ;  /* 0x0000040000047882 */ /* 0x000fc80000000000 */
[----:B------:R-:W-:Y:S01]  /*14f0*/  IMAD.SHL.U32 R5, R4, 0x400, RZ ;  /* 0x0000040004057824 */ /* 0x000fe200078e00ff */
[----:B------:R-:W-:-:S04]  /*1500*/  SHF.R.U32.HI R4, RZ, 0x4, R4 ;  /* 0x00000004ff047819 */ /* 0x000fc80000011604 */
[----:B------:R-:W-:Y:S02]  /*1510*/  LOP3.LUT R8, R5, 0x7c00, RZ, 0xc0, !PT ;  /* 0x00007c0005087812 */ /* 0x000fe400078ec0ff */
[----:B------:R-:W-:-:S04]  /*1520*/  LOP3.LUT R71, R4, 0xffffffe, RZ, 0xc0, !PT ;  /* 0x0ffffffe04477812 */ /* 0x000fc800078ec0ff */
[----:B------:R-:W-:Y:S01]  /*1530*/  IADD3 R71, PT, PT, R71, R29, R8 ;  /* 0x0000001d47477210 */ /* 0x000fe20007ffe008 */
[----:B0-----:R-:W-:Y:S01]  /*1540*/  ULEA UR4, UR6, UR4, 0x18 ;  /* 0x0000000406047291 */ /* 0x001fe2000f8ec0ff */
[----:B-1----:R-:W-:-:S05]  /*1550*/  VIADD R6, R68, 0x1 ;  /* 0x0000000144067836 */ /* 0x002fca0000000000 */
[----:B------:R-:W-:Y:S04]  /*1560*/  STS.U16 [R67], R6 ;  /* 0x0000000643007388 */ /* 0x000fe80000000400 */
[----:B------:R-:W0:Y:S02]  /*1570*/  LDS.U16 R70, [R69] ;  /* 0x0000000045467984 */ /* 0x000e240000000400 */
[----:B0-----:R-:W-:-:S05]  /*1580*/  VIADD R4, R70, 0x1 ;  /* 0x0000000146047836 */ /* 0x001fca0000000000 */
[----:B------:R-:W-:Y:S04]  /*1590*/  STS.U16 [R69], R4 ;  /* 0x0000000445007388 */ /* 0x000fe80000000400 */
[----:B------:R-:W0:Y:S02]  /*15a0*/  LDS.U16 R72, [R71] ;  /* 0x0000000047487984 */ /* 0x000e240000000400 */
[----:B0-----:R-:W-:-:S05]  /*15b0*/  VIADD R6, R72, 0x1 ;  /* 0x0000000148067836 */ /* 0x001fca0000000000 */
[----:B------:R-:W-:Y:S01]  /*15c0*/  STS.U16 [R71], R6 ;  /* 0x0000000647007388 */ /* 0x000fe20000000400 */
[----:B------:R-:W-:Y:S06]  /*15d0*/  BAR.SYNC.DEFER_BLOCKING 0x0 ;  /* 0x0000000000007b1d */ /* 0x000fec0000010000 */
[----:B------:R-:W-:Y:S04]  /*15e0*/  LDS R73, [R31] ;  /* 0x000000001f497984 */ /* 0x000fe80000000800 */
[----:B------:R-:W0:Y:S04]  /*15f0*/  LDS R74, [R31+0x4] ;  /* 0x000004001f4a7984 */ /* 0x000e280000000800 */
        /* <DEDUP_REMOVED lines=13> */
[----:B------:R-:W1:Y:S01]  /*16d0*/  LDS R86, [R31+0x34] ;  /* 0x000034001f567984 */ /* 0x000e620000000800 */
[----:B--2---:R-:W-:-:S03]  /*16e0*/  IMAD.IADD R76, R76, 0x1, R75 ;  /* 0x000000014c4c7824 */ /* 0x004fc600078e024b */
[----:B------:R-:W2:Y:S01]  /*16f0*/  LDS R87, [R31+0x38] ;  /* 0x000038001f577984 */ /* 0x000ea20000000800 */
[----:B---3--:R-:W-:-:S03]  /*1700*/  IMAD.IADD R77, R77, 0x1, R76 ;  /* 0x000000014d4d7824 */ /* 0x008fc600078e024c */
[----:B------:R-:W3:Y:S01]  /*1710*/  LDS R88, [R31+0x3c] ;  /* 0x00003c001f587984 */ /* 0x000ee20000000800 */
[----:B----4-:R-:W-:-:S03]  /*1720*/  IMAD.IADD R78, R78, 0x1, R77 ;  /* 0x000000014e4e7824 */ /* 0x010fc600078e024d */
[----:B------:R-:W4:Y:S01]  /*1730*/  LDS R89, [R31+0x40] ;  /* 0x000040001f597984 */ /* 0x000f220000000800 */
[----:B-----5:R-:W-:-:S03]  /*1740*/  IMAD.IADD R79, R79, 0x1, R78 ;  /* 0x000000014f4f7824 */ /* 0x020fc600078e024e */
[----:B------:R-:W5:Y:S01]  /*1750*/  LDS R90, [R31+0x44] ;  /* 0x000044001f5a7984 */ /* 0x000f620000000800 */
[----:B------:R-:W-:-:S03]  /*1760*/  IMAD.IADD R80, R80, 0x1, R79 ;  /* 0x0000000150507824 */ /* 0x000fc600078e024f */
        /* <DEDUP_REMOVED lines=29> */
[----:B------:R-:W-:-:S04]  /*1940*/  IMAD.IADD R95, R95, 0x1, R94 ;  /* 0x000000015f5f7824 */ /* 0x000fc800078e025e */
[----:B0-----:R-:W-:-:S04]  /*1950*/  IMAD.IADD R96, R96, 0x1, R95 ;  /* 0x0000000160607824 */ /* 0x001fc800078e025f */
[----:B-1----:R-:W-:-:S04]  /*1960*/  IMAD.IADD R97, R97, 0x1, R96 ;  /* 0x0000000161617824 */ /* 0x002fc800078e0260 */
[----:B--2---:R-:W-:-:S04]  /*1970*/  IMAD.IADD R98, R98, 0x1, R97 ;  /* 0x0000000162627824 */ /* 0x004fc800078e0261 */
[----:B---3--:R-:W-:-:S04]  /*1980*/  IMAD.IADD R99, R99, 0x1, R98 ;  /* 0x0000000163637824 */ /* 0x008fc800078e0262 */
[----:B----4-:R-:W-:-:S04]  /*1990*/  IMAD.IADD R100, R100, 0x1, R99 ;  /* 0x0000000164647824 */ /* 0x010fc800078e0263 */
[----:B-----5:R-:W-:-:S04]  /*19a0*/  IMAD.IADD R101, R101, 0x1, R100 ;  /* 0x0000000165657824 */ /* 0x020fc800078e0264 */
[----:B------:R-:W-:-:S04]  /*19b0*/  IMAD.IADD R102, R102, 0x1, R101 ;  /* 0x0000000166667824 */ /* 0x000fc800078e0265 */
[----:B------:R-:W-:-:S04]  /*19c0*/  IMAD.IADD R103, R103, 0x1, R102 ;  /* 0x0000000167677824 */ /* 0x000fc800078e0266 */
[----:B------:R-:W-:-:S04]  /*19d0*/  IMAD.IADD R104, R104, 0x1, R103 ;  /* 0x0000000168687824 */ /* 0x000fc800078e0267 */
[----:B------:R-:W-:-:S05]  /*19e0*/  IMAD.IADD R106, R5, 0x1, R104 ;  /* 0x00000001056a7824 */ /* 0x000fca00078e0268 */
        /* <DEDUP_REMOVED lines=8> */
[----:B------:R-:W0:Y:S02]  /*1a70*/  SHFL.UP P0, R107, R108, 0x10, RZ ;  /* 0x060000006c6b7989 */ /* 0x000e2400000000ff */
[----:B0-----:R-:W-:Y:S01]  /*1a80*/  @P0 IMAD.IADD R107, R108, 0x1, R107 ;  /* 0x000000016c6b0824 */ /* 0x001fe200078e026b */
[----:B------:R-:W-:-:S03]  /*1a90*/  ISETP.NE.AND P0, PT, R105, 0x1, PT ;  /* 0x000000016900780c */ /* 0x000fc60003f05270 */
[----:B------:R-:W-:Y:S01]  /*1aa0*/  IMAD.IADD R106, R107, 0x1, -R106 ;  /* 0x000000016b6a7824 */ /* 0x000fe200078e0a6a */
[----:B------:R-:W-:Y:S01]  /*1ab0*/  @!P1 STS [R32+0x8400], R107 ;  /* 0x0084006b20009388 */ /* 0x000fe20000000800 */
[----:B------:R-:W-:Y:S01]  /*1ac0*/  BAR.SYNC.DEFER_BLOCKING 0x0 ;  /* 0x0000000000007b1d */ /* 0x000fe20000010000 */
[----:B------:R-:W-:-:S05]  /*1ad0*/  ISETP.NE.AND P1, PT, R105, 0x4, PT ;  /* 0x000000046900780c */ /* 0x000fca0003f25270 */
[----:B------:R-:W0:Y:S04]  /*1ae0*/  LDS.128 R4, [UR4+0x8400] ;  /* 0x00840004ff047984 */ /* 0x000e280008000c00 */
[----:B------:R-:W1:Y:S01]  /*1af0*/  LDS.128 R8, [UR4+0x8410] ;  /* 0x00841004ff087984 */ /* 0x000e620008000c00 */
[C---:B0-----:R-:W-:Y:S01]  /*1b00*/  SEL R35, R4.reuse, R35, !P0 ;  /* 0x0000002304237207 */ /* 0x041fe20004000000 */
[----:B------:R-:W-:Y:S01]  /*1b10*/  IMAD.IADD R5, R4, 0x1, R5 ;  /* 0x0000000104057824 */ /* 0x000fe200078e0205 */
[----:B------:R-:W-:-:S03]  /*1b20*/  ISETP.NE.AND P0, PT, R105, 0x2, PT ;  /* 0x000000026900780c */ /* 0x000fc60003f05270 */
[----:B------:R-:W-:Y:S01]  /*1b30*/  IMAD.IADD R6, R6, 0x1, R5 ;  /* 0x0000000106067824 */ /* 0x000fe200078e0205 */
[----:B------:R-:W-:Y:S02]  /*1b40*/  SEL R35, R5, R35, !P0 ;  /* 0x0000002305237207 */ /* 0x000fe40004000000 */
[----:B------:R-:W-:Y:S01]  /*1b50*/  ISETP.NE.AND P0, PT, R105, 0x3, PT ;  /* 0x000000036900780c */ /* 0x000fe20003f05270 */
[----:B------:R-:W-:-:S03]  /*1b60*/  IMAD.IADD R7, R7, 0x1, R6 ;  /* 0x0000000107077824 */ /* 0x000fc600078e0206 */
[----:B------:R-:W-:Y:S01]  /*1b70*/  SEL R35, R6, R35, !P0 ;  /* 0x0000002306237207 */ /* 0x000fe20004000000 */
[----:B-1----:R-:W-:Y:S01]  /*1b80*/  IMAD.IADD R8, R7, 0x1, R8 ;  /* 0x0000000107087824 */ /* 0x002fe200078e0208 */
[----:B------:R-:W-:Y:S02]  /*1b90*/  ISETP.NE.AND P0, PT, R105, 0x5, PT ;  /* 0x000000056900780c */ /* 0x000fe40003f05270 */
[----:B------:R-:W-:Y:S01]  /*1ba0*/  SEL R35, R7, R35, !P1 ;  /* 0x0000002307237207 */ /* 0x000fe20004800000 */
[----:B------:R-:W-:Y:S01]  /*1bb0*/  IMAD.IADD R9, R9, 0x1, R8 ;  /* 0x0000000109097824 */ /* 0x000fe200078e0208 */
[----:B------:R-:W-:Y:S02]  /*1bc0*/  ISETP.NE.AND P1, PT, R23, RZ, PT ;  /* 0x000000ff1700720c */ /* 0x000fe40003f25270 */
[----:B------:R-:W-:Y:S01]  /*1bd0*/  SEL R35, R8, R35, !P0 ;  /* 0x0000002308237207 */ /* 0x000fe20004000000 */
[----:B------:R-:W-:Y:S01]  /*1be0*/  IMAD.IADD R10, R10, 0x1, R9 ;  /* 0x000000010a0a7824 */ /* 0x000fe200078e0209 */
[----:B------:R-:W-:-:S02]  /*1bf0*/  ISETP.GT.U32.AND P0, PT, R0, 0x1f, PT ;  /* 0x0000001f0000780c */ /* 0x000fc40003f04070 */
[----:B------:R-:W-:Y:S01]  /*1c00*/  SEL R35, R9, R35, !P2 ;  /* 0x0000002309237207 */ /* 0x000fe20005000000 */
[----:B------:R-:W-:Y:S01]  /*1c10*/  IMAD.IADD R11, R11, 0x1, R10 ;  /* 0x000000010b0b7824 */ /* 0x000fe200078e020a */
[----:B------:R-:W-:Y:S02]  /*1c20*/  ISETP.GT.U32.OR P2, PT, R0, 0x1f, P1 ;  /* 0x0000001f0000780c */ /* 0x000fe40000f44470 */
[----:B------:R-:W-:Y:S02]  /*1c30*/  SEL R4, R106, RZ, P1 ;  /* 0x000000ff6a047207 */ /* 0x000fe40000800000 */
[----:B------:R-:W-:-:S05]  /*1c40*/  SEL R35, R10, R35, !P3 ;  /* 0x000000230a237207 */ /* 0x000fca0005800000 */
[----:B------:R-:W-:Y:S01]  /*1c50*/  @P0 IMAD.IADD R106, R35, 0x1, R4 ;  /* 0x00000001236a0824 */ /* 0x000fe200078e0204 */
[----:B------:R-:W-:-:S03]  /*1c60*/  ISETP.NE.AND P0, PT, R0, RZ, PT ;  /* 0x000000ff0000720c */ /* 0x000fc60003f05270 */
[----:B------:R-:W-:-:S05]  /*1c70*/  @!P2 IMAD.U32 R106, R11, 0x10000, RZ ;  /* 0x000100000b6aa824 */ /* 0x000fca00078e00ff */
[----:B------:R-:W-:Y:S01]  /*1c80*/  @!P2 STS [UR4+0x8428], R106 ;  /* 0x0084286aff00a988 */ /* 0x000fe20008000804 */
[----:B------:R-:W-:Y:S06]  /*1c90*/  BAR.SYNC.DEFER_BLOCKING 0x0 ;  /* 0x0000000000007b1d */ /* 0x000fec0000010000 */
[----:B------:R-:W0:Y:S02]  /*1ca0*/  LDS R4, [UR4+0x8428] ;  /* 0x00842804ff047984 */ /* 0x000e240008000800 */
[----:B0-----:R-:W-:-:S05]  /*1cb0*/  SEL R5, R4, RZ, P0 ;  /* 0x000000ff04057207 */ /* 0x001fca0000000000 */
[----:B------:R-:W-:-:S04]  /*1cc0*/  IMAD.IADD R4, R5, 0x1, R106 ;  /* 0x0000000105047824 */ /* 0x000fc800078e026a */
[--C-:B------:R-:W-:Y:S01]  /*1cd0*/  IMAD.IADD R6, R73, 0x1, R4.reuse ;  /* 0x0000000149067824 */ /* 0x100fe200078e0204 */
[----:B------:R-:W-:Y:S01]  /*1ce0*/  STS [R31], R4 ;  /* 0x000000041f007388 */ /* 0x000fe20000000800 */
[--C-:B------:R-:W-:Y:S02]  /*1cf0*/  IMAD.IADD R74, R74, 0x1, R4.reuse ;  /* 0x000000014a4a7824 */ /* 0x100fe400078e0204 */
[--C-:B------:R-:W-:Y:S01]  /*1d00*/  IMAD.IADD R8, R75, 0x1, R4.reuse ;  /* 0x000000014b087824 */ /* 0x100fe200078e0204 */
[----:B------:R-:W-:Y:S01]  /*1d10*/  STS [R31+0x4], R6 ;  /* 0x000004061f007388 */ /* 0x000fe20000000800 */
[--C-:B------:R-:W-:Y:S02]  /*1d20*/  IMAD.IADD R76, R76, 0x1, R4.reuse ;  /* 0x000000014c4c7824 */ /* 0x100fe400078e0204 */
[--C-:B------:R-:W-:Y:S01]  /*1d30*/  IMAD.IADD R10, R77, 0x1, R4.reuse ;  /* 0x000000014d0a7824 */ /* 0x100fe200078e0204 */
[----:B------:R-:W-:Y:S01]  /*1d40*/  STS [R31+0x8], R74 ;  /* 0x0000084a1f007388 */ /* 0x000fe20000000800 */
[----:B------:R-:W-:-:S02]  /*1d50*/  IMAD.IADD R78, R78, 0x1, R4 ;  /* 0x000000014e4e7824 */ /* 0x000fc400078e0204 */
[--C-:B------:R-:W-:Y:S01]  /*1d60*/  IMAD.IADD R106, R79, 0x1, R4.reuse ;  /* 0x000000014f6a7824 */ /* 0x100fe200078e0204 */
[----:B------:R-:W-:Y:S01]  /*1d70*/  STS [R31+0xc], R8 ;  /* 0x00000c081f007388 */ /* 0x000fe20000000800 */
        /* <DEDUP_REMOVED lines=36> */
[----:B------:R-:W-:-:S03]  /*1fc0*/  IMAD.IADD R104, R104, 0x1, R4 ;  /* 0x0000000168687824 */ /* 0x000fc600078e0204 */
[----:B------:R-:W-:Y:S04]  /*1fd0*/  STS [R31+0x40], R88 ;  /* 0x000040581f007388 */ /* 0x000fe80000000800 */
        /* <DEDUP_REMOVED lines=15> */
[----:B------:R-:W-:Y:S01]  /*20d0*/  STS [R31+0x80], R104 ;  /* 0x000080681f007388 */ /* 0x000fe20000000800 */
[----:B------:R-:W-:Y:S06]  /*20e0*/  BAR.SYNC.DEFER_BLOCKING 0x0 ;  /* 0x0000000000007b1d */ /* 0x000fec0000010000 */
[----:B------:R-:W0:Y:S04]  /*20f0*/  LDS.U16 R5, [R36] ;  /* 0x0000000024057984 */ /* 0x000e280000000400 */
[----:B------:R-:W1:Y:S04]  /*2100*/  LDS.U16 R37, [R37] ;  /* 0x0000000025257984 */ /* 0x000e680000000400 */
[----:B------:R-:W2:Y:S04]  /*2110*/  LDS.U16 R39, [R39] ;  /* 0x0000000027277984 */ /* 0x000ea80000000400 */
[----:B------:R-:W3:Y:S04]  /*2120*/  LDS.U16 R41, [R41] ;  /* 0x0000000029297984 */ /* 0x000ee80000000400 */
[----:B------:R-:W4:Y:S04]  /*2130*/  LDS.U16 R43, [R43] ;  /* 0x000000002b2b7984 */ /* 0x000f280000000400 */
[----:B------:R-:W5:Y:S04]  /*2140*/  LDS.U16 R45, [R45] ;  /* 0x000000002d2d7984 */ /* 0x000f680000000400 */
[----:B------:R-:W5:Y:S04]  /*2150*/  LDS.U16 R47, [R47] ;  /* 0x000000002f2f7984 */ /* 0x000f680000000400 */
[----:B------:R-:W5:Y:S04]  /*2160*/  LDS.U16 R49, [R49] ;  /* 0x0000000031317984 */ /* 0x000f680000000400 */
[----:B------:R-:W5:Y:S04]  /*2170*/  LDS.U16 R51, [R51] ;  /* 0x0000000033337984 */ /* 0x000f680000000400 */
[----:B------:R-:W5:Y:S04]  /*2180*/  LDS.U16 R53, [R53] ;  /* 0x0000000035357984 */ /* 0x000f680000000400 */
[----:B------:R-:W5:Y:S01]  /*2190*/  LDS.U16 R55, [R55] ;  /* 0x0000000037377984 */ /* 0x000f620000000400 */
[----:B0-----:R-:W-:-:S03]  /*21a0*/  IMAD.IADD R5, R34, 0x1, R5 ;  /* 0x0000000122057824 */ /* 0x001fc600078e0205 */
[----:B------:R-:W0:Y:S01]  /*21b0*/  LDS.U16 R57, [R57] ;  /* 0x0000000039397984 */ /* 0x000e220000000400 */
[----:B-1----:R-:W-:-:S03]  /*21c0*/  IMAD.IADD R37, R38, 0x1, R37 ;  /* 0x0000000126257824 */ /* 0x002fc600078e0225 */
[----:B------:R-:W1:Y:S01]  /*21d0*/  LDS.U16 R59, [R59] ;  /* 0x000000003b3b7984 */ /* 0x000e620000000400 */
[----:B--2---:R-:W-:-:S03]  /*21e0*/  IMAD.IADD R39, R40, 0x1, R39 ;  /* 0x0000000128277824 */ /* 0x004fc600078e0227 */
[----:B------:R-:W2:Y:S01]  /*21f0*/  LDS.U16 R61, [R61] ;  /* 0x000000003d3d7984 */ /* 0x000ea20000000400 */
[----:B---3--:R-:W-:-:S03]  /*2200*/  IMAD.IADD R41, R42, 0x1, R41 ;  /* 0x000000012a297824 */ /* 0x008fc600078e0229 */
[----:B------:R-:W3:Y:S01]  /*2210*/  LDS.U16 R63, [R63] ;  /* 0x000000003f3f7984 */ /* 0x000ee20000000400 */
[----:B----4-:R-:W-:-:S03]  /*2220*/  IMAD.IADD R43, R44, 0x1, R43 ;  /* 0x000000012c2b7824 */ /* 0x010fc600078e022b */
[----:B------:R-:W4:Y:S01]  /*2230*/  LDS.U16 R65, [R65] ;  /* 0x0000000041417984 */ /* 0x000f220000000400 */
[----:B-----5:R-:W-:-:S03]  /*2240*/  IMAD.IADD R45, R46, 0x1, R45 ;  /* 0x000000012e2d7824 */ /* 0x020fc600078e022d */
[----:B------:R-:W5:Y:S01]  /*2250*/  LDS.U16 R67, [R67] ;  /* 0x0000000043437984 */ /* 0x000f620000000400 */
[----:B------:R-:W-:-:S03]  /*2260*/  IMAD.IADD R47, R48, 0x1, R47 ;  /* 0x00000001302f7824 */ /* 0x000fc600078e022f */
[----:B------:R-:W5:Y:S01]  /*2270*/  LDS.U16 R69, [R69] ;  /* 0x0000000045457984 */ /* 0x000f620000000400 */
[----:B------:R-:W-:-:S03]  /*2280*/  IMAD.IADD R49, R50, 0x1, R49 ;  /* 0x0000000132317824 */ /* 0x000fc600078e0231 */
[----:B------:R-:W5:Y:S01]  /*2290*/  LDS.U16 R71, [R71] ;  /* 0x0000000047477984 */ /* 0x000f620000000400 */
[----:B------:R-:W-:Y:S02]  /*22a0*/  IMAD.IADD R51, R52, 0x1, R51 ;  /* 0x0000000134337824 */ /* 0x000fe400078e0233 */
[----:B------:R-:W-:Y:S02]  /*22b0*/  IMAD.IADD R53, R54, 0x1, R53 ;  /* 0x0000000136357824 */ /* 0x000fe400078e0235 */
[----:B------:R-:W-:Y:S02]  /*22c0*/  IMAD.IADD R55, R56, 0x1, R55 ;  /* 0x0000000138377824 */ /* 0x000fe400078e0237 */
[----:B0-----:R-:W-:Y:S02]  /*22d0*/  IMAD.IADD R57, R58, 0x1, R57 ;  /* 0x000000013a397824 */ /* 0x001fe400078e0239 */
[----:B-1----:R-:W-:Y:S02]  /*22e0*/  IMAD.IADD R59, R60, 0x1, R59 ;  /* 0x000000013c3b7824 */ /* 0x002fe400078e023b */
[----:B--2---:R-:W-:-:S02]  /*22f0*/  IMAD.IADD R61, R62, 0x1, R61 ;  /* 0x000000013e3d7824 */ /* 0x004fc400078e023d */
[----:B---3--:R-:W-:Y:S02]  /*2300*/  IMAD.IADD R63, R64, 0x1, R63 ;  /* 0x00000001403f7824 */ /* 0x008fe400078e023f */
[----:B----4-:R-:W-:Y:S02]  /*2310*/  IMAD.IADD R65, R66, 0x1, R65 ;  /* 0x0000000142417824 */ /* 0x010fe400078e0241 */
[----:B-----5:R-:W-:Y:S02]  /*2320*/  IMAD.IADD R67, R68, 0x1, R67 ;  /* 0x0000000144437824 */ /* 0x020fe400078e0243 */
[----:B------:R-:W-:Y:S02]  /*2330*/  IMAD.IADD R69, R70, 0x1, R69 ;  /* 0x0000000146457824 */ /* 0x000fe400078e0245 */
[----:B------:R-:W-:Y:S01]  /*2340*/  IMAD.IADD R71, R72, 0x1, R71 ;  /* 0x0000000148477824 */ /* 0x000fe200078e0247 */
[----:B------:R-:W-:Y:S06]  /*2350*/  BAR.SYNC.DEFER_BLOCKING 0x0 ;  /* 0x0000000000007b1d */ /* 0x000fec0000010000 */
[----:B------:R-:W-:Y:S05]  /*2360*/  BRA.U UP0, `(.L_x_219) ;  /* 0x0000000100f87547 */ /* 0x000fea000b800000 */
[----:B------:R-:W-:Y:S01]  /*2370*/  LEA R5, R5, UR4, 0x2 ;  /* 0x0000000405057c11 */ /* 0x000fe2000f8e10ff */
[----:B------:R-:W-:Y:S01]  /*2380*/  UIADD3 UR7, UPT, UPT, UR7, 0x6, URZ ;  /* 0x0000000607077890 */ /* 0x000fe2000fffe0ff */
[----:B------:R-:W-:Y:S01]  /*2390*/  LEA R4, R37, UR4, 0x2 ;  /* 0x0000000425047c11 */ /* 0x000fe2000f8e10ff */
[----:B------:R-:W-:Y:S01]  /*23a0*/  UIADD3 UR5, UPT, UPT, UR5, -0x6, URZ ;  /* 0xfffffffa05057890 */ /* 0x000fe2000fffe0ff */
[----:B------:R-:W-:Y:S01]  /*23b0*/  LEA R7, R39, UR4, 0x2 ;  /* 0x0000000427077c11 */ /* 0x000fe2000f8e10ff */
[----:B------:R0:W-:Y:S01]  /*23c0*/  STS [R5], R2 ;  /* 0x0000000205007388 */ /* 0x0001e20000000800 */
[----:B------:R-:W-:Y:S02]  /*23d0*/  LEA R6, R41, UR4, 0x2 ;  /* 0x0000000429067c11 */ /* 0x000fe4000f8e10ff */
[----:B------:R-:W-:Y:S01]  /*23e0*/  LEA R9, R43, UR4, 0x2 ;  /* 0x000000042b097c11 */ /* 0x000fe2000f8e10ff */
[----:B------:R1:W-:Y:S01]  /*23f0*/  STS [R4], R3 ;  /* 0x0000000304007388 */ /* 0x0003e20000000800 */
[----:B------:R-:W-:-:S02]  /*2400*/  LEA R8, R45, UR4, 0x2 ;  /* 0x000000042d087c11 */ /* 0x000fc4000f8e10ff */
[----:B------:R-:W-:Y:S01]  /*2410*/  LEA R11, R47, UR4, 0x2 ;  /* 0x000000042f0b7c11 */ /* 0x000fe2000f8e10ff */
[----:B------:R2:W-:Y:S01]  /*2420*/  STS [R7], R12 ;  /* 0x0000000c07007388 */ /* 0x0005e20000000800 */
[----:B------:R-:W-:Y:S02]  /*2430*/  LEA R10, R49, UR4, 0x2 ;  /* 0x00000004310a7c11 */ /* 0x000fe4000f8e10ff */
[----:B0-----:R-:W-:Y:S01]  /*2440*/  LEA R5, R51, UR4, 0x2 ;  /* 0x0000000433057c11 */ /* 0x001fe2000f8e10ff */
[----:B------:R0:W-:Y:S01]  /*2450*/  STS [R6], R13 ;  /* 0x0000000d06007388 */ /* 0x0001e20000000800 */
[----:B------:R-:W-:Y:S02]  /*2460*/  LEA R2, R53, UR4, 0x2 ;  /* 0x0000000435027c11 */ /* 0x000fe4000f8e10ff */
[----:B-1----:R-:W-:Y:S01]  /*2470*/  LEA R3, R55, UR4, 0x2 ;  /* 0x0000000437037c11 */ /* 0x002fe2000f8e10ff */
[----:B------:R1:W-:Y:S01]  /*2480*/  STS [R9], R14 ;  /* 0x0000000e09007388 */ /* 0x0003e20000000800 */
[----:B------:R-:W-:-:S02]  /*2490*/  LEA R4, R57, UR4, 0x2 ;  /* 0x0000000439047c11 */ /* 0x000fc4000f8e10ff */
[----:B--2---:R-:W-:Y:S01]  /*24a0*/  LEA R7, R59, UR4, 0x2 ;  /* 0x000000043b077c11 */ /* 0x004fe2000f8e10ff */
[----:B------:R2:W-:Y:S01]  /*24b0*/  STS [R8], R15 ;  /* 0x0000000f08007388 */ /* 0x0005e20000000800 */
[----:B0-----:R-:W-:-:S03]  /*24c0*/  LEA R6, R63, UR4, 0x2 ;  /* 0x000000043f067c11 */ /* 0x001fc6000f8e10ff */
[----:B------:R0:W-:Y:S01]  /*24d0*/  STS [R11], R16 ;  /* 0x000000100b007388 */ /* 0x0001e20000000800 */
[----:B-1----:R-:W-:-:S03]  /*24e0*/  LEA R9, R61, UR4, 0x2 ;  /* 0x000000043d097c11 */ /* 0x002fc6000f8e10ff */
[----:B------:R-:W-:Y:S01]  /*24f0*/  STS [R10], R17 ;  /* 0x000000110a007388 */ /* 0x000fe20000000800 */
[----:B--2---:R-:W-:-:S03]  /*2500*/  LEA R8, R67, UR4, 0x2 ;  /* 0x0000000443087c11 */ /* 0x004fc6000f8e10ff */
[----:B------:R1:W-:Y:S01]  /*2510*/  STS [R5], R18 ;  /* 0x0000001205007388 */ /* 0x0003e20000000800 */
[----:B0-----:R-:W-:-:S03]  /*2520*/  LEA R11, R65, UR4, 0x2 ;  /* 0x00000004410b7c11 */ /* 0x001fc6000f8e10ff */
[----:B------:R0:W-:Y:S04]  /*2530*/  STS [R2], R19 ;  /* 0x0000001302007388 */ /* 0x0001e80000000800 */
[----:B------:R2:W-:Y:S01]  /*2540*/  STS [R3], R20 ;  /* 0x0000001403007388 */ /* 0x0005e20000000800 */
[----:B-1----:R-:W-:-:S03]  /*2550*/  LEA R5, R69, UR4, 0x2 ;  /* 0x0000000445057c11 */ /* 0x002fc6000f8e10ff */
[----:B------:R2:W-:Y:S01]  /*2560*/  STS [R4], R21 ;  /* 0x0000001504007388 */ /* 0x0005e20000000800 */
[----:B0-----:R-:W-:-:S03]  /*2570*/  LEA R19, R71, UR4, 0x2 ;  /* 0x0000000447137c11 */ /* 0x001fc6000f8e10ff */
[----:B------:R2:W-:Y:S04]  /*2580*/  STS [R7], R22 ;  /* 0x0000001607007388 */ /* 0x0005e80000000800 */
[----:B------:R2:W-:Y:S04]  /*2590*/  STS [R9], R24 ;  /* 0x0000001809007388 */ /* 0x0005e80000000800 */
[----:B------:R2:W-:Y:S04]  /*25a0*/  STS [R6], R25 ;  /* 0x0000001906007388 */ /* 0x0005e80000000800 */
[----:B------:R2:W-:Y:S04]  /*25b0*/  STS [R11], R26 ;  /* 0x0000001a0b007388 */ /* 0x0005e80000000800 */
[----:B------:R2:W-:Y:S04]  /*25c0*/  STS [R8], R27 ;  /* 0x0000001b08007388 */ /* 0x0005e80000000800 */
[----:B------:R2:W-:Y:S04]  /*25d0*/  STS [R5], R28 ;  /* 0x0000001c05007388 */ /* 0x0005e80000000800 */
[----:B------:R2:W-:Y:S01]  /*25e0*/  STS [R19], R30 ;  /* 0x0000001e13007388 */ /* 0x0005e20000000800 */
[----:B------:R-:W-:Y:S06]  /*25f0*/  BAR.SYNC.DEFER_BLOCKING 0x0 ;  /* 0x0000000000007b1d */ /* 0x000fec0000010000 */
[----:B------:R2:W0:Y:S04]  /*2600*/  LDS R2, [R33] ;  /* 0x0000000021027984 */ /* 0x0004280000000800 */
[----:B------:R2:W1:Y:S04]  /*2610*/  LDS R3, [R33+0x4] ;  /* 0x0000040021037984 */ /* 0x0004680000000800 */
[----:B------:R2:W3:Y:S04]  /*2620*/  LDS R12, [R33+0x8] ;  /* 0x00000800210c7984 */ /* 0x0004e80000000800 */
[----:B------:R2:W4:Y:S04]  /*2630*/  LDS R13, [R33+0xc] ;  /* 0x00000c00210d7984 */ /* 0x0005280000000800 */
[----:B------:R2:W0:Y:S04]  /*2640*/  LDS R14, [R33+0x10] ;  /* 0x00001000210e7984 */ /* 0x0004280000000800 */
        /* <DEDUP_REMOVED lines=13> */
[----:B------:R2:W0:Y:S01]  /*2720*/  LDS R30, [R33+0x48] ;  /* 0x00004800211e7984 */ /* 0x0004220000000800 */
[----:B------:R-:W-:Y:S06]  /*2730*/  BAR.SYNC.DEFER_BLOCKING 0x0 ;  /* 0x0000000000007b1d */ /* 0x000fec0000010000 */
[----:B-1-34-:R-:W-:Y:S05]  /*2740*/  BRA `(.L_x_220) ;  /* 0xffffffdc00f87947 */ /* 0x01afea000383ffff */
.L_x_219:
[----:B------:R-:W-:Y:S01]  /*2750*/  LEA R5, R5, UR4, 0x2 ;  /* 0x0000000405057c11 */ /* 0x000fe2000f8e10ff */
[C---:B------:R-:W-:Y:S01]  /*2760*/  IMAD R33, R0.reuse, -0x48, R33 ;  /* 0xffffffb800217824 */ /* 0x040fe200078e0221 */
[----:B------:R-:W-:Y:S01]  /*2770*/  LEA R4, R37, UR4, 0x2 ;  /* 0x0000000425047c11 */ /* 0x000fe2000f8e10ff */
[C---:B------:R-:W-:Y:S01]  /*2780*/  VIADD R7, R0.reuse, 0x100 ;  /* 0x0000010000077836 */ /* 0x040fe20000000000 */
[----:B------:R-:W-:Y:S01]  /*2790*/  LEA R39, R39, UR4, 0x2 ;  /* 0x0000000427277c11 */ /* 0x000fe2000f8e10ff */
[----:B------:R0:W-:Y:S01]  /*27a0*/  STS [R5], R2 ;  /* 0x0000000205007388 */ /* 0x0001e20000000800 */
[----:B------:R-:W-:Y:S01]  /*27b0*/  LEA R6, R41, UR4, 0x2 ;  /* 0x0000000429067c11 */ /* 0x000fe2000f8e10ff */
[----:B------:R-:W-:Y:S01]  /*27c0*/  VIADD R9, R0, 0x200 ;  /* 0x0000020000097836 */ /* 0x000fe20000000000 */
[----:B------:R-:W-:Y:S01]  /*27d0*/  LEA R43, R43, UR4, 0x2 ;  /* 0x000000042b2b7c11 */ /* 0x000fe2000f8e10ff */
[----:B------:R1:W-:Y:S01]  /*27e0*/  STS [R4], R3 ;  /* 0x0000000304007388 */ /* 0x0003e20000000800 */
[----:B------:R-:W-:-:S02]  /*27f0*/  LEA R8, R45, UR4, 0x2 ;  /* 0x000000042d087c11 */ /* 0x000fc4000f8e10ff */
[----:B------:R-:W-:Y:S01]  /*2800*/  LEA R47, R47, UR4, 0x2 ;  /* 0x000000042f2f7c11 */ /* 0x000fe2000f8e10ff */
[----:B------:R-:W-:Y:S01]  /*2810*/  STS [R39], R12 ;  /* 0x0000000c27007388 */ /* 0x000fe20000000800 */
[----:B------:R-:W-:Y:S02]  /*2820*/  LEA R10, R49, UR4, 0x2 ;  /* 0x00000004310a7c11 */ /* 0x000fe4000f8e10ff */
[----:B------:R-:W-:Y:S01]  /*2830*/  LEA R51, R51, UR4, 0x2 ;  /* 0x0000000433337c11 */ /* 0x000fe2000f8e10ff */
[----:B------:R2:W-:Y:S01]  /*2840*/  STS [R6], R13 ;  /* 0x0000000d06007388 */ /* 0x0005e20000000800 */
[----:B0-----:R-:W-:Y:S02]  /*2850*/  LEA R2, R53, UR4, 0x2 ;  /* 0x0000000435027c11 */ /* 0x001fe4000f8e10ff */
[----:B------:R-:W-:Y:S01]  /*2860*/  LEA R55, R55, UR4, 0x2 ;  /* 0x0000000437377c11 */ /* 0x000fe2000f8e10ff */
[----:B------:R0:W-:Y:S01]  /*2870*/  STS [R43], R14 ;  /* 0x0000000e2b007388 */ /* 0x0001e20000000800 */
[----:B-1----:R-:W-:-:S02]  /*2880*/  LEA R4, R57, UR4, 0x2 ;  /* 0x0000000439047c11 */ /* 0x002fc4000f8e10ff */
[----:B------:R-:W-:Y:S01]  /*2890*/  LEA R59, R59, UR4, 0x2 ;  /* 0x000000043b3b7c11 */ /* 0x000fe2000f8e10ff */
[----:B------:R1:W-:Y:S01]  /*28a0*/  STS [R8], R15 ;  /* 0x0000000f08007388 */ /* 0x0003e20000000800 */
[----:B------:R-:W-:Y:S01]  /*28b0*/  LEA R61, R61, UR4, 0x2 ;  /* 0x000000043d3d7c11 */ /* 0x000fe2000f8e10ff */
[C---:B--2---:R-:W-:Y:S01]  /*28c0*/  VIADD R13, R0.reuse, 0x500 ;  /* 0x00000500000d7836 */ /* 0x044fe20000000000 */
[----:B------:R-:W-:Y:S01]  /*28d0*/  LEA R6, R63, UR4, 0x2 ;  /* 0x000000043f067c11 */ /* 0x000fe2000f8e10ff */
[----:B------:R2:W-:Y:S01]  /*28e0*/  STS [R47], R16 ;  /* 0x000000102f007388 */ /* 0x0005e20000000800 */
[----:B------:R-:W-:Y:S01]  /*28f0*/  LEA R65, R65, UR4, 0x2 ;  /* 0x0000000441417c11 */ /* 0x000fe2000f8e10ff */
[C---:B0-----:R-:W-:Y:S01]  /*2900*/  VIADD R14, R0.reuse, 0x600 ;  /* 0x00000600000e7836 */ /* 0x041fe20000000000 */
[----:B------:R-:W-:Y:S01]  /*2910*/  LEA R69, R69, UR4, 0x2 ;  /* 0x0000000445457c11 */ /* 0x000fe2000f8e10ff */
[----:B------:R0:W-:Y:S01]  /*2920*/  STS [R10], R17 ;  /* 0x000000110a007388 */ /* 0x0001e20000000800 */
[----:B------:R-:W-:Y:S01]  /*2930*/  LEA R71, R71, UR4, 0x2 ;  /* 0x0000000447477c11 */ /* 0x000fe2000f8e10ff */
[C---:B-1----:R-:W-:Y:S01]  /*2940*/  VIADD R15, R0.reuse, 0x700 ;  /* 0x00000700000f7836 */ /* 0x042fe20000000000 */
[----:B------:R-:W-:Y:S01]  /*2950*/  LEA R8, R67, UR4, 0x2 ;  /* 0x0000000443087c11 */ /* 0x000fe2000f8e10ff */
[----:B------:R-:W-:Y:S01]  /*2960*/  STS [R51], R18 ;  /* 0x0000001233007388 */ /* 0x000fe20000000800 */
[----:B------:R-:W1:Y:S01]  /*2970*/  LDCU.64 UR4, c[0x0][0x3a0] ;  /* 0x00007400ff0477ac */ /* 0x000e620008000a00 */
[C---:B------:R-:W-:Y:S01]  /*2980*/  LOP3.LUT R12, R0.reuse, 0x400, RZ, 0xfc, !PT ;  /* 0x00000400000c7812 */ /* 0x040fe200078efcff */
[C---:B--2---:R-:W-:Y:S01]  /*2990*/  VIADD R16, R0.reuse, 0xd00 ;  /* 0x00000d0000107836 */ /* 0x044fe20000000000 */
[----:B------:R2:W-:Y:S01]  /*29a0*/  STS [R2], R19 ;  /* 0x0000001302007388 */ /* 0x0005e20000000800 */
[----:B0-----:R-:W-:-:S03]  /*29b0*/  VIADD R10, R0, 0x300 ;  /* 0x00000300000a7836 */ /* 0x001fc60000000000 */
[----:B------:R-:W-:Y:S04]  /*29c0*/  STS [R55], R20 ;  /* 0x0000001437007388 */ /* 0x000fe80000000800 */
[----:B------:R-:W-:Y:S01]  /*29d0*/  STS [R4], R21 ;  /* 0x0000001504007388 */ /* 0x000fe20000000800 */
[----:B--2---:R-:W0:Y:S03]  /*29e0*/  LDC.64 R2, c[0x0][0x388] ;  /* 0x0000e200ff027b82 */ /* 0x004e260000000a00 */
[----:B------:R-:W-:Y:S01]  /*29f0*/  STS [R59], R22 ;  /* 0x000000163b007388 */ /* 0x000fe20000000800 */
[----:B-1----:R-:W-:-:S03]  /*2a00*/  ISETP.GE.U32.AND P2, PT, R7, UR4, PT ;  /* 0x0000000407007c0c */ /* 0x002fc6000bf46070 */
[----:B------:R-:W-:Y:S01]  /*2a10*/  STS [R61], R24 ;  /* 0x000000183d007388 */ /* 0x000fe20000000800 */
[----:B------:R-:W-:Y:S02]  /*2a20*/  ISETP.GE.U32.AND P3, PT, R9, UR4, PT ;  /* 0x0000000409007c0c */ /* 0x000fe4000bf66070 */
[----:B------:R-:W-:Y:S01]  /*2a30*/  ISETP.GE.U32.AND P6, PT, R10, UR4, PT ;  /* 0x000000040a007c0c */ /* 0x000fe2000bfc6070 */
[----:B------:R-:W-:Y:S01]  /*2a40*/  STS [R6], R25 ;  /* 0x0000001906007388 */ /* 0x000fe20000000800 */
[----:B------:R-:W-:Y:S02]  /*2a50*/  ISETP.GE.U32.AND.EX P3, PT, RZ, UR5, PT, P3 ;  /* 0x00000005ff007c0c */ /* 0x000fe4000bf66130 */
[----:B------:R-:W-:Y:S01]  /*2a60*/  ISETP.GE.U32.AND.EX P2, PT, RZ, UR5, PT, P2 ;  /* 0x00000005ff007c0c */ /* 0x000fe2000bf46120 */
[----:B------:R-:W-:Y:S01]  /*2a70*/  STS [R65], R26 ;  /* 0x0000001a41007388 */ /* 0x000fe20000000800 */
[----:B------:R-:W-:Y:S02]  /*2a80*/  ISETP.GE.U32.AND P1, PT, R13, UR4, PT ;  /* 0x000000040d007c0c */ /* 0x000fe4000bf26070 */
[----:B------:R-:W-:Y:S01]  /*2a90*/  ISETP.GE.U32.AND.EX P6, PT, RZ, UR5, PT, P6 ;  /* 0x00000005ff007c0c */ /* 0x000fe2000bfc6160 */
[----:B------:R-:W-:Y:S01]  /*2aa0*/  STS [R8], R27 ;  /* 0x0000001b08007388 */ /* 0x000fe20000000800 */
[----:B------:R-:W-:-:S02]  /*2ab0*/  ISETP.GE.U32.AND.EX P1, PT, RZ, UR5, PT, P1 ;  /* 0x00000005ff007c0c */ /* 0x000fc4000bf26110 */
[----:B------:R-:W-:Y:S01]  /*2ac0*/  ISETP.GE.U32.AND P5, PT, R12, UR4, PT ;  /* 0x000000040c007c0c */ /* 0x000fe2000bfa6070 */
[----:B------:R-:W-:Y:S01]  /*2ad0*/  STS [R69], R28 ;  /* 0x0000001c45007388 */ /* 0x000fe20000000800 */
[----:B------:R-:W-:Y:S01]  /*2ae0*/  ISETP.GE.U32.AND P4, PT, R15, UR4, PT ;  /* 0x000000040f007c0c */ /* 0x000fe2000bf86070 */
[----:B0-----:R-:W-:Y:S01]  /*2af0*/  IMAD.WIDE.U32 R2, R0, 0x4, R2 ;  /* 0x0000000400027825 */ /* 0x001fe200078e0002 */
[----:B------:R-:W-:Y:S01]  /*2b00*/  ISETP.GE.U32.AND.EX P5, PT, RZ, UR5, PT, P5 ;  /* 0x00000005ff007c0c */ /* 0x000fe2000bfa6150 */
[----:B------:R-:W-:Y:S01]  /*2b10*/  STS [R71], R30 ;  /* 0x0000001e47007388 */ /* 0x000fe20000000800 */
[----:B------:R-:W-:Y:S01]  /*2b20*/  BAR.SYNC.DEFER_BLOCKING 0x0 ;  /* 0x0000000000007b1d */ /* 0x000fe20000010000 */
[----:B------:R-:W-:Y:S01]  /*2b30*/  ISETP.GE.U32.AND P0, PT, R14, UR4, PT ;  /* 0x000000040e007c0c */ /* 0x000fe2000bf06070 */
[C---:B------:R-:W-:Y:S01]  /*2b40*/  VIADD R14, R0.reuse, 0x900 ;  /* 0x00000900000e7836 */ /* 0x040fe20000000000 */
[----:B------:R-:W-:Y:S02]  /*2b50*/  LOP3.LUT R12, R0, 0x800, RZ, 0xfc, !PT ;  /* 0x00000800000c7812 */ /* 0x000fe400078efcff */
[----:B------:R-:W-:-:S02]  /*2b60*/  ISETP.GE.U32.AND.EX P0, PT, RZ, UR5, PT, P0 ;  /* 0x00000005ff007c0c */ /* 0x000fc4000bf06100 */
[----:B------:R-:W-:Y:S01]  /*2b70*/  ISETP.GE.U32.AND.EX P4, PT, RZ, UR5, PT, P4 ;  /* 0x00000005ff007c0c */ /* 0x000fe2000bf86140 */
[----:B------:R-:W0:Y:S04]  /*2b80*/  LDS R5, [R33+0x800] ;  /* 0x0008000021057984 */ /* 0x000e280000000800 */
[----:B------:R-:W1:Y:S04]  /*2b90*/  LDS R4, [R33+0x400] ;  /* 0x0004000021047984 */ /* 0x000e680000000800 */
[----:B------:R-:W2:Y:S04]  /*2ba0*/  LDS R6, [R33+0xc00] ;  /* 0x000c000021067984 */ /* 0x000ea80000000800 */
[----:B------:R-:W3:Y:S04]  /*2bb0*/  LDS R8, [R33+0x1400] ;  /* 0x0014000021087984 */ /* 0x000ee80000000800 */
[----:B------:R-:W4:Y:S04]  /*2bc0*/  LDS R7, [R33+0x1000] ;  /* 0x0010000021077984 */ /* 0x000f280000000800 */
[----:B------:R-:W5:Y:S04]  /*2bd0*/  LDS R9, [R33+0x1800] ;  /* 0x0018000021097984 */ /* 0x000f680000000800 */
[----:B------:R-:W5:Y:S01]  /*2be0*/  LDS R10, [R33+0x1c00] ;  /* 0x001c0000210a7984 */ /* 0x000f620000000800 */
[----:B0-----:R-:W-:-:S03]  /*2bf0*/  @!P3 LOP3.LUT R13, R5, 0x80000000, RZ, 0x3c, !PT ;  /* 0x80000000050db812 */ /* 0x001fc600078e3cff */
[----:B------:R-:W-:Y:S01]  /*2c00*/  LDS R5, [R33+0x2400] ;  /* 0x0024000021057984 */ /* 0x000fe20000000800 */
[----:B-1----:R-:W-:-:S03]  /*2c10*/  @!P2 LOP3.LUT R11, R4, 0x80000000, RZ, 0x3c, !PT ;  /* 0x80000000040ba812 */ /* 0x002fc600078e3cff */
[----:B------:R-:W0:Y:S01]  /*2c20*/  LDS R4, [R33+0x2000] ;  /* 0x0020000021047984 */ /* 0x000e220000000800 */
[----:B--2---:R-:W-:-:S03]  /*2c30*/  @!P6 LOP3.LUT R15, R6, 0x80000000, RZ, 0x3c, !PT ;  /* 0x80000000060fe812 */ /* 0x004fc600078e3cff */
[----:B------:R-:W-:Y:S01]  /*2c40*/  @!P2 STG.E desc[UR8][R2.64+0x400], R11 ;  /* 0x0004000b0200a986 */ /* 0x000fe2000c101908 */
[----:B------:R-:W-:Y:S01]  /*2c50*/  ISETP.GE.U32.AND P2, PT, R12, UR4, PT ;  /* 0x000000040c007c0c */ /* 0x000fe2000bf46070 */
[----:B------:R-:W-:Y:S01]  /*2c60*/  VIADD R12, R0, 0xa00 ;  /* 0x00000a00000c7836 */ /* 0x000fe20000000000 */
[----:B---3--:R-:W-:Y:S01]  /*2c70*/  @!P1 LOP3.LUT R19, R8, 0x80000000, RZ, 0x3c, !PT ;  /* 0x8000000008139812 */ /* 0x008fe200078e3cff */
[----:B------:R-:W-:Y:S01]  /*2c80*/  LDS R11, [R33+0x2800] ;  /* 0x00280000210b7984 */ /* 0x000fe20000000800 */
[----:B------:R-:W-:Y:S02]  /*2c90*/  ISETP.GE.U32.AND.EX P2, PT, RZ, UR5, PT, P2 ;  /* 0x00000005ff007c0c */ /* 0x000fe4000bf46120 */
[----:B----4-:R-:W-:Y:S01]  /*2ca0*/  @!P5 LOP3.LUT R17, R7, 0x80000000, RZ, 0x3c, !PT ;  /* 0x800000000711d812 */ /* 0x010fe200078e3cff */
[----:B------:R-:W-:Y:S01]  /*2cb0*/  LDS R6, [R33+0x2c00] ;  /* 0x002c000021067984 */ /* 0x000fe20000000800 */
[----:B-----5:R-:W-:-:S03]  /*2cc0*/  @!P0 LOP3.LUT R21, R9, 0x80000000, RZ, 0x3c, !PT ;  /* 0x8000000009158812 */ /* 0x020fc600078e3cff */
[----:B------:R-:W-:Y:S01]  /*2cd0*/  @!P1 STG.E desc[UR8][R2.64+0x1400], R19 ;  /* 0x0014001302009986 */ /* 0x000fe2000c101908 */
[----:B------:R-:W-:-:S03]  /*2ce0*/  ISETP.GE.U32.AND P1, PT, R0, UR4, PT ;  /* 0x0000000400007c0c */ /* 0x000fc6000bf26070 */
[----:B------:R-:W1:Y:S01]  /*2cf0*/  LDS R7, [R33+0x3000] ;  /* 0x0030000021077984 */ /* 0x000e620000000800 */
[----:B------:R-:W-:-:S03]  /*2d00*/  ISETP.GE.U32.AND.EX P1, PT, RZ, UR5, PT, P1 ;  /* 0x00000005ff007c0c */ /* 0x000fc6000bf26110 */
[----:B------:R-:W-:Y:S01]  /*2d10*/  @!P3 STG.E desc[UR8][R2.64+0x800], R13 ;  /* 0x0008000d0200b986 */ /* 0x000fe2000c101908 */
[----:B------:R-:W-:Y:S01]  /*2d20*/  ISETP.GE.U32.AND P3, PT, R14, UR4, PT ;  /* 0x000000040e007c0c */ /* 0x000fe2000bf66070 */
[----:B------:R-:W-:Y:S02]  /*2d30*/  VIADD R14, R0, 0xb00 ;  /* 0x00000b00000e7836 */ /* 0x000fe40000000000 */
[----:B------:R2:W-:Y:S01]  /*2d40*/  @!P6 STG.E desc[UR8][R2.64+0xc00], R15 ;  /* 0x000c000f0200e986 */ /* 0x0005e2000c101908 */
[----:B------:R-:W-:Y:S02]  /*2d50*/  ISETP.GE.U32.AND P6, PT, R12, UR4, PT ;  /* 0x000000040c007c0c */ /* 0x000fe4000bfc6070 */
[----:B------:R-:W-:Y:S01]  /*2d60*/  LOP3.LUT R12, R0, 0xc00, RZ, 0xfc, !PT ;  /* 0x00000c00000c7812 */ /* 0x000fe200078efcff */
[----:B------:R0:W-:Y:S01]  /*2d70*/  @!P5 STG.E desc[UR8][R2.64+0x1000], R17 ;  /* 0x001000110200d986 */ /* 0x0001e2000c101908 */
[----:B------:R-:W-:Y:S02]  /*2d80*/  ISETP.GE.U32.AND.EX P3, PT, RZ, UR5, PT, P3 ;  /* 0x00000005ff007c0c */ /* 0x000fe4000bf66130 */
[----:B------:R-:W-:Y:S01]  /*2d90*/  ISETP.GE.U32.AND P5, PT, R14, UR4, PT ;  /* 0x000000040e007c0c */ /* 0x000fe2000bfa6070 */
[----:B------:R-:W-:Y:S01]  /*2da0*/  @!P0 STG.E desc[UR8][R2.64+0x1800], R21 ;  /* 0x0018001502008986 */ /* 0x000fe2000c101908 */
[----:B------:R-:W-:-:S02]  /*2db0*/  ISETP.GE.U32.AND P0, PT, R12, UR4, PT ;  /* 0x000000040c007c0c */ /* 0x000fc4000bf06070 */
[----:B--2---:R-:W-:Y:S01]  /*2dc0*/  @!P4 LOP3.LUT R15, R10, 0x80000000, RZ, 0x3c, !PT ;  /* 0x800000000a0fc812 */ /* 0x004fe200078e3cff */
[----:B------:R-:W2:Y:S01]  /*2dd0*/  LDS R8, [R33+0x3400] ;  /* 0x0034000021087984 */ /* 0x000ea20000000800 */
[----:B------:R-:W-:Y:S02]  /*2de0*/  ISETP.GE.U32.AND.EX P0, PT, RZ, UR5, PT, P0 ;  /* 0x00000005ff007c0c */ /* 0x000fe4000bf06100 */
[----:B0-----:R-:W-:Y:S01]  /*2df0*/  @!P2 LOP3.LUT R17, R4, 0x80000000, RZ, 0x3c, !PT ;  /* 0x800000000411a812 */ /* 0x001fe200078e3cff */
[----:B------:R-:W0:Y:S02]  /*2e00*/  LDS R9, [R33+0x3800] ;  /* 0x0038000021097984 */ /* 0x000e240000000800 */
[----:B------:R-:W-:Y:S01]  /*2e10*/  @!P3 LOP3.LUT R5, R5, 0x80000000, RZ, 0x3c, !PT ;  /* 0x800000000505b812 */ /* 0x000fe200078e3cff */
[----:B------:R-:W-:Y:S01]  /*2e20*/  VIADD R4, R0, 0xe00 ;  /* 0x00000e0000047836 */ /* 0x000fe20000000000 */
[----:B------:R-:W3:Y:S04]  /*2e30*/  LDS R10, [R33+0x3c00] ;  /* 0x003c0000210a7984 */ /* 0x000ee80000000800 */
[----:B------:R-:W4:Y:S04]  /*2e40*/  LDS R12, [R33+0x4000] ;  /* 0x00400000210c7984 */ /* 0x000f280000000800 */
[----:B------:R-:W5:Y:S01]  /*2e50*/  LDS R13, [R33+0x4400] ;  /* 0x00440000210d7984 */ /* 0x000f620000000800 */
[----:B-1----:R-:W-:-:S03]  /*2e60*/  @!P0 LOP3.LUT R7, R7, 0x80000000, RZ, 0x3c, !PT ;  /* 0x8000000007078812 */ /* 0x002fc600078e3cff */
[----:B------:R-:W1:Y:S04]  /*2e70*/  @!P1 LDS R14, [R33] ;  /* 0x00000000210e9984 */ /* 0x000e680000000800 */
[----:B------:R2:W-:Y:S01]  /*2e80*/  @!P4 STG.E desc[UR8][R2.64+0x1c00], R15 ;  /* 0x001c000f0200c986 */ /* 0x0005e2000c101908 */
[----:B------:R-:W-:Y:S02]  /*2e90*/  ISETP.GE.U32.AND.EX P4, PT, RZ, UR5, PT, P6 ;  /* 0x00000005ff007c0c */ /* 0x000fe4000bf86160 */
[----:B------:R-:W-:Y:S01]  /*2ea0*/  ISETP.GE.U32.AND.EX P6, PT, RZ, UR5, PT, P5 ;  /* 0x00000005ff007c0c */ /* 0x000fe2000bfc6150 */
[----:B------:R-:W-:Y:S01]  /*2eb0*/  @!P3 STG.E desc[UR8][R2.64+0x2400], R5 ;  /* 0x002400050200b986 */ /* 0x000fe2000c101908 */
[----:B------:R-:W-:-:S03]  /*2ec0*/  ISETP.GE.U32.AND P5, PT, R16, UR4, PT ;  /* 0x0000000410007c0c */ /* 0x000fc6000bfa6070 */
[----:B------:R0:W-:Y:S01]  /*2ed0*/  @!P2 STG.E desc[UR8][R2.64+0x2000], R17 ;  /* 0x002000110200a986 */ /* 0x0001e2000c101908 */
[----:B------:R-:W-:Y:S02]  /*2ee0*/  ISETP.GE.U32.AND P2, PT, R4, UR4, PT ;  /* 0x0000000404007c0c */ /* 0x000fe4000bf46070 */
[C---:B------:R-:W-:Y:S01]  /*2ef0*/  LOP3.LUT R4, R0.reuse, 0x1000, RZ, 0xfc, !PT ;  /* 0x0000100000047812 */ /* 0x040fe200078efcff */
[----:B--2---:R-:W-:Y:S01]  /*2f00*/  VIADD R15, R0, 0xf00 ;  /* 0x00000f00000f7836 */ /* 0x004fe20000000000 */
[----:B------:R-:W-:Y:S01]  /*2f10*/  ISETP.GE.U32.AND.EX P5, PT, RZ, UR5, PT, P5 ;  /* 0x00000005ff007c0c */ /* 0x000fe2000bfa6150 */
[----:B------:R-:W-:Y:S01]  /*2f20*/  @!P0 STG.E desc[UR8][R2.64+0x3000], R7 ;  /* 0x0030000702008986 */ /* 0x000fe2000c101908 */
[----:B------:R-:W-:Y:S02]  /*2f30*/  @!P4 LOP3.LUT R11, R11, 0x80000000, RZ, 0x3c, !PT ;  /* 0x800000000b0bc812 */ /* 0x000fe400078e3cff */
[----:B------:R-:W-:Y:S02]  /*2f40*/  ISETP.GE.U32.AND P3, PT, R15, UR4, PT ;  /* 0x000000040f007c0c */ /* 0x000fe4000bf66070 */
[----:B------:R-:W-:Y:S01]  /*2f50*/  @!P6 LOP3.LUT R15, R6, 0x80000000, RZ, 0x3c, !PT ;  /* 0x80000000060fe812 */ /* 0x000fe200078e3cff */
[----:B------:R-:W-:Y:S01]  /*2f60*/  VIADD R6, R0, 0x1100 ;  /* 0x0000110000067836 */ /* 0x000fe20000000000 */
[----:B------:R3:W-:Y:S01]  /*2f70*/  @!P4 STG.E desc[UR8][R2.64+0x2800], R11 ;  /* 0x0028000b0200c986 */ /* 0x0007e2000c101908 */
[----:B------:R-:W-:Y:S01]  /*2f80*/  ISETP.GE.U32.AND P4, PT, R4, UR4, PT ;  /* 0x0000000404007c0c */ /* 0x000fe2000bf86070 */
[----:B------:R-:W-:Y:S01]  /*2f90*/  VIADD R0, R0, 0x1200 ;  /* 0x0000120000007836 */ /* 0x000fe20000000000 */
[----:B------:R-:W-:Y:S01]  /*2fa0*/  ISETP.GE.U32.AND.EX P2, PT, RZ, UR5, PT, P2 ;  /* 0x00000005ff007c0c */ /* 0x000fe2000bf46120 */
[----:B------:R4:W-:Y:S01]  /*2fb0*/  @!P6 STG.E desc[UR8][R2.64+0x2c00], R15 ;  /* 0x002c000f0200e986 */ /* 0x0009e2000c101908 */
[----:B------:R-:W-:-:S02]  /*2fc0*/  ISETP.GE.U32.AND P6, PT, R6, UR4, PT ;  /* 0x0000000406007c0c */ /* 0x000fc4000bfc6070 */
[----:B------:R-:W-:Y:S02]  /*2fd0*/  ISETP.GE.U32.AND.EX P3, PT, RZ, UR5, PT, P3 ;  /* 0x00000005ff007c0c */ /* 0x000fe4000bf66130 */
[----:B------:R-:W-:Y:S02]  /*2fe0*/  ISETP.GE.U32.AND.EX P4, PT, RZ, UR5, PT, P4 ;  /* 0x00000005ff007c0c */ /* 0x000fe4000bf86140 */
[----:B------:R-:W-:Y:S02]  /*2ff0*/  ISETP.GE.U32.AND.EX P6, PT, RZ, UR5, PT, P6 ;  /* 0x00000005ff007c0c */ /* 0x000fe4000bfc6160 */
[----:B------:R-:W-:Y:S02]  /*3000*/  ISETP.GE.U32.AND P0, PT, R0, UR4, PT ;  /* 0x0000000400007c0c */ /* 0x000fe4000bf06070 */
[----:B0-----:R-:W-:Y:S02]  /*3010*/  @!P5 LOP3.LUT R17, R8, 0x80000000, RZ, 0x3c, !PT ;  /* 0x800000000811d812 */ /* 0x001fe400078e3cff */
[----:B------:R-:W-:-:S02]  /*3020*/  ISETP.GE.U32.AND.EX P0, PT, RZ, UR5, PT, P0 ;  /* 0x00000005ff007c0c */ /* 0x000fc4000bf06100 */
[----:B------:R-:W-:Y:S01]  /*3030*/  @!P2 LOP3.LUT R9, R9, 0x80000000, RZ, 0x3c, !PT ;  /* 0x800000000909a812 */ /* 0x000fe200078e3cff */
[----:B------:R0:W-:Y:S01]  /*3040*/  @!P5 STG.E desc[UR8][R2.64+0x3400], R17 ;  /* 0x003400110200d986 */ /* 0x0001e2000c101908 */
[----:B---3--:R-:W-:Y:S02]  /*3050*/  @!P3 LOP3.LUT R11, R10, 0x80000000, RZ, 0x3c, !PT ;  /* 0x800000000a0bb812 */ /* 0x008fe400078e3cff */
[----:B----4-:R-:W-:Y:S01]  /*3060*/  @!P4 LOP3.LUT R15, R12, 0x80000000, RZ, 0x3c, !PT ;  /* 0x800000000c0fc812 */ /* 0x010fe200078e3cff */
[----:B------:R0:W-:Y:S01]  /*3070*/  @!P2 STG.E desc[UR8][R2.64+0x3800], R9 ;  /* 0x003800090200a986 */ /* 0x0001e2000c101908 */
[----:B-----5:R-:W-:Y:S02]  /*3080*/  @!P6 LOP3.LUT R13, R13, 0x80000000, RZ, 0x3c, !PT ;  /* 0x800000000d0de812 */ /* 0x020fe400078e3cff */
[----:B-1----:R-:W-:Y:S01]  /*3090*/  @!P1 LOP3.LUT R5, R14, 0x80000000, RZ, 0x3c, !PT ;  /* 0x800000000e059812 */ /* 0x002fe200078e3cff */
[----:B------:R0:W-:Y:S04]  /*30a0*/  @!P3 STG.E desc[UR8][R2.64+0x3c00], R11 ;  /* 0x003c000b0200b986 */ /* 0x0001e8000c101908 */
[----:B------:R0:W-:Y:S04]  /*30b0*/  @!P4 STG.E desc[UR8][R2.64+0x4000], R15 ;  /* 0x0040000f0200c986 */ /* 0x0001e8000c101908 */
[----:B------:R0:W-:Y:S04]  /*30c0*/  @!P6 STG.E desc[UR8][R2.64+0x4400], R13 ;  /* 0x0044000d0200e986 */ /* 0x0001e8000c101908 */
[----:B------:R0:W-:Y:S01]  /*30d0*/  @!P1 STG.E desc[UR8][R2.64], R5 ;  /* 0x0000000502009986 */ /* 0x0001e2000c101908 */
[----:B------:R-:W-:Y:S05]  /*30e0*/  @P0 EXIT ;  /* 0x000000000000094d */ /* 0x000fea0003800000 */
[----:B------:R-:W0:Y:S02]  /*30f0*/  LDS R33, [R33+0x4800] ;  /* 0x0048000021217984 */ /* 0x000e240000000800 */
[----:B0-----:R-:W-:-:S05]  /*3100*/  LOP3.LUT R5, R33, 0x80000000, RZ, 0x3c, !PT ;  /* 0x8000000021057812 */ /* 0x001fca00078e3cff */
[----:B------:R-:W-:Y:S01]  /*3110*/  STG.E desc[UR8][R2.64+0x4800], R5 ;  /* 0x0048000502007986 */ /* 0x000fe2000c101908 */
[----:B------:R-:W-:Y:S05]  /*3120*/  EXIT ;  /* 0x000000000000794d */ /* 0x000fea0003800000 */
.L_x_221:
        /* <DEDUP_REMOVED lines=13> */
.L_x_250:


//--------------------- .text._ZN3cub18CUB_300001_SM_10006detail11EmptyKernelIvEEvv --------------------------
	.section	.text._ZN3cub18CUB_300001_SM_10006detail11EmptyKernelIvEEvv,"ax",@progbits
	.align	128
        .global         _ZN3cub18CUB_300001_SM_10006detail11EmptyKernelIvEEvv
        .type           _ZN3cub18CUB_300001_SM_10006detail11EmptyKernelIvEEvv,@function
        .size           _ZN3cub18CUB_300001_SM_10006detail11EmptyKernelIvEEvv,(.L_x_251 - _ZN3cub18CUB_300001_SM_10006detail11EmptyKernelIvEEvv)
        .other          _ZN3cub18CUB_300001_SM_10006detail11EmptyKernelIvEEvv,@"STO_CUDA_ENTRY STV_DEFAULT"
_ZN3cub18CUB_300001_SM_10006detail11EmptyKernelIvEEvv:
.text._ZN3cub18CUB_300001_SM_10006detail11EmptyKernelIvEEvv:
[----:B------:R-:W-:Y:S01]  /*0000*/  LDC R1, c[0x0][0x37c] ;  /* 0x0000df00ff017b82 */ /* 0x000fe20000000800 */
[----:B------:R-:W-:Y:S05]  /*0010*/  EXIT ;  /* 0x000000000000794d */ /* 0x000fea0003800000 */
.L_x_222:
        /* <DEDUP_REMOVED lines=14> */
.L_x_251:


//--------------------- .text._Z17merge_pair_kernelPiS_ii --------------------------
	.section	.text._Z17merge_pair_kernelPiS_ii,"ax",@progbits
	.align	128
        .global         _Z17merge_pair_kernelPiS_ii
        .type           _Z17merge_pair_kernelPiS_ii,@function
        .size           _Z17merge_pair_kernelPiS_ii,(.L_x_252 - _Z17merge_pair_kernelPiS_ii)
        .other          _Z17merge_pair_kernelPiS_ii,@"STO_CUDA_ENTRY STV_DEFAULT"
_Z17merge_pair_kernelPiS_ii:
.text._Z17merge_pair_kernelPiS_ii:
[----:B------:R-:W-:Y:S01]  /*0000*/  LDC R1, c[0x0][0x37c] ;  /* 0x0000df00ff017b82 */ /* 0x000fe20000000800 */
[----:B------:R-:W0:Y:S07]  /*0010*/  S2R R2, SR_TID.X ;  /* 0x0000000000027919 */ /* 0x000e2e0000002100 */
[----:B------:R-:W1:Y:S08]  /*0020*/  S2UR UR4, SR_CTAID.X ;  /* 0x00000000000479c3 */ /* 0x000e700000002500 */
[----:B------:R-:W1:Y:S01]  /*0030*/  LDC.64 R8, c[0x0][0x390] ;  /* 0x0000e400ff087b82 */ /* 0x000e620000000a00 */
[----:B0-----:R-:W-:Y:S01]  /*0040*/  ISETP.NE.AND P0, PT, R2, RZ, PT ;  /* 0x000000ff0200720c */ /* 0x001fe20003f05270 */
[----:B-1----:R-:W-:-:S04]  /*0050*/  IMAD R0, R9, UR4, RZ ;  /* 0x0000000409007c24 */ /* 0x002fc8000f8e02ff */
[----:B------:R-:W-:-:S04]  /*0060*/  IMAD.SHL.U32 R0, R0, 0x2, RZ ;  /* 0x0000000200007824 */ /* 0x000fc800078e00ff */
[----:B------:R-:W-:-:S05]  /*0070*/  IMAD.IADD R5, R0, 0x1, R9 ;  /* 0x0000000100057824 */ /* 0x000fca00078e0209 */
[C---:B------:R-:W-:Y:S02]  /*0080*/  VIADDMNMX R4, R5.reuse, R9, R8, PT ;  /* 0x0000000905047246 */ /* 0x040fe40003800108 */
[----:B------:R-:W-:Y:S01]  /*0090*/  VIMNMX R8, PT, PT, R5, R8, PT ;  /* 0x0000000805087248 */ /* 0x000fe20003fe0100 */
[----:B------:R-:W-:Y:S06]  /*00a0*/  @P0 EXIT ;  /* 0x000000000000094d */ /* 0x000fec0003800000 */
[----:B------:R-:W0:Y:S01]  /*00b0*/  LDC.64 R2, c[0x0][0x380] ;  /* 0x0000e000ff027b82 */ /* 0x000e220000000a00 */
[----:B------:R-:W-:Y:S01]  /*00c0*/  ISETP.GE.AND P0, PT, R5, R4, PT ;  /* 0x000000040500720c */ /* 0x000fe20003f06270 */
[----:B------:R-:W1:Y:S01]  /*00d0*/  LDCU.64 UR4, c[0x0][0x358] ;  /* 0x00006b00ff0477ac */ /* 0x000e620008000a00 */
[----:B------:R-:W-:Y:S02]  /*00e0*/  MOV R9, R0 ;  /* 0x0000000000097202 */ /* 0x000fe40000000f00 */
[----:B------:R-:W-:-:S03]  /*00f0*/  ISETP.GE.OR P0, PT, R0, R8, P0 ;  /* 0x000000080000720c */ /* 0x000fc60000706670 */
[----:B------:R-:W2:Y:S10]  /*0100*/  LDC.64 R6, c[0x0][0x388] ;  /* 0x0000e200ff067b82 */ /* 0x000eb40000000a00 */
[----:B------:R-:W-:Y:S05]  /*0110*/  @P0 BRA `(.L_x_223) ;  /* 0x00000000004c0947 */ /* 0x000fea0003800000 */
.L_x_224:
[----:B0-----:R-:W-:-:S04]  /*0120*/  IMAD.WIDE R10, R9, 0x4, R2 ;  /* 0x00000004090a7825 */ /* 0x001fc800078e0202 */
[C---:B------:R-:W-:Y:S02]  /*0130*/  IMAD.WIDE R12, R5.reuse, 0x4, R2 ;  /* 0x00000004050c7825 */ /* 0x040fe400078e0202 */
[----:B-1----:R-:W3:Y:S04]  /*0140*/  LDG.E R10, desc[UR4][R10.64] ;  /* 0x000000040a0a7981 */ /* 0x002ee8000c1e1900 */
[----:B------:R-:W3:Y:S01]  /*0150*/  LDG.E R13, desc[UR4][R12.64] ;  /* 0x000000040c0d7981 */ /* 0x000ee2000c1e1900 */
[----:B------:R-:W-:Y:S02]  /*0160*/  VIADD R19, R5, 0x1 ;  /* 0x0000000105137836 */ /* 0x000fe40000000000 */
[----:B------:R-:W-:Y:S02]  /*0170*/  VIADD R17, R9, 0x1 ;  /* 0x0000000109117836 */ /* 0x000fe40000000000 */
[C---:B--2---:R-:W-:Y:S01]  /*0180*/  IMAD.WIDE R14, R0.reuse, 0x4, R6 ;  /* 0x00000004000e7825 */ /* 0x044fe200078e0206 */
[----:B------:R-:W-:-:S02]  /*0190*/  IADD3 R0, PT, PT, R0, 0x1, RZ ;  /* 0x0000000100007810 */ /* 0x000fc40007ffe0ff */
[CC--:B---3--:R-:W-:Y:S02]  /*01a0*/  ISETP.GT.AND P0, PT, R10.reuse, R13.reuse, PT ;  /* 0x0000000d0a00720c */ /* 0x0c8fe40003f04270 */
[CC--:B------:R-:W-:Y:S02]  /*01b0*/  ISETP.GT.AND P1, PT, R10.reuse, R13.reuse, PT ;  /* 0x0000000d0a00720c */ /* 0x0c0fe40003f24270 */
[----:B------:R-:W-:-:S05]  /*01c0*/  VIMNMX R21, PT, PT, R10, R13, PT ;  /* 0x0000000d0a157248 */ /* 0x000fca0003fe0100 */
[----:B------:R3:W-:Y:S04]  /*01d0*/  STG.E desc[UR4][R14.64], R21 ;  /* 0x000000150e007986 */ /* 0x0007e8000c101904 */
[----:B------:R-:W-:Y:S02]  /*01e0*/  @!P0 IMAD.MOV R19, RZ, RZ, R5 ;  /* 0x000000ffff138224 */ /* 0x000fe400078e0205 */
[----:B------:R-:W-:-:S03]  /*01f0*/  @P1 IADD3 R17, PT, PT, R9, RZ, RZ ;  /* 0x000000ff09111210 */ /* 0x000fc60007ffe0ff */
[----:B------:R-:W-:Y:S02]  /*0200*/  ISETP.GE.AND P0, PT, R19, R4, PT ;  /* 0x000000041300720c */ /* 0x000fe40003f06270 */
[----:B------:R-:W-:Y:S01]  /*0210*/  ISETP.LT.AND P1, PT, R17, R8, PT ;  /* 0x000000081100720c */ /* 0x000fe20003f21270 */
[----:B------:R-:W-:Y:S01]  /*0220*/  IMAD.MOV.U32 R9, RZ, RZ, R17 ;  /* 0x000000ffff097224 */ /* 0x000fe200078e0011 */
[----:B------:R-:W-:-:S11]  /*0230*/  MOV R5, R19 ;  /* 0x0000001300057202 */ /* 0x000fd60000000f00 */
[----:B---3--:R-:W-:Y:S05]  /*0240*/  @!P0 BRA P1, `(.L_x_224) ;  /* 0xfffffffc00b48947 */ /* 0x008fea000083ffff */
.L_x_223:
[----:B------:R-:W-:-:S13]  /*0250*/  ISETP.GE.AND P0, PT, R9, R8, PT ;  /* 0x000000080900720c */ /* 0x000fda0003f06270 */
[----:B------:R-:W-:Y:S05]  /*0260*/  @P0 BRA `(.L_x_225) ;  /* 0x0000000800040947 */ /* 0x000fea0003800000 */
[C---:B0-----:R-:W-:Y:S01]  /*0270*/  IMAD.IADD R2, R8.reuse, 0x1, -R9 ;  /* 0x0000000108027824 */ /* 0x041fe200078e0a09 */
[----:B------:R-:W-:-:S04]  /*0280*/  IADD3 R3, PT, PT, -R8, R9, RZ ;  /* 0x0000000908037210 */ /* 0x000fc80007ffe1ff */
[----:B------:R-:W-:Y:S02]  /*0290*/  LOP3.LUT P0, R2, R2, 0x3, RZ, 0xc0, !PT ;  /* 0x0000000302027812 */ /* 0x000fe4000780c0ff */
[----:B------:R-:W-:-:S11]  /*02a0*/  ISETP.GT.U32.AND P1, PT, R3, -0x4, PT ;  /* 0xfffffffc0300780c */ /* 0x000fd60003f24070 */
[----:B------:R-:W-:Y:S05]  /*02b0*/  @!P0 BRA `(.L_x_226) ;  /* 0x0000000000308947 */ /* 0x000fea0003800000 */
[----:B--2---:R-:W0:Y:S01]  /*02c0*/  LDC.64 R6, c[0x0][0x380] ;  /* 0x0000e000ff067b82 */ /* 0x004e220000000a00 */
[----:B------:R-:W-:-:S07]  /*02d0*/  IMAD.MOV R14, RZ, RZ, -R2 ;  /* 0x000000ffff0e7224 */ /* 0x000fce00078e0a02 */
[----:B------:R-:W2:Y:S02]  /*02e0*/  LDC.64 R10, c[0x0][0x388] ;  /* 0x0000e200ff0a7b82 */ /* 0x000ea40000000a00 */
.L_x_227:
[----:B0--3--:R-:W-:-:S06]  /*02f0*/  IMAD.WIDE R2, R9, 0x4, R6 ;  /* 0x0000000409027825 */ /* 0x009fcc00078e0206 */
[----:B-1----:R-:W3:Y:S01]  /*0300*/  LDG.E R3, desc[UR4][R2.64] ;  /* 0x0000000402037981 */ /* 0x002ee2000c1e1900 */
[----:B------:R-:W-:Y:S01]  /*0310*/  IADD3 R14, PT, PT, R14, 0x1, RZ ;  /* 0x000000010e0e7810 */ /* 0x000fe20007ffe0ff */
[C---:B--2---:R-:W-:Y:S01]  /*0320*/  IMAD.WIDE R12, R0.reuse, 0x4, R10 ;  /* 0x00000004000c7825 */ /* 0x044fe200078e020a */
[----:B------:R-:W-:Y:S02]  /*0330*/  IADD3 R0, PT, PT, R0, 0x1, RZ ;  /* 0x0000000100007810 */ /* 0x000fe40007ffe0ff */
[----:B------:R-:W-:Y:S01]  /*0340*/  ISETP.NE.AND P0, PT, R14, RZ, PT ;  /* 0x000000ff0e00720c */ /* 0x000fe20003f05270 */
[----:B------:R-:W-:Y:S01]  /*0350*/  VIADD R9, R9, 0x1 ;  /* 0x0000000109097836 */ /* 0x000fe20000000000 */
[----:B---3--:R3:W-:Y:S11]  /*0360*/  STG.E desc[UR4][R12.64], R3 ;  /* 0x000000030c007986 */ /* 0x0087f6000c101904 */
[----:B------:R-:W-:Y:S05]  /*0370*/  @P0 BRA `(.L_x_227) ;  /* 0xfffffffc00dc0947 */ /* 0x000fea000383ffff */
.L_x_226:
[----:B------:R-:W-:Y:S05]  /*0380*/  @P1 BRA `(.L_x_225) ;  /* 0x0000000400bc1947 */ /* 0x000fea0003800000 */
[----:B---3--:R-:W0:Y:S01]  /*0390*/  LDC.64 R2, c[0x0][0x388] ;  /* 0x0000e200ff027b82 */ /* 0x008e220000000a00 */
[----:B------:R-:W-:-:S05]  /*03a0*/  IMAD.IADD R8, R9, 0x1, -R8 ;  /* 0x0000000109087824 */ /* 0x000fca00078e0a08 */
[----:B------:R-:W-:Y:S02]  /*03b0*/  ISETP.GE.AND P0, PT, R8, RZ, PT ;  /* 0x000000ff0800720c */ /* 0x000fe40003f06270 */
[----:B--2---:R-:W2:Y:S01]  /*03c0*/  LDC.64 R6, c[0x0][0x380] ;  /* 0x0000e000ff067b82 */ /* 0x004ea20000000a00 */
[----:B0-----:R-:W-:-:S05]  /*03d0*/  IADD3 R2, P1, PT, R2, 0x8, RZ ;  /* 0x0000000802027810 */ /* 0x001fca0007f3e0ff */
[----:B------:R-:W-:Y:S01]  /*03e0*/  IMAD.X R3, RZ, RZ, R3, P1 ;  /* 0x000000ffff037224 */ /* 0x000fe200008e0603 */
[----:B--2---:R-:W-:-:S04]  /*03f0*/  IADD3 R6, P2, PT, R6, 0x8, RZ ;  /* 0x0000000806067810 */ /* 0x004fc80007f5e0ff */
[----:B------:R-:W-:Y:S01]  /*0400*/  IADD3.X R7, PT, PT, RZ, R7, RZ, P2, !PT ;  /* 0x00000007ff077210 */ /* 0x000fe200017fe4ff */
[----:B------:R-:W-:Y:S08]  /*0410*/  @P0 BRA `(.L_x_228) ;  /* 0x00000004005c0947 */ /* 0x000ff00003800000 */
[----:B------:R-:W-:Y:S02]  /*0420*/  IADD3 R10, PT, PT, -R8, RZ, RZ ;  /* 0x000000ff080a7210 */ /* 0x000fe40007ffe1ff */
[----:B------:R-:W-:Y:S02]  /*0430*/  PLOP3.LUT P0, PT, PT, PT, PT, 0x80, 0x8 ;  /* 0x000000000008781c */ /* 0x000fe40003f0f070 */
[----:B------:R-:W-:-:S13]  /*0440*/  ISETP.GT.AND P1, PT, R10, 0xc, PT ;  /* 0x0000000c0a00780c */ /* 0x000fda0003f24270 */
[----:B------:R-:W-:Y:S05]  /*0450*/  @!P1 BRA `(.L_x_229) ;  /* 0x0000000000d09947 */ /* 0x000fea0003800000 */
[----:B------:R-:W-:-:S13]  /*0460*/  PLOP3.LUT P0, PT, PT, PT, PT, 0x8, 0x80 ;  /* 0x000000000080781c */ /* 0x000fda0003f0e170 */
.L_x_230:
[----:B--2---:R-:W-:-:S05]  /*0470*/  IMAD.WIDE R16, R9, 0x4, R6 ;  /* 0x0000000409107825 */ /* 0x004fca00078e0206 */
[----:B-1----:R-:W2:Y:S01]  /*0480*/  LDG.E R15, desc[UR4][R16.64+-0x8] ;  /* 0xfffff804100f7981 */ /* 0x002ea2000c1e1900 */
[----:B------:R-:W-:-:S05]  /*0490*/  IMAD.WIDE R10, R0, 0x4, R2 ;  /* 0x00000004000a7825 */ /* 0x000fca00078e0202 */
[----:B--2---:R0:W-:Y:S04]  /*04a0*/  STG.E desc[UR4][R10.64+-0x8], R15 ;  /* 0xfffff80f0a007986 */ /* 0x0041e8000c101904 */
[----:B------:R-:W2:Y:S04]  /*04b0*/  LDG.E R19, desc[UR4][R16.64+-0x4] ;  /* 0xfffffc0410137981 */ /* 0x000ea8000c1e1900 */
[----:B--2---:R1:W-:Y:S04]  /*04c0*/  STG.E desc[UR4][R10.64+-0x4], R19 ;  /* 0xfffffc130a007986 */ /* 0x0043e8000c101904 */
[----:B------:R-:W2:Y:S01]  /*04d0*/  LDG.E R21, desc[UR4][R16.64] ;  /* 0x0000000410157981 */ /* 0x000ea2000c1e1900 */
[----:B------:R-:W-:-:S03]  /*04e0*/  VIADD R13, R9, 0x4 ;  /* 0x00000004090d7836 */ /* 0x000fc60000000000 */
[----:B--2---:R2:W-:Y:S04]  /*04f0*/  STG.E desc[UR4][R10.64], R21 ;  /* 0x000000150a007986 */ /* 0x0045e8000c101904 */
[----:B------:R-:W3:Y:S01]  /*0500*/  LDG.E R23, desc[UR4][R16.64+0x4] ;  /* 0x0000040410177981 */ /* 0x000ee2000c1e1900 */
[----:B------:R-:W-:Y:S01]  /*0510*/  IMAD.WIDE R12, R13, 0x4, R6 ;  /* 0x000000040d0c7825 */ /* 0x000fe200078e0206 */
[----:B------:R-:W-:Y:S02]  /*0520*/  IADD3 R25, PT, PT, R0, 0x4, RZ ;  /* 0x0000000400197810 */ /* 0x000fe40007ffe0ff */
[----:B---3--:R3:W-:Y:S04]  /*0530*/  STG.E desc[UR4][R10.64+0x4], R23 ;  /* 0x000004170a007986 */ /* 0x0087e8000c101904 */
[----:B------:R-:W4:Y:S01]  /*0540*/  LDG.E R27, desc[UR4][R12.64+-0x8] ;  /* 0xfffff8040c1b7981 */ /* 0x000f22000c1e1900 */
[----:B0-----:R-:W-:-:S05]  /*0550*/  IMAD.WIDE R14, R25, 0x4, R2 ;  /* 0x00000004190e7825 */ /* 0x001fca00078e0202 */
[----:B----4-:R-:W-:Y:S04]  /*0560*/  STG.E desc[UR4][R14.64+-0x8], R27 ;  /* 0xfffff81b0e007986 */ /* 0x010fe8000c101904 */
[----:B-1----:R-:W4:Y:S04]  /*0570*/  LDG.E R19, desc[UR4][R12.64+-0x4] ;  /* 0xfffffc040c137981 */ /* 0x002f28000c1e1900 */
[----:B----4-:R0:W-:Y:S04]  /*0580*/  STG.E desc[UR4][R14.64+-0x4], R19 ;  /* 0xfffffc130e007986 */ /* 0x0101e8000c101904 */
[----:B--2---:R-:W2:Y:S01]  /*0590*/  LDG.E R21, desc[UR4][R12.64] ;  /* 0x000000040c157981 */ /* 0x004ea2000c1e1900 */
[----:B------:R-:W-:-:S03]  /*05a0*/  VIADD R17, R9, 0x8 ;  /* 0x0000000809117836 */ /* 0x000fc60000000000 */
[----:B--2---:R1:W-:Y:S04]  /*05b0*/  STG.E desc[UR4][R14.64], R21 ;  /* 0x000000150e007986 */ /* 0x0043e8000c101904 */
[----:B------:R-:W2:Y:S01]  /*05c0*/  LDG.E R25, desc[UR4][R12.64+0x4] ;  /* 0x000004040c197981 */ /* 0x000ea2000c1e1900 */
[----:B---3--:R-:W-:Y:S01]  /*05d0*/  IMAD.WIDE R10, R17, 0x4, R6 ;  /* 0x00000004110a7825 */ /* 0x008fe200078e0206 */
[----:B------:R-:W-:Y:S02]  /*05e0*/  IADD3 R17, PT, PT, R0, 0x8, RZ ;  /* 0x0000000800117810 */ /* 0x000fe40007ffe0ff */
[----:B--2---:R2:W-:Y:S04]  /*05f0*/  STG.E desc[UR4][R14.64+0x4], R25 ;  /* 0x000004190e007986 */ /* 0x0045e8000c101904 */
[----:B------:R-:W3:Y:S01]  /*0600*/  LDG.E R23, desc[UR4][R10.64+-0x8] ;  /* 0xfffff8040a177981 */ /* 0x000ee2000c1e1900 */
[----:B------:R-:W-:-:S05]  /*0610*/  IMAD.WIDE R16, R17, 0x4, R2 ;  /* 0x0000000411107825 */ /* 0x000fca00078e0202 */
[----:B---3--:R-:W-:Y:S04]  /*0620*/  STG.E desc[UR4][R16.64+-0x8], R23 ;  /* 0xfffff81710007986 */ /* 0x008fe8000c101904 */
[----:B0-----:R-:W3:Y:S04]  /*0630*/  LDG.E R19, desc[UR4][R10.64+-0x4] ;  /* 0xfffffc040a137981 */ /* 0x001ee8000c1e1900 */
[----:B---3--:R0:W-:Y:S04]  /*0640*/  STG.E desc[UR4][R16.64+-0x4], R19 ;  /* 0xfffffc1310007986 */ /* 0x0081e8000c101904 */
[----:B-1----:R-:W3:Y:S01]  /*0650*/  LDG.E R21, desc[UR4][R10.64] ;  /* 0x000000040a157981 */ /* 0x002ee2000c1e1900 */
[----:B------:R-:W-:-:S03]  /*0660*/  VIADD R13, R9, 0xc ;  /* 0x0000000c090d7836 */ /* 0x000fc60000000000 */
[----:B---3--:R1:W-:Y:S04]  /*0670*/  STG.E desc[UR4][R16.64], R21 ;  /* 0x0000001510007986 */ /* 0x0083e8000c101904 */
[----:B------:R-:W3:Y:S01]  /*0680*/  LDG.E R27, desc[UR4][R10.64+0x4] ;  /* 0x000004040a1b7981 */ /* 0x000ee2000c1e1900 */
[----:B------:R-:W-:Y:S01]  /*0690*/  IMAD.WIDE R12, R13, 0x4, R6 ;  /* 0x000000040d0c7825 */ /* 0x000fe200078e0206 */
[----:B--2---:R-:W-:Y:S02]  /*06a0*/  IADD3 R15, PT, PT, R0, 0xc, RZ ;  /* 0x0000000c000f7810 */ /* 0x004fe40007ffe0ff */
[----:B---3--:R2:W-:Y:S04]  /*06b0*/  STG.E desc[UR4][R16.64+0x4], R27 ;  /* 0x0000041b10007986 */ /* 0x0085e8000c101904 */
[----:B------:R-:W3:Y:S01]  /*06c0*/  LDG.E R25, desc[UR4][R12.64+-0x8] ;  /* 0xfffff8040c197981 */ /* 0x000ee2000c1e1900 */
[----:B------:R-:W-:-:S05]  /*06d0*/  IMAD.WIDE R14, R15, 0x4, R2 ;  /* 0x000000040f0e7825 */ /* 0x000fca00078e0202 */
[----:B---3--:R2:W-:Y:S04]  /*06e0*/  STG.E desc[UR4][R14.64+-0x8], R25 ;  /* 0xfffff8190e007986 */ /* 0x0085e8000c101904 */
[----:B0-----:R-:W3:Y:S04]  /*06f0*/  LDG.E R19, desc[UR4][R12.64+-0x4] ;  /* 0xfffffc040c137981 */ /* 0x001ee8000c1e1900 */
[----:B---3--:R2:W-:Y:S04]  /*0700*/  STG.E desc[UR4][R14.64+-0x4], R19 ;  /* 0xfffffc130e007986 */ /* 0x0085e8000c101904 */
[----:B-1----:R-:W3:Y:S01]  /*0710*/  LDG.E R21, desc[UR4][R12.64] ;  /* 0x000000040c157981 */ /* 0x002ee2000c1e1900 */
[----:B------:R-:W-:-:S05]  /*0720*/  VIADD R8, R8, 0x10 ;  /* 0x0000001008087836 */ /* 0x000fca0000000000 */
[----:B------:R-:W-:Y:S01]  /*0730*/  ISETP.GE.AND P1, PT, R8, -0xc, PT ;  /* 0xfffffff40800780c */ /* 0x000fe20003f26270 */
[----:B---3--:R2:W-:Y:S04]  /*0740*/  STG.E desc[UR4][R14.64], R21 ;  /* 0x000000150e007986 */ /* 0x0085e8000c101904 */
[----:B------:R-:W3:Y:S01]  /*0750*/  LDG.E R11, desc[UR4][R12.64+0x4] ;  /* 0x000004040c0b7981 */ /* 0x000ee2000c1e1900 */
[----:B------:R-:W-:Y:S01]  /*0760*/  IADD3 R9, PT, PT, R9, 0x10, RZ ;  /* 0x0000001009097810 */ /* 0x000fe20007ffe0ff */
[----:B------:R-:W-:Y:S02]  /*0770*/  VIADD R0, R0, 0x10 ;  /* 0x0000001000007836 */ /* 0x000fe40000000000 */
[----:B---3--:R2:W-:Y:S04]  /*0780*/  STG.E desc[UR4][R14.64+0x4], R11 ;  /* 0x0000040b0e007986 */ /* 0x0085e8000c101904 */
[----:B------:R-:W-:Y:S05]  /*0790*/  @!P1 BRA `(.L_x_230) ;  /* 0xfffffffc00349947 */ /* 0x000fea000383ffff */
.L_x_229:
[----:B------:R-:W-:-:S04]  /*07a0*/  IADD3 R10, PT, PT, -R8, RZ, RZ ;  /* 0x000000ff080a7210 */ /* 0x000fc80007ffe1ff */
[----:B------:R-:W-:-:S13]  /*07b0*/  ISETP.GT.AND P1, PT, R10, 0x4, PT ;  /* 0x000000040a00780c */ /* 0x000fda0003f24270 */
[----:B------:R-:W-:Y:S05]  /*07c0*/  @!P1 BRA `(.L_x_231) ;  /* 0x0000000000689947 */ /* 0x000fea0003800000 */
        /* <DEDUP_REMOVED lines=15> */
[----:B----4-:R3:W-:Y:S04]  /*08c0*/  STG.E desc[UR4][R16.64+-0x8], R27 ;  /* 0xfffff81b10007986 */ /* 0x0107e8000c101904 */
[----:B-1----:R-:W4:Y:S04]  /*08d0*/  LDG.E R19, desc[UR4][R12.64+-0x4] ;  /* 0xfffffc040c137981 */ /* 0x002f28000c1e1900 */
[----:B----4-:R3:W-:Y:S04]  /*08e0*/  STG.E desc[UR4][R16.64+-0x4], R19 ;  /* 0xfffffc1310007986 */ /* 0x0107e8000c101904 */
[----:B--2---:R-:W2:Y:S04]  /*08f0*/  LDG.E R21, desc[UR4][R12.64] ;  /* 0x000000040c157981 */ /* 0x004ea8000c1e1900 */
[----:B--2---:R3:W-:Y:S04]  /*0900*/  STG.E desc[UR4][R16.64], R21 ;  /* 0x0000001510007986 */ /* 0x0047e8000c101904 */
[----:B------:R-:W2:Y:S01]  /*0910*/  LDG.E R15, desc[UR4][R12.64+0x4] ;  /* 0x000004040c0f7981 */ /* 0x000ea2000c1e1900 */
[----:B------:R-:W-:Y:S01]  /*0920*/  PLOP3.LUT P0, PT, PT, PT, PT, 0x8, 0x80 ;  /* 0x000000000080781c */ /* 0x000fe20003f0e170 */
[----:B------:R-:W-:Y:S01]  /*0930*/  VIADD R8, R8, 0x8 ;  /* 0x0000000808087836 */ /* 0x000fe20000000000 */
[----:B------:R-:W-:Y:S01]  /*0940*/  IADD3 R9, PT, PT, R9, 0x8, RZ ;  /* 0x0000000809097810 */ /* 0x000fe20007ffe0ff */
[----:B------:R-:W-:Y:S01]  /*0950*/  VIADD R0, R0, 0x8 ;  /* 0x0000000800007836 */ /* 0x000fe20000000000 */
[----:B--2---:R3:W-:Y:S09]  /*0960*/  STG.E desc[UR4][R16.64+0x4], R15 ;  /* 0x0000040f10007986 */ /* 0x0047f2000c101904 */
.L_x_231:
[----:B------:R-:W-:-:S13]  /*0970*/  ISETP.EQ.AND P1, PT, R8, RZ, PT ;  /* 0x000000ff0800720c */ /* 0x000fda0003f22270 */
[----:B------:R-:W-:Y:S05]  /*0980*/  @!P0 BRA P1, `(.L_x_225) ;  /* 0x00000000003c8947 */ /* 0x000fea0000800000 */
.L_x_228:
[----:B------:R-:W-:-:S05]  /*0990*/  IMAD.WIDE R12, R9, 0x4, R6 ;  /* 0x00000004090c7825 */ /* 0x000fca00078e0206 */
[----:B-1234-:R-:W2:Y:S01]  /*09a0*/  LDG.E R15, desc[UR4][R12.64+-0x8] ;  /* 0xfffff8040c0f7981 */ /* 0x01eea2000c1e1900 */
[----:B------:R-:W-:-:S05]  /*09b0*/  IMAD.WIDE R10, R0, 0x4, R2 ;  /* 0x00000004000a7825 */ /* 0x000fca00078e0202 */
[----:B--2---:R4:W-:Y:S04]  /*09c0*/  STG.E desc[UR4][R10.64+-0x8], R15 ;  /* 0xfffff80f0a007986 */ /* 0x0049e8000c101904 */
[----:B------:R-:W2:Y:S04]  /*09d0*/  LDG.E R17, desc[UR4][R12.64+-0x4] ;  /* 0xfffffc040c117981 */ /* 0x000ea8000c1e1900 */
[----:B--2---:R4:W-:Y:S04]  /*09e0*/  STG.E desc[UR4][R10.64+-0x4], R17 ;  /* 0xfffffc110a007986 */ /* 0x0049e8000c101904 */
[----:B------:R-:W2:Y:S01]  /*09f0*/  LDG.E R19, desc[UR4][R12.64] ;  /* 0x000000040c137981 */ /* 0x000ea2000c1e1900 */
[----:B------:R-:W-:-:S04]  /*0a00*/  IADD3 R8, PT, PT, R8, 0x4, RZ ;  /* 0x0000000408087810 */ /* 0x000fc80007ffe0ff */
[----:B------:R-:W-:Y:S01]  /*0a10*/  ISETP.NE.AND P0, PT, R8, RZ, PT ;  /* 0x000000ff0800720c */ /* 0x000fe20003f05270 */
[----:B--2---:R4:W-:Y:S04]  /*0a20*/  STG.E desc[UR4][R10.64], R19 ;  /* 0x000000130a007986 */ /* 0x0049e8000c101904 */
[----:B------:R-:W2:Y:S01]  /*0a30*/  LDG.E R21, desc[UR4][R12.64+0x4] ;  /* 0x000004040c157981 */ /* 0x000ea2000c1e1900 */
[----:B------:R-:W-:Y:S01]  /*0a40*/  VIADD R0, R0, 0x4 ;  /* 0x0000000400007836 */ /* 0x000fe20000000000 */
[----:B------:R-:W-:Y:S02]  /*0a50*/  IADD3 R9, PT, PT, R9, 0x4, RZ ;  /* 0x0000000409097810 */ /* 0x000fe40007ffe0ff */
[----:B--2---:R4:W-:Y:S04]  /*0a60*/  STG.E desc[UR4][R10.64+0x4], R21 ;  /* 0x000004150a007986 */ /* 0x0049e8000c101904 */
[----:B------:R-:W-:Y:S05]  /*0a70*/  @P0 BRA `(.L_x_228) ;  /* 0xfffffffc00c40947 */ /* 0x000fea000383ffff */
.L_x_225:
[----:B------:R-:W-:-:S13]  /*0a80*/  ISETP.GE.AND P0, PT, R5, R4, PT ;  /* 0x000000040500720c */ /* 0x000fda0003f06270 */
[----:B-1----:R-:W-:Y:S05]  /*0a90*/  @P0 EXIT ;  /* 0x000000000000094d */ /* 0x002fea0003800000 */
[C---:B0-----:R-:W-:Y:S01]  /*0aa0*/  IMAD.IADD R2, R4.reuse, 0x1, -R5 ;  /* 0x0000000104027824 */ /* 0x041fe200078e0a05 */
[----:B---3--:R-:W-:-:S04]  /*0ab0*/  IADD3 R3, PT, PT, -R4, R5, RZ ;  /* 0x0000000504037210 */ /* 0x008fc80007ffe1ff */
[----:B------:R-:W-:Y:S02]  /*0ac0*/  LOP3.LUT P0, R2, R2, 0x3, RZ, 0xc0, !PT ;  /* 0x0000000302027812 */ /* 0x000fe4000780c0ff */
[----:B------:R-:W-:-:S11]  /*0ad0*/  ISETP.GT.U32.AND P1, PT, R3, -0x4, PT ;  /* 0xfffffffc0300780c */ /* 0x000fd60003f24070 */
[----:B------:R-:W-:Y:S05]  /*0ae0*/  @!P0 BRA `(.L_x_232) ;  /* 0x0000000000308947 */ /* 0x000fea0003800000 */
[----:B--2---:R-:W0:Y:S01]  /*0af0*/  LDC.64 R6, c[0x0][0x380] ;  /* 0x0000e000ff067b82 */ /* 0x004e220000000a00 */
[----:B------:R-:W-:-:S07]  /*0b00*/  IMAD.MOV R12, RZ, RZ, -R2 ;  /* 0x000000ffff0c7224 */ /* 0x000fce00078e0a02 */
[----:B------:R-:W1:Y:S02]  /*0b10*/  LDC.64 R8, c[0x0][0x388] ;  /* 0x0000e200ff087b82 */ /* 0x000e640000000a00 */
.L_x_233:
[----:B0--3--:R-:W-:-:S06]  /*0b20*/  IMAD.WIDE R2, R5, 0x4, R6 ;  /* 0x0000000405027825 */ /* 0x009fcc00078e0206 */
[----:B------:R-:W2:Y:S01]  /*0b30*/  LDG.E R3, desc[UR4][R2.64] ;  /* 0x0000000402037981 */ /* 0x000ea2000c1e1900 */
[----:B------:R-:W-:Y:S01]  /*0b40*/  IADD3 R12, PT, PT, R12, 0x1, RZ ;  /* 0x000000010c0c7810 */ /* 0x000fe20007ffe0ff */
[C---:B-1--4-:R-:W-:Y:S01]  /*0b50*/  IMAD.WIDE R10, R0.reuse, 0x4, R8 ;  /* 0x00000004000a7825 */ /* 0x052fe200078e0208 */
[----:B------:R-:W-:Y:S02]  /*0b60*/  IADD3 R0, PT, PT, R0, 0x1, RZ ;  /* 0x0000000100007810 */ /* 0x000fe40007ffe0ff */
[----:B------:R-:W-:Y:S01]  /*0b70*/  ISETP.NE.AND P0, PT, R12, RZ, PT ;  /* 0x000000ff0c00720c */ /* 0x000fe20003f05270 */
[----:B------:R-:W-:Y:S01]  /*0b80*/  VIADD R5, R5, 0x1 ;  /* 0x0000000105057836 */ /* 0x000fe20000000000 */
[----:B--2---:R3:W-:Y:S11]  /*0b90*/  STG.E desc[UR4][R10.64], R3 ;  /* 0x000000030a007986 */ /* 0x0047f6000c101904 */
[----:B------:R-:W-:Y:S05]  /*0ba0*/  @P0 BRA `(.L_x_233) ;  /* 0xfffffffc00dc0947 */ /* 0x000fea000383ffff */
.L_x_232:
[----:B------:R-:W-:Y:S05]  /*0bb0*/  @P1 EXIT ;  /* 0x000000000000194d */ /* 0x000fea0003800000 */
[----:B---3--:R-:W0:Y:S01]  /*0bc0*/  LDC.64 R2, c[0x0][0x388] ;  /* 0x0000e200ff027b82 */ /* 0x008e220000000a00 */
[----:B------:R-:W-:-:S05]  /*0bd0*/  IMAD.IADD R4, R5, 0x1, -R4 ;  /* 0x0000000105047824 */ /* 0x000fca00078e0a04 */
[----:B------:R-:W-:Y:S02]  /*0be0*/  ISETP.GE.AND P0, PT, R4, RZ, PT ;  /* 0x000000ff0400720c */ /* 0x000fe40003f06270 */
[----:B--2---:R-:W1:Y:S01]  /*0bf0*/  LDC.64 R6, c[0x0][0x380] ;  /* 0x0000e000ff067b82 */ /* 0x004e620000000a00 */
[----:B0-----:R-:W-:-:S05]  /*0c00*/  IADD3 R2, P1, PT, R2, 0x8, RZ ;  /* 0x0000000802027810 */ /* 0x001fca0007f3e0ff */
[----:B------:R-:W-:Y:S01]  /*0c10*/  IMAD.X R3, RZ, RZ, R3, P1 ;  /* 0x000000ffff037224 */ /* 0x000fe200008e0603 */
[----:B-1----:R-:W-:-:S04]  /*0c20*/  IADD3 R6, P2, PT, R6, 0x8, RZ ;  /* 0x0000000806067810 */ /* 0x002fc80007f5e0ff */
[----:B------:R-:W-:Y:S01]  /*0c30*/  IADD3.X R7, PT, PT, RZ, R7, RZ, P2, !PT ;  /* 0x00000007ff077210 */ /* 0x000fe200017fe4ff */
[----:B------:R-:W-:Y:S08]  /*0c40*/  @P0 BRA `(.L_x_234) ;  /* 0x00000004005c0947 */ /* 0x000ff00003800000 */
[----:B------:R-:W-:Y:S02]  /*0c50*/  IADD3 R8, PT, PT, -R4, RZ, RZ ;  /* 0x000000ff04087210 */ /* 0x000fe40007ffe1ff */
[----:B------:R-:W-:Y:S02]  /*0c60*/  PLOP3.LUT P0, PT, PT, PT, PT, 0x80, 0x8 ;  /* 0x000000000008781c */ /* 0x000fe40003f0f070 */
[----:B------:R-:W-:-:S13]  /*0c70*/  ISETP.GT.AND P1, PT, R8, 0xc, PT ;  /* 0x0000000c0800780c */ /* 0x000fda0003f24270 */
[----:B------:R-:W-:Y:S05]  /*0c80*/  @!P1 BRA `(.L_x_235) ;  /* 0x0000000000d09947 */ /* 0x000fea0003800000 */
[----:B------:R-:W-:-:S13]  /*0c90*/  PLOP3.LUT P0, PT, PT, PT, PT, 0x8, 0x80 ;  /* 0x000000000080781c */ /* 0x000fda0003f0e170 */
.L_x_236:
[----:B--2---:R-:W-:-:S05]  /*0ca0*/  IMAD.WIDE R8, R5, 0x4, R6 ;  /* 0x0000000405087825 */ /* 0x004fca00078e0206 */
[----:B----4-:R-:W2:Y:S01]  /*0cb0*/  LDG.E R15, desc[UR4][R8.64+-0x8] ;  /* 0xfffff804080f7981 */ /* 0x010ea2000c1e1900 */
        /* <DEDUP_REMOVED lines=20> */
[----:B------:R-:W-:Y:S01]  /*0e00*/  IMAD.WIDE R8, R9, 0x4, R6 ;  /* 0x0000000409087825 */ /* 0x000fe200078e0206 */
[----:B---3--:R-:W-:Y:S02]  /*0e10*/  IADD3 R13, PT, PT, R0, 0x8, RZ ;  /* 0x00000008000d7810 */ /* 0x008fe40007ffe0ff */
        /* <DEDUP_REMOVED lines=27> */
.L_x_235:
[----:B------:R-:W-:-:S04]  /*0fd0*/  IADD3 R8, PT, PT, -R4, RZ, RZ ;  /* 0x000000ff04087210 */ /* 0x000fc80007ffe1ff */
[----:B------:R-:W-:-:S13]  /*0fe0*/  ISETP.GT.AND P1, PT, R8, 0x4, PT ;  /* 0x000000040800780c */ /* 0x000fda0003f24270 */
[----:B------:R-:W-:Y:S05]  /*0ff0*/  @!P1 BRA `(.L_x_237) ;  /* 0x0000000000689947 */ /* 0x000fea0003800000 */
        /* <DEDUP_REMOVED lines=26> */
.L_x_237:
[----:B------:R-:W-:-:S13]  /*11a0*/  ISETP.NE.OR P0, PT, R4, RZ, P0 ;  /* 0x000000ff0400720c */ /* 0x000fda0000705670 */
[----:B------:R-:W-:Y:S05]  /*11b0*/  @!P0 EXIT ;  /* 0x000000000000894d */ /* 0x000fea0003800000 */
.L_x_234:
[----:B----4-:R-:W-:-:S05]  /*11c0*/  IMAD.WIDE R10, R5, 0x4, R6 ;  /* 0x00000004050a7825 */ /* 0x010fca00078e0206 */
[----:B0-23--:R-:W2:Y:S01]  /*11d0*/  LDG.E R13, desc[UR4][R10.64+-0x8] ;  /* 0xfffff8040a0d7981 */ /* 0x00dea2000c1e1900 */
        /* <DEDUP_REMOVED lines=13> */
[----:B------:R-:W-:Y:S05]  /*12b0*/  EXIT ;  /* 0x000000000000794d */ /* 0x000fea0003800000 */
.L_x_238:
        /* <DEDUP_REMOVED lines=12> */
.L_x_252:


//--------------------- .text._Z18bitonic_block_sortPii --------------------------
	.section	.text._Z18bitonic_block_sortPii,"ax",@progbits
	.align	128
        .global         _Z18bitonic_block_sortPii
        .type           _Z18bitonic_block_sortPii,@function
        .size           _Z18bitonic_block_sortPii,(.L_x_253 - _Z18bitonic_block_sortPii)
        .other          _Z18bitonic_block_sortPii,@"STO_CUDA_ENTRY STV_DEFAULT"
_Z18bitonic_block_sortPii:
.text._Z18bitonic_block_sortPii:
[----:B------:R-:W-:Y:S01]  /*0000*/  LDC R1, c[0x0][0x37c] ;  /* 0x0000df00ff017b82 */ /* 0x000fe20000000800 */
[----:B------:R-:W0:Y:S07]  /*0010*/  S2R R4, SR_TID.X ;  /* 0x0000000000047919 */ /* 0x000e2e0000002100 */
[----:B------:R-:W0:Y:S01]  /*0020*/  S2UR UR4, SR_CTAID.X ;  /* 0x00000000000479c3 */ /* 0x000e220000002500 */
[----:B------:R-:W1:Y:S01]  /*0030*/  LDCU UR5, c[0x0][0x388] ;  /* 0x00007100ff0577ac */ /* 0x000e620008000800 */
[----:B------:R-:W-:Y:S01]  /*0040*/  IMAD.MOV.U32 R0, RZ, RZ, 0x7fffffff ;  /* 0x7fffffffff007424 */ /* 0x000fe200078e00ff */
[----:B------:R-:W2:Y:S05]  /*0050*/  LDCU.64 UR8, c[0x0][0x358] ;  /* 0x00006b00ff0877ac */ /* 0x000eaa0008000a00 */
[----:B------:R-:W0:Y:S08]  /*0060*/  LDC R9, c[0x0][0x360] ;  /* 0x0000d800ff097b82 */ /* 0x000e300000000800 */
[----:B------:R-:W3:Y:S01]  /*0070*/  LDC.64 R2, c[0x0][0x380] ;  /* 0x0000e000ff027b82 */ /* 0x000ee20000000a00 */
[----:B0-----:R-:W-:-:S05]  /*0080*/  IMAD R5, R9, UR4, R4 ;  /* 0x0000000409057c24 */ /* 0x001fca000f8e0204 */
[C---:B-1----:R-:W-:Y:S01]  /*0090*/  ISETP.GE.AND P0, PT, R5.reuse, UR5, PT ;  /* 0x0000000505007c0c */ /* 0x042fe2000bf06270 */
[----:B---3--:R-:W-:-:S12]  /*00a0*/  IMAD.WIDE R2, R5, 0x4, R2 ;  /* 0x0000000405027825 */ /* 0x008fd800078e0202 */
[----:B--2---:R-:W2:Y:S01]  /*00b0*/  @!P0 LDG.E R0, desc[UR8][R2.64] ;  /* 0x0000000802008981 */ /* 0x004ea2000c1e1900 */
[----:B------:R-:W0:Y:S01]  /*00c0*/  S2UR UR5, SR_CgaCtaId ;  /* 0x00000000000579c3 */ /* 0x000e220000008800 */
[----:B------:R-:W-:Y:S01]  /*00d0*/  UMOV UR4, 0x400 ;  /* 0x0000040000047882 */ /* 0x000fe20000000000 */
[----:B------:R-:W-:Y:S01]  /*00e0*/  ISETP.GE.U32.AND P0, PT, R9, 0x2, PT ;  /* 0x000000020900780c */ /* 0x000fe20003f06070 */
[----:B0-----:R-:W-:-:S06]  /*00f0*/  ULEA UR4, UR5, UR4, 0x18 ;  /* 0x0000000405047291 */ /* 0x001fcc000f8ec0ff */
[----:B------:R-:W-:-:S05]  /*0100*/  LEA R7, R4, UR4, 0x2 ;  /* 0x0000000404077c11 */ /* 0x000fca000f8e10ff */
[----:B--2---:R0:W-:Y:S01]  /*0110*/  STS [R7], R0 ;  /* 0x0000000007007388 */ /* 0x0041e20000000800 */
[----:B------:R-:W-:Y:S06]  /*0120*/  BAR.SYNC.DEFER_BLOCKING 0x0 ;  /* 0x0000000000007b1d */ /* 0x000fec0000010000 */
[----:B------:R-:W-:Y:S05]  /*0130*/  @!P0 BRA `(.L_x_239) ;  /* 0x0000000000848947 */ /* 0x000fea0003800000 */
[----:B------:R-:W-:-:S05]  /*0140*/  UMOV UR7, 0x2 ;  /* 0x0000000200077882 */ /* 0x000fca0000000000 */
.L_x_245:
[----:B------:R-:W-:-:S04]  /*0150*/  USHF.R.S32.HI UR5, URZ, 0x1, UR7 ;  /* 0x00000001ff057899 */ /* 0x000fc80008011407 */
[----:B------:R-:W-:-:S09]  /*0160*/  UISETP.GE.AND UP0, UPT, UR5, 0x1, UPT ;  /* 0x000000010500788c */ /* 0x000fd2000bf06270 */
[----:B-12---:R-:W-:Y:S05]  /*0170*/  BRA.U !UP0, `(.L_x_240) ;  /* 0x0000000108687547 */ /* 0x006fea000b800000 */
.L_x_244:
[----:B-12---:R-:W-:Y:S01]  /*0180*/  LOP3.LUT R11, R4, UR5, RZ, 0x3c, !PT ;  /* 0x00000005040b7c12 */ /* 0x006fe2000f8e3cff */
[----:B------:R-:W-:Y:S03]  /*0190*/  BSSY.RECONVERGENT B0, `(.L_x_241) ;  /* 0x0000013000007945 */ /* 0x000fe60003800200 */
[----:B------:R-:W-:-:S13]  /*01a0*/  ISETP.GT.AND P0, PT, R11, R4, PT ;  /* 0x000000040b00720c */ /* 0x000fda0003f04270 */
[----:B------:R-:W-:Y:S05]  /*01b0*/  @!P0 BRA `(.L_x_242) ;  /* 0x0000000000408947 */ /* 0x000fea0003800000 */
[----:B------:R-:W-:-:S13]  /*01c0*/  LOP3.LUT P0, RZ, R4, UR7, RZ, 0xc0, !PT ;  /* 0x0000000704ff7c12 */ /* 0x000fda000f80c0ff */
[----:B------:R-:W-:Y:S05]  /*01d0*/  @P0 BRA `(.L_x_243) ;  /* 0x0000000000200947 */ /* 0x000fea0003800000 */
[----:B------:R-:W-:Y:S01]  /*01e0*/  LEA R11, R11, UR4, 0x2 ;  /* 0x000000040b0b7c11 */ /* 0x000fe2000f8e10ff */
[----:B0-----:R-:W-:Y:S04]  /*01f0*/  LDS R0, [R7] ;  /* 0x0000000007007984 */ /* 0x001fe80000000800 */
[----:B------:R-:W0:Y:S02]  /*0200*/  LDS R6, [R11] ;  /* 0x000000000b067984 */ /* 0x000e240000000800 */
[----:B0-----:R-:W-:-:S13]  /*0210*/  ISETP.GT.AND P0, PT, R0, R6, PT ;  /* 0x000000060000720c */ /* 0x001fda0003f04270 */
[----:B------:R-:W-:Y:S05]  /*0220*/  @!P0 BRA `(.L_x_242) ;  /* 0x0000000000248947 */ /* 0x000fea0003800000 */
[----:B------:R2:W-:Y:S04]  /*0230*/  STS [R7], R6 ;  /* 0x0000000607007388 */ /* 0x0005e80000000800 */
[----:B------:R2:W-:Y:S01]  /*0240*/  STS [R11], R0 ;  /* 0x000000000b007388 */ /* 0x0005e20000000800 */
[----:B------:R-:W-:Y:S05]  /*0250*/  BRA `(.L_x_242) ;  /* 0x0000000000187947 */ /* 0x000fea0003800000 */
.L_x_243:
[----:B------:R-:W-:Y:S01]  /*0260*/  LEA R11, R11, UR4, 0x2 ;  /* 0x000000040b0b7c11 */ /* 0x000fe2000f8e10ff */
[----:B0-----:R-:W-:Y:S04]  /*0270*/  LDS R0, [R7] ;  /* 0x0000000007007984 */ /* 0x001fe80000000800 */
[----:B------:R-:W0:Y:S02]  /*0280*/  LDS R6, [R11] ;  /* 0x000000000b067984 */ /* 0x000e240000000800 */
[----:B0-----:R-:W-:-:S13]  /*0290*/  ISETP.GE.AND P0, PT, R0, R6, PT ;  /* 0x000000060000720c */ /* 0x001fda0003f06270 */
[----:B------:R1:W-:Y:S04]  /*02a0*/  @!P0 STS [R7], R6 ;  /* 0x0000000607008388 */ /* 0x0003e80000000800 */
[----:B------:R1:W-:Y:S02]  /*02b0*/  @!P0 STS [R11], R0 ;  /* 0x000000000b008388 */ /* 0x0003e40000000800 */
.L_x_242:
[----:B------:R-:W-:Y:S05]  /*02c0*/  BSYNC.RECONVERGENT B0 ;  /* 0x0000000000007941 */ /* 0x000fea0003800200 */
.L_x_241:
[----:B------:R-:W-:Y:S01]  /*02d0*/  BAR.SYNC.DEFER_BLOCKING 0x0 ;  /* 0x0000000000007b1d */ /* 0x000fe20000010000 */
[----:B------:R-:W-:Y:S02]  /*02e0*/  UISETP.GT.U32.AND UP0, UPT, UR5, 0x1, UPT ;  /* 0x000000010500788c */ /* 0x000fe4000bf04070 */
[----:B------:R-:W-:-:S07]  /*02f0*/  USHF.R.U32.HI UR6, URZ, 0x1, UR5 ;  /* 0x00000001ff067899 */ /* 0x000fce0008011605 */
[----:B------:R-:W-:Y:S01]  /*0300*/  UMOV UR5, UR6 ;  /* 0x0000000600057c82 */ /* 0x000fe20008000000 */
[----:B------:R-:W-:Y:S05]  /*0310*/  BRA.U UP0, `(.L_x_244) ;  /* 0xfffffffd00987547 */ /* 0x000fea000b83ffff */
.L_x_240:
[----:B------:R-:W-:-:S06]  /*0320*/  USHF.L.U32 UR7, UR7, 0x1, URZ ;  /* 0x0000000107077899 */ /* 0x000fcc00080006ff */
[----:B------:R-:W-:-:S13]  /*0330*/  ISETP.LT.U32.AND P0, PT, R9, UR7, PT ;  /* 0x0000000709007c0c */ /* 0x000fda000bf01070 */
[----:B------:R-:W-:Y:S05]  /*0340*/  @!P0 BRA `(.L_x_245) ;  /* 0xfffffffc00808947 */ /* 0x000fea000383ffff */
.L_x_239:
[----:B------:R-:W3:Y:S02]  /*0350*/  LDCU UR5, c[0x0][0x388] ;  /* 0x00007100ff0577ac */ /* 0x000ee40008000800 */
[----:B---3--:R-:W-:-:S13]  /*0360*/  ISETP.GE.AND P0, PT, R5, UR5, PT ;  /* 0x0000000505007c0c */ /* 0x008fda000bf06270 */
[----:B------:R-:W-:Y:S05]  /*0370*/  @P0 EXIT ;  /* 0x000000000000094d */ /* 0x000fea0003800000 */
[----:B012---:R-:W0:Y:S04]  /*0380*/  LDS R7, [R7] ;  /* 0x0000000007077984 */ /* 0x007e280000000800 */
[----:B0-----:R-:W-:Y:S01]  /*0390*/  STG.E desc[UR8][R2.64], R7 ;  /* 0x0000000702007986 */ /* 0x001fe2000c101908 */
[----:B------:R-:W-:Y:S05]  /*03a0*/  EXIT ;  /* 0x000000000000794d */ /* 0x000fea0003800000 */
.L_x_246:
        /* <DEDUP_REMOVED lines=13> */
.L_x_253:


//--------------------- .nv.shared._ZN3cub18CUB_300001_SM_10006detail10radix_sort29DeviceRadixSortOnesweepKernelINS1_5radix10policy_hubIiNS0_8NullTypeEyE10Policy1000ELNS0_9SortOrderE0EiS6_yiiNS1_21identity_decomposer_tEEEvPT5_SC_PT3_PKSD_PT1_PKSH_PT2_PKSL_T4_iiT6_ --------------------------
	.section	.nv.shared._ZN3cub18CUB_300001_SM_10006detail10radix_sort29DeviceRadixSortOnesweepKernelINS1_5radix10policy_hubIiNS0_8NullTypeEyE10Policy1000ELNS0_9SortOrderE0EiS6_yiiNS1_21identity_decomposer_tEEEvPT5_SC_PT3_PKSD_PT1_PKSH_PT2_PKSL_T4_iiT6_,"aw",@nobits
	.sectionflags	@""
	.align	16
.nv.shared._ZN3cub18CUB_300001_SM_10006detail10radix_sort29DeviceRadixSortOnesweepKernelINS1_5radix10policy_hubIiNS0_8NullTypeEyE10Policy1000ELNS0_9SortOrderE0EiS6_yiiNS1_21identity_decomposer_tEEEvPT5_SC_PT3_PKSD_PT1_PKSH_PT2_PKSL_T4_iiT6_:
	.zero		32256


//--------------------- .nv.shared.reserved.0     --------------------------
	.section	.nv.shared.reserved.0,"aw",@nobits
	.weak		__nv_reservedSMEM_offset_0_alias
	.size		__nv_reservedSMEM_offset_0_alias, 0, 64
	.other		__nv_reservedSMEM_offset_0_alias,@"STO_CUDA_RESERVED_SHARED STV_DEFAULT"
__nv_reservedSMEM_offset_0_alias:
	.zero		0
	.zero		64


//--------------------- .nv.global                --------------------------
	.section	.nv.global,"aw",@nobits
.nv.global:
	.type		_ZN34_INTERNAL_e4904e37_4_k_cu_ec2063a46thrust24THRUST_300001_SM_1000_NS12placeholders2_8E,@object
	.size		_ZN34_INTERNAL_e4904e37_4_k_cu_ec2063a46thrust24THRUST_300001_SM_1000_NS12placeholders2_8E,(_ZN34_INTERNAL_e4904e37_4_k_cu_ec2063a44cuda3std3__436_GLOBAL__N__e4904e37_4_k_cu_ec2063a46ignoreE - _ZN34_INTERNAL_e4904e37_4_k_cu_ec2063a46thrust24THRUST_300001_SM_1000_NS12placeholders2_8E)
_ZN34_INTERNAL_e4904e37_4_k_cu_ec2063a46thrust24THRUST_300001_SM_1000_NS12placeholders2_8E:
	.zero		1
	.type		_ZN34_INTERNAL_e4904e37_4_k_cu_ec2063a44cuda3std3__436_GLOBAL__N__e4904e37_4_k_cu_ec2063a46ignoreE,@object
	.size		_ZN34_INTERNAL_e4904e37_4_k_cu_ec2063a44cuda3std3__436_GLOBAL__N__e4904e37_4_k_cu_ec2063a46ignoreE,(_ZN34_INTERNAL_e4904e37_4_k_cu_ec2063a44cuda3std6ranges3__45__cpo4dataE - _ZN34_INTERNAL_e4904e37_4_k_cu_ec2063a44cuda3std3__436_GLOBAL__N__e4904e37_4_k_cu_ec2063a46ignoreE)
_ZN34_INTERNAL_e4904e37_4_k_cu_ec2063a44cuda3std3__436_GLOBAL__N__e4904e37_4_k_cu_ec2063a46ignoreE:
	.zero		1
	.type		_ZN34_INTERNAL_e4904e37_4_k_cu_ec2063a44cuda3std6ranges3__45__cpo4dataE,@object
	.size		_ZN34_INTERNAL_e4904e37_4_k_cu_ec2063a44cuda3std6ranges3__45__cpo4dataE,(_ZN34_INTERNAL_e4904e37_4_k_cu_ec2063a46thrust24THRUST_300001_SM_1000_NS6system3cpp3parE - _ZN34_INTERNAL_e4904e37_4_k_cu_ec2063a44cuda3std6ranges3__45__cpo4dataE)
_ZN34_INTERNAL_e4904e37_4_k_cu_ec2063a44cuda3std6ranges3__45__cpo4dataE:
	.zero		1
	.type		_ZN34_INTERNAL_e4904e37_4_k_cu_ec2063a46thrust24THRUST_300001_SM_1000_NS6system3cpp3parE,@object
	.size		_ZN34_INTERNAL_e4904e37_4_k_cu_ec2063a46thrust24THRUST_300001_SM_1000_NS6system3cpp3parE,(_ZN34_INTERNAL_e4904e37_4_k_cu_ec2063a44cuda3std3__45__cpo5beginE - _ZN34_INTERNAL_e4904e37_4_k_cu_ec2063a46thrust24THRUST_300001_SM_1000_NS6system3cpp3parE)
_ZN34_INTERNAL_e4904e37_4_k_cu_ec2063a46thrust24THRUST_300001_SM_1000_NS6system3cpp3parE:
	.zero		1
	.type		_ZN34_INTERNAL_e4904e37_4_k_cu_ec2063a44cuda3std3__45__cpo5beginE,@object
	.size		_ZN34_INTERNAL_e4904e37_4_k_cu_ec2063a44cuda3std3__45__cpo5beginE,(_ZN34_INTERNAL_e4904e37_4_k_cu_ec2063a44cuda3std6ranges3__45__cpo5beginE - _ZN34_INTERNAL_e4904e37_4_k_cu_ec2063a44cuda3std3__45__cpo5beginE)
_ZN34_INTERNAL_e4904e37_4_k_cu_ec2063a44cuda3std3__45__cpo5beginE:
	.zero		1
	.type		_ZN34_INTERNAL_e4904e37_4_k_cu_ec2063a44cuda3std6ranges3__45__cpo5beginE,@object
	.size		_ZN34_INTERNAL_e4904e37_4_k_cu_ec2063a44cuda3std6ranges3__45__cpo5beginE,(_ZN34_INTERNAL_e4904e37_4_k_cu_ec2063a46thrust24THRUST_300001_SM_1000_NS6deviceE - _ZN34_INTERNAL_e4904e37_4_k_cu_ec2063a44cuda3std6ranges3__45__cpo5beginE)
_ZN34_INTERNAL_e4904e37_4_k_cu_ec2063a44cuda3std6ranges3__45__cpo5beginE:
	.zero		1
	.type		_ZN34_INTERNAL_e4904e37_4_k_cu_ec2063a46thrust24THRUST_300001_SM_1000_NS6deviceE,@object
	.size		_ZN34_INTERNAL_e4904e37_4_k_cu_ec2063a46thrust24THRUST_300001_SM_1000_NS6deviceE,(_ZN34_INTERNAL_e4904e37_4_k_cu_ec2063a44cuda3std3__47nulloptE - _ZN34_INTERNAL_e4904e37_4_k_cu_ec2063a46thrust24THRUST_300001_SM_1000_NS6deviceE)
_ZN34_INTERNAL_e4904e37_4_k_cu_ec2063a46thrust24THRUST_300001_SM_1000_NS6deviceE:
	.zero		1
	.type		_ZN34_INTERNAL_e4904e37_4_k_cu_ec2063a44cuda3std3__47nulloptE,@object
	.size		_ZN34_INTERNAL_e4904e37_4_k_cu_ec2063a44cuda3std3__47nulloptE,(_ZN34_INTERNAL_e4904e37_4_k_cu_ec2063a44cuda3std6ranges3__45__cpo8distanceE - _ZN34_INTERNAL_e4904e37_4_k_cu_ec2063a44cuda3std3__47nulloptE)
_ZN34_INTERNAL_e4904e37_4_k_cu_ec2063a44cuda3std3__47nulloptE:
	.zero		1
	.type		_ZN34_INTERNAL_e4904e37_4_k_cu_ec2063a44cuda3std6ranges3__45__cpo8distanceE,@object
	.size		_ZN34_INTERNAL_e4904e37_4_k_cu_ec2063a44cuda3std6ranges3__45__cpo8distanceE,(_ZN34_INTERNAL_e4904e37_4_k_cu_ec2063a46thrust24THRUST_300001_SM_1000_NS12placeholders2_4E - _ZN34_INTERNAL_e4904e37_4_k_cu_ec2063a44cuda3std6ranges3__45__cpo8distanceE)
_ZN34_INTERNAL_e4904e37_4_k_cu_ec2063a44cuda3std6ranges3__45__cpo8distanceE:
	.zero		1
	.type		_ZN34_INTERNAL_e4904e37_4_k_cu_ec2063a46thrust24THRUST_300001_SM_1000_NS12placeholders2_4E,@object
	.size		_ZN34_INTERNAL_e4904e37_4_k_cu_ec2063a46thrust24THRUST_300001_SM_1000_NS12placeholders2_4E,(_ZN34_INTERNAL_e4904e37_4_k_cu_ec2063a44cuda3std3__45__cpo6rbeginE - _ZN34_INTERNAL_e4904e37_4_k_cu_ec2063a46thrust24THRUST_300001_SM_1000_NS12placeholders2_4E)
_ZN34_INTERNAL_e4904e37_4_k_cu_ec2063a46thrust24THRUST_300001_SM_1000_NS12placeholders2_4E:
	.zero		1
	.type		_ZN34_INTERNAL_e4904e37_4_k_cu_ec2063a44cuda3std3__45__cpo6rbeginE,@object
	.size		_ZN34_INTERNAL_e4904e37_4_k_cu_ec2063a44cuda3std3__45__cpo6rbeginE,(_ZN34_INTERNAL_e4904e37_4_k_cu_ec2063a44cuda3std6ranges3__45__cpo7advanceE - _ZN34_INTERNAL_e4904e37_4_k_cu_ec2063a44cuda3std3__45__cpo6rbeginE)
_ZN34_INTERNAL_e4904e37_4_k_cu_ec2063a44cuda3std3__45__cpo6rbeginE:
	.zero		1
	.type		_ZN34_INTERNAL_e4904e37_4_k_cu_ec2063a44cuda3std6ranges3__45__cpo7advanceE,@object
	.size		_ZN34_INTERNAL_e4904e37_4_k_cu_ec2063a44cuda3std6ranges3__45__cpo7advanceE,(_ZN34_INTERNAL_e4904e37_4_k_cu_ec2063a46thrust24THRUST_300001_SM_1000_NS12placeholders3_10E - _ZN34_INTERNAL_e4904e37_4_k_cu_ec2063a44cuda3std6ranges3__45__cpo7advanceE)
_ZN34_INTERNAL_e4904e37_4_k_cu_ec2063a44cuda3std6ranges3__45__cpo7advanceE:
	.zero		1
	.type		_ZN34_INTERNAL_e4904e37_4_k_cu_ec2063a46thrust24THRUST_300001_SM_1000_NS12placeholders3_10E,@object
	.size		_ZN34_INTERNAL_e4904e37_4_k_cu_ec2063a46thrust24THRUST_300001_SM_1000_NS12placeholders3_10E,(_ZN34_INTERNAL_e4904e37_4_k_cu_ec2063a44cuda3std3__48in_placeE - _ZN34_INTERNAL_e4904e37_4_k_cu_ec2063a46thrust24THRUST_300001_SM_1000_NS12placeholders3_10E)
_ZN34_INTERNAL_e4904e37_4_k_cu_ec2063a46thrust24THRUST_300001_SM_1000_NS12placeholders3_10E:
	.zero		1
	.type		_ZN34_INTERNAL_e4904e37_4_k_cu_ec2063a44cuda3std3__48in_placeE,@object
	.size		_ZN34_INTERNAL_e4904e37_4_k_cu_ec2063a44cuda3std3__48in_placeE,(_ZN34_INTERNAL_e4904e37_4_k_cu_ec2063a44cuda3std6ranges3__45__cpo4sizeE - _ZN34_INTERNAL_e4904e37_4_k_cu_ec2063a44cuda3std3__48in_placeE)
_ZN34_INTERNAL_e4904e37_4_k_cu_ec2063a44cuda3std3__48in_placeE:
	.zero		1
	.type		_ZN34_INTERNAL_e4904e37_4_k_cu_ec2063a44cuda3std6ranges3__45__cpo4sizeE,@object
	.size		_ZN34_INTERNAL_e4904e37_4_k_cu_ec2063a44cuda3std6ranges3__45__cpo4sizeE,(_ZN34_INTERNAL_e4904e37_4_k_cu_ec2063a46thrust24THRUST_300001_SM_1000_NS12placeholders2_2E - _ZN34_INTERNAL_e4904e37_4_k_cu_ec2063a44cuda3std6ranges3__45__cpo4sizeE)
_ZN34_INTERNAL_e4904e37_4_k_cu_ec2063a44cuda3std6ranges3__45__cpo4sizeE:
	.zero		1
	.type		_ZN34_INTERNAL_e4904e37_4_k_cu_ec2063a46thrust24THRUST_300001_SM_1000_NS12placeholders2_2E,@object
	.size		_ZN34_INTERNAL_e4904e37_4_k_cu_ec2063a46thrust24THRUST_300001_SM_1000_NS12placeholders2_2E,(_ZN34_INTERNAL_e4904e37_4_k_cu_ec2063a44cuda3std3__45__cpo6cbeginE - _ZN34_INTERNAL_e4904e37_4_k_cu_ec2063a46thrust24THRUST_300001_SM_1000_NS12placeholders2_2E)
_ZN34_INTERNAL_e4904e37_4_k_cu_ec2063a46thrust24THRUST_300001_SM_1000_NS12placeholders2_2E:
	.zero		1
	.type		_ZN34_INTERNAL_e4904e37_4_k_cu_ec2063a44cuda3std3__45__cpo6cbeginE,@object
	.size		_ZN34_INTERNAL_e4904e37_4_k_cu_ec2063a44cuda3std3__45__cpo6cbeginE,(_ZN34_INTERNAL_e4904e37_4_k_cu_ec2063a44cuda3std6ranges3__45__cpo6cbeginE - _ZN34_INTERNAL_e4904e37_4_k_cu_ec2063a44cuda3std3__45__cpo6cbeginE)
_ZN34_INTERNAL_e4904e37_4_k_cu_ec2063a44cuda3std3__45__cpo6cbeginE:
	.zero		1
	.type		_ZN34_INTERNAL_e4904e37_4_k_cu_ec2063a44cuda3std6ranges3__45__cpo6cbeginE,@object
	.size		_ZN34_INTERNAL_e4904e37_4_k_cu_ec2063a44cuda3std6ranges3__45__cpo6cbeginE,(_ZN34_INTERNAL_e4904e37_4_k_cu_ec2063a46thrust24THRUST_300001_SM_1000_NS12placeholders2_6E - _ZN34_INTERNAL_e4904e37_4_k_cu_ec2063a44cuda3std6ranges3__45__cpo6cbeginE)
_ZN34_INTERNAL_e4904e37_4_k_cu_ec2063a44cuda3std6ranges3__45__cpo6cbeginE:
	.zero		1
	.type		_ZN34_INTERNAL_e4904e37_4_k_cu_ec2063a46thrust24THRUST_300001_SM_1000_NS12placeholders2_6E,@object
	.size		_ZN34_INTERNAL_e4904e37_4_k_cu_ec2063a46thrust24THRUST_300001_SM_1000_NS12placeholders2_6E,(_ZN34_INTERNAL_e4904e37_4_k_cu_ec2063a44cuda3std3__45__cpo7crbeginE - _ZN34_INTERNAL_e4904e37_4_k_cu_ec2063a46thrust24THRUST_300001_SM_1000_NS12placeholders2_6E)
_ZN34_INTERNAL_e4904e37_4_k_cu_ec2063a46thrust24THRUST_300001_SM_1000_NS12placeholders2_6E:
	.zero		1
	.type		_ZN34_INTERNAL_e4904e37_4_k_cu_ec2063a44cuda3std3__45__cpo7crbeginE,@object
	.size		_ZN34_INTERNAL_e4904e37_4_k_cu_ec2063a44cuda3std3__45__cpo7crbeginE,(_ZN34_INTERNAL_e4904e37_4_k_cu_ec2063a44cuda3std6ranges3__45__cpo4nextE - _ZN34_INTERNAL_e4904e37_4_k_cu_ec2063a44cuda3std3__45__cpo7crbeginE)
_ZN34_INTERNAL_e4904e37_4_k_cu_ec2063a44cuda3std3__45__cpo7crbeginE:
	.zero		1
	.type		_ZN34_INTERNAL_e4904e37_4_k_cu_ec2063a44cuda3std6ranges3__45__cpo4nextE,@object
	.size		_ZN34_INTERNAL_e4904e37_4_k_cu_ec2063a44cuda3std6ranges3__45__cpo4nextE,(_ZN34_INTERNAL_e4904e37_4_k_cu_ec2063a44cuda3std6ranges3__45__cpo4swapE - _ZN34_INTERNAL_e4904e37_4_k_cu_ec2063a44cuda3std6ranges3__45__cpo4nextE)
_ZN34_INTERNAL_e4904e37_4_k_cu_ec2063a44cuda3std6ranges3__45__cpo4nextE:
	.zero		1
	.type		_ZN34_INTERNAL_e4904e37_4_k_cu_ec2063a44cuda3std6ranges3__45__cpo4swapE,@object
	.size		_ZN34_INTERNAL_e4904e37_4_k_cu_ec2063a44cuda3std6ranges3__45__cpo4swapE,(_ZN34_INTERNAL_e4904e37_4_k_cu_ec2063a46thrust24THRUST_300001_SM_1000_NS8cuda_cub10par_nosyncE - _ZN34_INTERNAL_e4904e37_4_k_cu_ec2063a44cuda3std6ranges3__45__cpo4swapE)
_ZN34_INTERNAL_e4904e37_4_k_cu_ec2063a44cuda3std6ranges3__45__cpo4swapE:
	.zero		1
	.type		_ZN34_INTERNAL_e4904e37_4_k_cu_ec2063a46thrust24THRUST_300001_SM_1000_NS8cuda_cub10par_nosyncE,@object
	.size		_ZN34_INTERNAL_e4904e37_4_k_cu_ec2063a46thrust24THRUST_300001_SM_1000_NS8cuda_cub10par_nosyncE,(_ZN34_INTERNAL_e4904e37_4_k_cu_ec2063a46thrust24THRUST_300001_SM_1000_NS3seqE - _ZN34_INTERNAL_e4904e37_4_k_cu_ec2063a46thrust24THRUST_300001_SM_1000_NS8cuda_cub10par_nosyncE)
_ZN34_INTERNAL_e4904e37_4_k_cu_ec2063a46thrust24THRUST_300001_SM_1000_NS8cuda_cub10par_nosyncE:
	.zero		1
	.type		_ZN34_INTERNAL_e4904e37_4_k_cu_ec2063a46thrust24THRUST_300001_SM_1000_NS3seqE,@object
	.size		_ZN34_INTERNAL_e4904e37_4_k_cu_ec2063a46thrust24THRUST_300001_SM_1000_NS3seqE,(_ZN34_INTERNAL_e4904e37_4_k_cu_ec2063a44cuda3std3__420unreachable_sentinelE - _ZN34_INTERNAL_e4904e37_4_k_cu_ec2063a46thrust24THRUST_300001_SM_1000_NS3seqE)
_ZN34_INTERNAL_e4904e37_4_k_cu_ec2063a46thrust24THRUST_300001_SM_1000_NS3seqE:
	.zero		1
	.type		_ZN34_INTERNAL_e4904e37_4_k_cu_ec2063a44cuda3std3__420unreachable_sentinelE,@object
	.size		_ZN34_INTERNAL_e4904e37_4_k_cu_ec2063a44cuda3std3__420unreachable_sentinelE,(_ZN34_INTERNAL_e4904e37_4_k_cu_ec2063a44cuda3std6ranges3__45__cpo5ssizeE - _ZN34_INTERNAL_e4904e37_4_k_cu_ec2063a44cuda3std3__420unreachable_sentinelE)
_ZN34_INTERNAL_e4904e37_4_k_cu_ec2063a44cuda3std3__420unreachable_sentinelE:
	.zero		1
	.type		_ZN34_INTERNAL_e4904e37_4_k_cu_ec2063a44cuda3std6ranges3__45__cpo5ssizeE,@object
	.size		_ZN34_INTERNAL_e4904e37_4_k_cu_ec2063a44cuda3std6ranges3__45__cpo5ssizeE,(_ZN34_INTERNAL_e4904e37_4_k_cu_ec2063a46thrust24THRUST_300001_SM_1000_NS12placeholders2_3E - _ZN34_INTERNAL_e4904e37_4_k_cu_ec2063a44cuda3std6ranges3__45__cpo5ssizeE)
_ZN34_INTERNAL_e4904e37_4_k_cu_ec2063a44cuda3std6ranges3__45__cpo5ssizeE:
	.zero		1
	.type		_ZN34_INTERNAL_e4904e37_4_k_cu_ec2063a46thrust24THRUST_300001_SM_1000_NS12placeholders2_3E,@object
	.size		_ZN34_INTERNAL_e4904e37_4_k_cu_ec2063a46thrust24THRUST_300001_SM_1000_NS12placeholders2_3E,(_ZN34_INTERNAL_e4904e37_4_k_cu_ec2063a44cuda3std3__45__cpo4cendE - _ZN34_INTERNAL_e4904e37_4_k_cu_ec2063a46thrust24THRUST_300001_SM_1000_NS12placeholders2_3E)
_ZN34_INTERNAL_e4904e37_4_k_cu_ec2063a46thrust24THRUST_300001_SM_1000_NS12placeholders2_3E:
	.zero		1
	.type		_ZN34_INTERNAL_e4904e37_4_k_cu_ec2063a44cuda3std3__45__cpo4cendE,@object
	.size		_ZN34_INTERNAL_e4904e37_4_k_cu_ec2063a44cuda3std3__45__cpo4cendE,(_ZN34_INTERNAL_e4904e37_4_k_cu_ec2063a44cuda3std6ranges3__45__cpo4cendE - _ZN34_INTERNAL_e4904e37_4_k_cu_ec2063a44cuda3std3__45__cpo4cendE)
_ZN34_INTERNAL_e4904e37_4_k_cu_ec2063a44cuda3std3__45__cpo4cendE:
	.zero		1
	.type		_ZN34_INTERNAL_e4904e37_4_k_cu_ec2063a44cuda3std6ranges3__45__cpo4cendE,@object
	.size		_ZN34_INTERNAL_e4904e37_4_k_cu_ec2063a44cuda3std6ranges3__45__cpo4cendE,(_ZN34_INTERNAL_e4904e37_4_k_cu_ec2063a46thrust24THRUST_300001_SM_1000_NS12placeholders2_7E - _ZN34_INTERNAL_e4904e37_4_k_cu_ec2063a44cuda3std6ranges3__45__cpo4cendE)
_ZN34_INTERNAL_e4904e37_4_k_cu_ec2063a44cuda3std6ranges3__45__cpo4cendE:
	.zero		1
	.type		_ZN34_INTERNAL_e4904e37_4_k_cu_ec2063a46thrust24THRUST_300001_SM_1000_NS12placeholders2_7E,@object
	.size		_ZN34_INTERNAL_e4904e37_4_k_cu_ec2063a46thrust24THRUST_300001_SM_1000_NS12placeholders2_7E,(_ZN34_INTERNAL_e4904e37_4_k_cu_ec2063a44cuda3std3__45__cpo5crendE - _ZN34_INTERNAL_e4904e37_4_k_cu_ec2063a46thrust24THRUST_300001_SM_1000_NS12placeholders2_7E)
_ZN34_INTERNAL_e4904e37_4_k_cu_ec2063a46thrust24THRUST_300001_SM_1000_NS12placeholders2_7E:
	.zero		1
	.type		_ZN34_INTERNAL_e4904e37_4_k_cu_ec2063a44cuda3std3__45__cpo5crendE,@object
	.size		_ZN34_INTERNAL_e4904e37_4_k_cu_ec2063a44cuda3std3__45__cpo5crendE,(_ZN34_INTERNAL_e4904e37_4_k_cu_ec2063a44cuda3std6ranges3__45__cpo4prevE - _ZN34_INTERNAL_e4904e37_4_k_cu_ec2063a44cuda3std3__45__cpo5crendE)
_ZN34_INTERNAL_e4904e37_4_k_cu_ec2063a44cuda3std3__45__cpo5crendE:
	.zero		1
	.type		_ZN34_INTERNAL_e4904e37_4_k_cu_ec2063a44cuda3std6ranges3__45__cpo4prevE,@object
	.size		_ZN34_INTERNAL_e4904e37_4_k_cu_ec2063a44cuda3std6ranges3__45__cpo4prevE,(_ZN34_INTERNAL_e4904e37_4_k_cu_ec2063a44cuda3std6ranges3__45__cpo9iter_moveE - _ZN34_INTERNAL_e4904e37_4_k_cu_ec2063a44cuda3std6ranges3__45__cpo4prevE)
_ZN34_INTERNAL_e4904e37_4_k_cu_ec2063a44cuda3std6ranges3__45__cpo4prevE:
	.zero		1
	.type		_ZN34_INTERNAL_e4904e37_4_k_cu_ec2063a44cuda3std6ranges3__45__cpo9iter_moveE,@object
	.size		_ZN34_INTERNAL_e4904e37_4_k_cu_ec2063a44cuda3std6ranges3__45__cpo9iter_moveE,(_ZN34_INTERNAL_e4904e37_4_k_cu_ec2063a46thrust24THRUST_300001_SM_1000_NS6system6detail10sequential3seqE - _ZN34_INTERNAL_e4904e37_4_k_cu_ec2063a44cuda3std6ranges3__45__cpo9iter_moveE)
_ZN34_INTERNAL_e4904e37_4_k_cu_ec2063a44cuda3std6ranges3__45__cpo9iter_moveE:
	.zero		1
	.type		_ZN34_INTERNAL_e4904e37_4_k_cu_ec2063a46thrust24THRUST_300001_SM_1000_NS6system6detail10sequential3seqE,@object
	.size		_ZN34_INTERNAL_e4904e37_4_k_cu_ec2063a46thrust24THRUST_300001_SM_1000_NS6system6detail10sequential3seqE,(_ZN34_INTERNAL_e4904e37_4_k_cu_ec2063a46thrust24THRUST_300001_SM_1000_NS12placeholders2_9E - _ZN34_INTERNAL_e4904e37_4_k_cu_ec2063a46thrust24THRUST_300001_SM_1000_NS6system6detail10sequential3seqE)
_ZN34_INTERNAL_e4904e37_4_k_cu_ec2063a46thrust24THRUST_300001_SM_1000_NS6system6detail10sequential3seqE:
	.zero		1
	.type		_ZN34_INTERNAL_e4904e37_4_k_cu_ec2063a46thrust24THRUST_300001_SM_1000_NS12placeholders2_9E,@object
	.size		_ZN34_INTERNAL_e4904e37_4_k_cu_ec2063a46thrust24THRUST_300001_SM_1000_NS12placeholders2_9E,(_ZN34_INTERNAL_e4904e37_4_k_cu_ec2063a44cuda3std3__419piecewise_constructE - _ZN34_INTERNAL_e4904e37_4_k_cu_ec2063a46thrust24THRUST_300001_SM_1000_NS12placeholders2_9E)
_ZN34_INTERNAL_e4904e37_4_k_cu_ec2063a46thrust24THRUST_300001_SM_1000_NS12placeholders2_9E:
	.zero		1
	.type		_ZN34_INTERNAL_e4904e37_4_k_cu_ec2063a44cuda3std3__419piecewise_constructE,@object
	.size		_ZN34_INTERNAL_e4904e37_4_k_cu_ec2063a44cuda3std3__419piecewise_constructE,(_ZN34_INTERNAL_e4904e37_4_k_cu_ec2063a44cuda3std6ranges3__45__cpo5cdataE - _ZN34_INTERNAL_e4904e37_4_k_cu_ec2063a44cuda3std3__419piecewise_constructE)
_ZN34_INTERNAL_e4904e37_4_k_cu_ec2063a44cuda3std3__419piecewise_constructE:
	.zero		1
	.type		_ZN34_INTERNAL_e4904e37_4_k_cu_ec2063a44cuda3std6ranges3__45__cpo5cdataE,@object
	.size		_ZN34_INTERNAL_e4904e37_4_k_cu_ec2063a44cuda3std6ranges3__45__cpo5cdataE,(_ZN34_INTERNAL_e4904e37_4_k_cu_ec2063a46thrust24THRUST_300001_SM_1000_NS12placeholders2_1E - _ZN34_INTERNAL_e4904e37_4_k_cu_ec2063a44cuda3std6ranges3__45__cpo5cdataE)
_ZN34_INTERNAL_e4904e37_4_k_cu_ec2063a44cuda3std6ranges3__45__cpo5cdataE:
	.zero		1
	.type		_ZN34_INTERNAL_e4904e37_4_k_cu_ec2063a46thrust24THRUST_300001_SM_1000_NS12placeholders2_1E,@object
	.size		_ZN34_INTERNAL_e4904e37_4_k_cu_ec2063a46thrust24THRUST_300001_SM_1000_NS12placeholders2_1E,(_ZN34_INTERNAL_e4904e37_4_k_cu_ec2063a44cuda3std3__45__cpo3endE - _ZN34_INTERNAL_e4904e37_4_k_cu_ec2063a46thrust24THRUST_300001_SM_1000_NS12placeholders2_1E)
_ZN34_INTERNAL_e4904e37_4_k_cu_ec2063a46thrust24THRUST_300001_SM_1000_NS12placeholders2_1E:
	.zero		1
	.type		_ZN34_INTERNAL_e4904e37_4_k_cu_ec2063a44cuda3std3__45__cpo3endE,@object
	.size		_ZN34_INTERNAL_e4904e37_4_k_cu_ec2063a44cuda3std3__45__cpo3endE,(_ZN34_INTERNAL_e4904e37_4_k_cu_ec2063a44cuda3std6ranges3__45__cpo3endE - _ZN34_INTERNAL_e4904e37_4_k_cu_ec2063a44cuda3std3__45__cpo3endE)
_ZN34_INTERNAL_e4904e37_4_k_cu_ec2063a44cuda3std3__45__cpo3endE:
	.zero		1
	.type		_ZN34_INTERNAL_e4904e37_4_k_cu_ec2063a44cuda3std6ranges3__45__cpo3endE,@object
	.size		_ZN34_INTERNAL_e4904e37_4_k_cu_ec2063a44cuda3std6ranges3__45__cpo3endE,(_ZN34_INTERNAL_e4904e37_4_k_cu_ec2063a46thrust24THRUST_300001_SM_1000_NS12placeholders2_5E - _ZN34_INTERNAL_e4904e37_4_k_cu_ec2063a44cuda3std6ranges3__45__cpo3endE)
_ZN34_INTERNAL_e4904e37_4_k_cu_ec2063a44cuda3std6ranges3__45__cpo3endE:
	.zero		1
	.type		_ZN34_INTERNAL_e4904e37_4_k_cu_ec2063a46thrust24THRUST_300001_SM_1000_NS12placeholders2_5E,@object
	.size		_ZN34_INTERNAL_e4904e37_4_k_cu_ec2063a46thrust24THRUST_300001_SM_1000_NS12placeholders2_5E,(_ZN34_INTERNAL_e4904e37_4_k_cu_ec2063a44cuda3std3__45__cpo4rendE - _ZN34_INTERNAL_e4904e37_4_k_cu_ec2063a46thrust24THRUST_300001_SM_1000_NS12placeholders2_5E)
_ZN34_INTERNAL_e4904e37_4_k_cu_ec2063a46thrust24THRUST_300001_SM_1000_NS12placeholders2_5E:
	.zero		1
	.type		_ZN34_INTERNAL_e4904e37_4_k_cu_ec2063a44cuda3std3__45__cpo4rendE,@object
	.size		_ZN34_INTERNAL_e4904e37_4_k_cu_ec2063a44cuda3std3__45__cpo4rendE,(_ZN34_INTERNAL_e4904e37_4_k_cu_ec2063a44cuda3std6ranges3__45__cpo9iter_swapE - _ZN34_INTERNAL_e4904e37_4_k_cu_ec2063a44cuda3std3__45__cpo4rendE)
_ZN34_INTERNAL_e4904e37_4_k_cu_ec2063a44cuda3std3__45__cpo4rendE:
	.zero		1
	.type		_ZN34_INTERNAL_e4904e37_4_k_cu_ec2063a44cuda3std6ranges3__45__cpo9iter_swapE,@object
	.size		_ZN34_INTERNAL_e4904e37_4_k_cu_ec2063a44cuda3std6ranges3__45__cpo9iter_swapE,(_ZN34_INTERNAL_e4904e37_4_k_cu_ec2063a44cuda3std3__48unexpectE - _ZN34_INTERNAL_e4904e37_4_k_cu_ec2063a44cuda3std6ranges3__45__cpo9iter_swapE)
_ZN34_INTERNAL_e4904e37_4_k_cu_ec2063a44cuda3std6ranges3__45__cpo9iter_swapE:
	.zero		1
	.type		_ZN34_INTERNAL_e4904e37_4_k_cu_ec2063a44cuda3std3__48unexpectE,@object
	.size		_ZN34_INTERNAL_e4904e37_4_k_cu_ec2063a44cuda3std3__48unexpectE,(_ZN34_INTERNAL_e4904e37_4_k_cu_ec2063a46thrust24THRUST_300001_SM_1000_NS8cuda_cub3parE - _ZN34_INTERNAL_e4904e37_4_k_cu_ec2063a44cuda3std3__48unexpectE)
_ZN34_INTERNAL_e4904e37_4_k_cu_ec2063a44cuda3std3__48unexpectE:
	.zero		1
	.type		_ZN34_INTERNAL_e4904e37_4_k_cu_ec2063a46thrust24THRUST_300001_SM_1000_NS8cuda_cub3parE,@object
	.size		_ZN34_INTERNAL_e4904e37_4_k_cu_ec2063a46thrust24THRUST_300001_SM_1000_NS8cuda_cub3parE,(.L_29 - _ZN34_INTERNAL_e4904e37_4_k_cu_ec2063a46thrust24THRUST_300001_SM_1000_NS8cuda_cub3parE)
_ZN34_INTERNAL_e4904e37_4_k_cu_ec2063a46thrust24THRUST_300001_SM_1000_NS8cuda_cub3parE:
	.zero		1
.L_29:


//--------------------- .nv.shared._ZN3cub18CUB_300001_SM_10006detail10radix_sort33DeviceRadixSortExclusiveSumKernelINS1_5radix10policy_hubIiNS0_8NullTypeEyE10Policy1000EyEEvPT0_ --------------------------
	.section	.nv.shared._ZN3cub18CUB_300001_SM_10006detail10radix_sort33DeviceRadixSortExclusiveSumKernelINS1_5radix10policy_hubIiNS0_8NullTypeEyE10Policy1000EyEEvPT0_,"aw",@nobits
	.sectionflags	@""
	.align	16
.nv.shared._ZN3cub18CUB_300001_SM_10006detail10radix_sort33DeviceRadixSortExclusiveSumKernelINS1_5radix10policy_hubIiNS0_8NullTypeEyE10Policy1000EyEEvPT0_:
	.zero		3360


//--------------------- .nv.shared._ZN3cub18CUB_300001_SM_10006detail10radix_sort30DeviceRadixSortHistogramKernelINS1_5radix10policy_hubIiNS0_8NullTypeEyE10Policy1000ELNS0_9SortOrderE0EiyNS1_21identity_decomposer_tEEEvPT2_PKT1_SB_iiT3_ --------------------------
	.section	.nv.shared._ZN3cub18CUB_300001_SM_10006detail10radix_sort30DeviceRadixSortHistogramKernelINS1_5radix10policy_hubIiNS0_8NullTypeEyE10Policy1000ELNS0_9SortOrderE0EiyNS1_21identity_decomposer_tEEEvPT2_PKT1_SB_iiT3_,"aw",@nobits
	.sectionflags	@""
	.align	4
.nv.shared._ZN3cub18CUB_300001_SM_10006detail10radix_sort30DeviceRadixSortHistogramKernelINS1_5radix10policy_hubIiNS0_8NullTypeEyE10Policy1000ELNS0_9SortOrderE0EiyNS1_21identity_decomposer_tEEEvPT2_PKT1_SB_iiT3_:
	.zero		5120


//--------------------- .nv.shared._ZN3cub18CUB_300001_SM_10006detail10radix_sort31DeviceRadixSortSingleTileKernelINS1_5radix10policy_hubIiNS0_8NullTypeEyE10Policy1000ELNS0_9SortOrderE0EiS6_yNS1_21identity_decomposer_tEEEvPKT1_PSB_PKT2_PSF_T3_iiT4_ --------------------------
	.section	.nv.shared._ZN3cub18CUB_300001_SM_10006detail10radix_sort31DeviceRadixSortSingleTileKernelINS1_5radix10policy_hubIiNS0_8NullTypeEyE10Policy1000ELNS0_9SortOrderE0EiS6_yNS1_21identity_decomposer_tEEEvPKT1_PSB_PKT2_PSF_T3_iiT4_,"aw",@nobits
	.sectionflags	@""
	.align	16
.nv.shared._ZN3cub18CUB_300001_SM_10006detail10radix_sort31DeviceRadixSortSingleTileKernelINS1_5radix10policy_hubIiNS0_8NullTypeEyE10Policy1000ELNS0_9SortOrderE0EiS6_yNS1_21identity_decomposer_tEEEvPKT1_PSB_PKT2_PSF_T3_iiT4_:
	.zero		34880


//--------------------- .nv.shared._Z18bitonic_block_sortPii --------------------------
	.section	.nv.shared._Z18bitonic_block_sortPii,"aw",@nobits
	.sectionflags	@""
	.align	4
.nv.shared._Z18bitonic_block_sortPii:
	.zero		2048


//--------------------- .nv.constant0._ZN3cub18CUB_300001_SM_10006detail10radix_sort29DeviceRadixSortOnesweepKernelINS1_5radix10policy_hubIiNS0_8NullTypeEyE10Policy1000ELNS0_9SortOrderE0EiS6_yiiNS1_21identity_decomposer_tEEEvPT5_SC_PT3_PKSD_PT1_PKSH_PT2_PKSL_T4_iiT6_ --------------------------
	.section	.nv.constant0._ZN3cub18CUB_300001_SM_10006detail10radix_sort29DeviceRadixSortOnesweepKernelINS1_5radix10policy_hubIiNS0_8NullTypeEyE10Policy1000ELNS0_9SortOrderE0EiS6_yiiNS1_21identity_decomposer_tEEEvPT5_SC_PT3_PKSD_PT1_PKSH_PT2_PKSL_T4_iiT6_,"a",@progbits
	.sectionflags	@""
	.align	4
.nv.constant0._ZN3cub18CUB_300001_SM_10006detail10radix_sort29DeviceRadixSortOnesweepKernelINS1_5radix10policy_hubIiNS0_8NullTypeEyE10Policy1000ELNS0_9SortOrderE0EiS6_yiiNS1_21identity_decomposer_tEEEvPT5_SC_PT3_PKSD_PT1_PKSH_PT2_PKSL_T4_iiT6_:
	.zero		973


//--------------------- .nv.constant0._ZN3cub18CUB_300001_SM_10006detail10radix_sort33DeviceRadixSortExclusiveSumKernelINS1_5radix10policy_hubIiNS0_8NullTypeEyE10Policy1000EyEEvPT0_ --------------------------
	.section	.nv.constant0._ZN3cub18CUB_300001_SM_10006detail10radix_sort33DeviceRadixSortExclusiveSumKernelINS1_5radix10policy_hubIiNS0_8NullTypeEyE10Policy1000EyEEvPT0_,"a",@progbits
	.sectionflags	@""
	.align	4
.nv.constant0._ZN3cub18CUB_300001_SM_10006detail10radix_sort33DeviceRadixSortExclusiveSumKernelINS1_5radix10policy_hubIiNS0_8NullTypeEyE10Policy1000EyEEvPT0_:
	.zero		904


//--------------------- .nv.constant0._ZN3cub18CUB_300001_SM_10006detail10radix_sort30DeviceRadixSortHistogramKernelINS1_5radix10policy_hubIiNS0_8NullTypeEyE10Policy1000ELNS0_9SortOrderE0EiyNS1_21identity_decomposer_tEEEvPT2_PKT1_SB_iiT3_ --------------------------
	.section	.nv.constant0._ZN3cub18CUB_300001_SM_10006detail10radix_sort30DeviceRadixSortHistogramKernelINS1_5radix10policy_hubIiNS0_8NullTypeEyE10Policy1000ELNS0_9SortOrderE0EiyNS1_21identity_decomposer_tEEEvPT2_PKT1_SB_iiT3_,"a",@progbits
	.sectionflags	@""
	.align	4
.nv.constant0._ZN3cub18CUB_300001_SM_10006detail10radix_sort30DeviceRadixSortHistogramKernelINS1_5radix10policy_hubIiNS0_8NullTypeEyE10Policy1000ELNS0_9SortOrderE0EiyNS1_21identity_decomposer_tEEEvPT2_PKT1_SB_iiT3_:
	.zero		929


//--------------------- .nv.constant0._ZN3cub18CUB_300001_SM_10006detail10radix_sort31DeviceRadixSortSingleTileKernelINS1_5radix10policy_hubIiNS0_8NullTypeEyE10Policy1000ELNS0_9SortOrderE0EiS6_yNS1_21identity_decomposer_tEEEvPKT1_PSB_PKT2_PSF_T3_iiT4_ --------------------------
	.section	.nv.constant0._ZN3cub18CUB_300001_SM_10006detail10radix_sort31DeviceRadixSortSingleTileKernelINS1_5radix10policy_hubIiNS0_8NullTypeEyE10Policy1000ELNS0_9SortOrderE0EiS6_yNS1_21identity_decomposer_tEEEvPKT1_PSB_PKT2_PSF_T3_iiT4_,"a",@progbits
	.sectionflags	@""
	.align	4
.nv.constant0._ZN3cub18CUB_300001_SM_10006detail10radix_sort31DeviceRadixSortSingleTileKernelINS1_5radix10policy_hubIiNS0_8NullTypeEyE10Policy1000ELNS0_9SortOrderE0EiS6_yNS1_21identity_decomposer_tEEEvPKT1_PSB_PKT2_PSF_T3_iiT4_:
	.zero		945


//--------------------- .nv.constant0._ZN3cub18CUB_300001_SM_10006detail11EmptyKernelIvEEvv --------------------------
	.section	.nv.constant0._ZN3cub18CUB_300001_SM_10006detail11EmptyKernelIvEEvv,"a",@progbits
	.sectionflags	@""
	.align	4
.nv.constant0._ZN3cub18CUB_300001_SM_10006detail11EmptyKernelIvEEvv:
	.zero		896


//--------------------- .nv.constant0._Z17merge_pair_kernelPiS_ii --------------------------
	.section	.nv.constant0._Z17merge_pair_kernelPiS_ii,"a",@progbits
	.sectionflags	@""
	.align	4
.nv.constant0._Z17merge_pair_kernelPiS_ii:
	.zero		920


//--------------------- .nv.constant0._Z18bitonic_block_sortPii --------------------------
	.section	.nv.constant0._Z18bitonic_block_sortPii,"a",@progbits
	.sectionflags	@""
	.align	4
.nv.constant0._Z18bitonic_block_sortPii:
	.zero		908


//--------------------- SYMBOLS --------------------------

	.type		.nv.reservedSmem.offset0,@object
	.size		.nv.reservedSmem.offset0,0x4
	.type		.nv.reservedSmem.cap,@object
	.size		.nv.reservedSmem.cap,0x4
